//
// Generated by NVIDIA NVVM Compiler
//
// Compiler Build ID: CL-36424714
// Cuda compilation tools, release 13.0, V13.0.88
// Based on NVVM 20.0.0
//

.version 9.0
.target sm_100
.address_size 64

	// .globl	_Z10columnWisePKfS0_Pf
// _ZZ23implicitSparseConvCuda0PKiS0_PKfS2_PfjjjjjjjjjE16filter_data_tile has been demoted
// _ZZ23implicitSparseConvCuda0PKiS0_PKfS2_PfjjjjjjjjjE19filter_indices_tile has been demoted

.visible .entry _Z10columnWisePKfS0_Pf(
	.param .u64 .ptr .align 1 _Z10columnWisePKfS0_Pf_param_0,
	.param .u64 .ptr .align 1 _Z10columnWisePKfS0_Pf_param_1,
	.param .u64 .ptr .align 1 _Z10columnWisePKfS0_Pf_param_2
)
{
	.reg .pred 	%p<2>;
	.reg .b32 	%r<16>;
	.reg .b32 	%f<131>;
	.reg .b64 	%rd<17>;

	ld.param.u64 	%rd6, [_Z10columnWisePKfS0_Pf_param_0];
	cvta.to.global.u64 	%rd7, %rd6;
	mov.u32 	%r7, %tid.x;
	mov.u32 	%r8, %ctaid.x;
	mov.u32 	%r9, %ntid.x;
	mad.lo.s32 	%r14, %r8, %r9, %r7;
	add.s64 	%rd16, %rd7, 2048;
	mov.b32 	%r15, 0;
	mov.f32 	%f99, 0f00000000;
	mov.f32 	%f100, %f99;
	mov.f32 	%f101, %f99;
	mov.f32 	%f102, %f99;
	mov.f32 	%f103, %f99;
	mov.f32 	%f104, %f99;
	mov.f32 	%f105, %f99;
	mov.f32 	%f106, %f99;
	mov.f32 	%f107, %f99;
	mov.f32 	%f108, %f99;
	mov.f32 	%f109, %f99;
	mov.f32 	%f110, %f99;
	mov.f32 	%f111, %f99;
	mov.f32 	%f112, %f99;
	mov.f32 	%f113, %f99;
	mov.f32 	%f114, %f99;
	mov.f32 	%f115, %f99;
	mov.f32 	%f116, %f99;
	mov.f32 	%f117, %f99;
	mov.f32 	%f118, %f99;
	mov.f32 	%f119, %f99;
	mov.f32 	%f120, %f99;
	mov.f32 	%f121, %f99;
	mov.f32 	%f122, %f99;
	mov.f32 	%f123, %f99;
	mov.f32 	%f124, %f99;
	mov.f32 	%f125, %f99;
	mov.f32 	%f126, %f99;
	mov.f32 	%f127, %f99;
	mov.f32 	%f128, %f99;
	mov.f32 	%f129, %f99;
	mov.f32 	%f130, %f99;
$L__BB0_1:
	ld.param.u64 	%rd14, [_Z10columnWisePKfS0_Pf_param_1];
	mul.wide.s32 	%rd8, %r14, 4;
	cvta.to.global.u64 	%rd9, %rd14;
	add.s64 	%rd10, %rd9, %rd8;
	ld.global.nc.f32 	%f66, [%rd10];
	ld.global.nc.f32 	%f67, [%rd16+-2048];
	fma.rn.f32 	%f130, %f66, %f67, %f130;
	ld.global.nc.f32 	%f68, [%rd16+-1920];
	fma.rn.f32 	%f129, %f66, %f68, %f129;
	ld.global.nc.f32 	%f69, [%rd16+-1792];
	fma.rn.f32 	%f128, %f66, %f69, %f128;
	ld.global.nc.f32 	%f70, [%rd16+-1664];
	fma.rn.f32 	%f127, %f66, %f70, %f127;
	ld.global.nc.f32 	%f71, [%rd16+-1536];
	fma.rn.f32 	%f126, %f66, %f71, %f126;
	ld.global.nc.f32 	%f72, [%rd16+-1408];
	fma.rn.f32 	%f125, %f66, %f72, %f125;
	ld.global.nc.f32 	%f73, [%rd16+-1280];
	fma.rn.f32 	%f124, %f66, %f73, %f124;
	ld.global.nc.f32 	%f74, [%rd16+-1152];
	fma.rn.f32 	%f123, %f66, %f74, %f123;
	ld.global.nc.f32 	%f75, [%rd16+-1024];
	fma.rn.f32 	%f122, %f66, %f75, %f122;
	ld.global.nc.f32 	%f76, [%rd16+-896];
	fma.rn.f32 	%f121, %f66, %f76, %f121;
	ld.global.nc.f32 	%f77, [%rd16+-768];
	fma.rn.f32 	%f120, %f66, %f77, %f120;
	ld.global.nc.f32 	%f78, [%rd16+-640];
	fma.rn.f32 	%f119, %f66, %f78, %f119;
	ld.global.nc.f32 	%f79, [%rd16+-512];
	fma.rn.f32 	%f118, %f66, %f79, %f118;
	ld.global.nc.f32 	%f80, [%rd16+-384];
	fma.rn.f32 	%f117, %f66, %f80, %f117;
	ld.global.nc.f32 	%f81, [%rd16+-256];
	fma.rn.f32 	%f116, %f66, %f81, %f116;
	ld.global.nc.f32 	%f82, [%rd16+-128];
	fma.rn.f32 	%f115, %f66, %f82, %f115;
	ld.global.nc.f32 	%f83, [%rd16];
	fma.rn.f32 	%f114, %f66, %f83, %f114;
	ld.global.nc.f32 	%f84, [%rd16+128];
	fma.rn.f32 	%f113, %f66, %f84, %f113;
	ld.global.nc.f32 	%f85, [%rd16+256];
	fma.rn.f32 	%f112, %f66, %f85, %f112;
	ld.global.nc.f32 	%f86, [%rd16+384];
	fma.rn.f32 	%f111, %f66, %f86, %f111;
	ld.global.nc.f32 	%f87, [%rd16+512];
	fma.rn.f32 	%f110, %f66, %f87, %f110;
	ld.global.nc.f32 	%f88, [%rd16+640];
	fma.rn.f32 	%f109, %f66, %f88, %f109;
	ld.global.nc.f32 	%f89, [%rd16+768];
	fma.rn.f32 	%f108, %f66, %f89, %f108;
	ld.global.nc.f32 	%f90, [%rd16+896];
	fma.rn.f32 	%f107, %f66, %f90, %f107;
	ld.global.nc.f32 	%f91, [%rd16+1024];
	fma.rn.f32 	%f106, %f66, %f91, %f106;
	ld.global.nc.f32 	%f92, [%rd16+1152];
	fma.rn.f32 	%f105, %f66, %f92, %f105;
	ld.global.nc.f32 	%f93, [%rd16+1280];
	fma.rn.f32 	%f104, %f66, %f93, %f104;
	ld.global.nc.f32 	%f94, [%rd16+1408];
	fma.rn.f32 	%f103, %f66, %f94, %f103;
	ld.global.nc.f32 	%f95, [%rd16+1536];
	fma.rn.f32 	%f102, %f66, %f95, %f102;
	ld.global.nc.f32 	%f96, [%rd16+1664];
	fma.rn.f32 	%f101, %f66, %f96, %f101;
	ld.global.nc.f32 	%f97, [%rd16+1792];
	fma.rn.f32 	%f100, %f66, %f97, %f100;
	ld.global.nc.f32 	%f98, [%rd16+1920];
	fma.rn.f32 	%f99, %f66, %f98, %f99;
	add.s32 	%r15, %r15, 1;
	add.s32 	%r14, %r14, 32;
	add.s64 	%rd16, %rd16, 4;
	setp.ne.s32 	%p1, %r15, 32;
	@%p1 bra 	$L__BB0_1;
	ld.param.u64 	%rd15, [_Z10columnWisePKfS0_Pf_param_2];
	cvta.to.global.u64 	%rd11, %rd15;
	mov.u32 	%r10, %ctaid.x;
	mov.u32 	%r11, %ntid.x;
	mov.u32 	%r12, %tid.x;
	mad.lo.s32 	%r13, %r10, %r11, %r12;
	mul.wide.s32 	%rd12, %r13, 4;
	add.s64 	%rd13, %rd11, %rd12;
	st.global.f32 	[%rd13], %f130;
	st.global.f32 	[%rd13+128], %f129;
	st.global.f32 	[%rd13+256], %f128;
	st.global.f32 	[%rd13+384], %f127;
	st.global.f32 	[%rd13+512], %f126;
	st.global.f32 	[%rd13+640], %f125;
	st.global.f32 	[%rd13+768], %f124;
	st.global.f32 	[%rd13+896], %f123;
	st.global.f32 	[%rd13+1024], %f122;
	st.global.f32 	[%rd13+1152], %f121;
	st.global.f32 	[%rd13+1280], %f120;
	st.global.f32 	[%rd13+1408], %f119;
	st.global.f32 	[%rd13+1536], %f118;
	st.global.f32 	[%rd13+1664], %f117;
	st.global.f32 	[%rd13+1792], %f116;
	st.global.f32 	[%rd13+1920], %f115;
	st.global.f32 	[%rd13+2048], %f114;
	st.global.f32 	[%rd13+2176], %f113;
	st.global.f32 	[%rd13+2304], %f112;
	st.global.f32 	[%rd13+2432], %f111;
	st.global.f32 	[%rd13+2560], %f110;
	st.global.f32 	[%rd13+2688], %f109;
	st.global.f32 	[%rd13+2816], %f108;
	st.global.f32 	[%rd13+2944], %f107;
	st.global.f32 	[%rd13+3072], %f106;
	st.global.f32 	[%rd13+3200], %f105;
	st.global.f32 	[%rd13+3328], %f104;
	st.global.f32 	[%rd13+3456], %f103;
	st.global.f32 	[%rd13+3584], %f102;
	st.global.f32 	[%rd13+3712], %f101;
	st.global.f32 	[%rd13+3840], %f100;
	st.global.f32 	[%rd13+3968], %f99;
	ret;

}
	// .globl	_Z23implicitSparseConvCuda0PKiS0_PKfS2_Pfjjjjjjjjj
.visible .entry _Z23implicitSparseConvCuda0PKiS0_PKfS2_Pfjjjjjjjjj(
	.param .u64 .ptr .align 1 _Z23implicitSparseConvCuda0PKiS0_PKfS2_Pfjjjjjjjjj_param_0,
	.param .u64 .ptr .align 1 _Z23implicitSparseConvCuda0PKiS0_PKfS2_Pfjjjjjjjjj_param_1,
	.param .u64 .ptr .align 1 _Z23implicitSparseConvCuda0PKiS0_PKfS2_Pfjjjjjjjjj_param_2,
	.param .u64 .ptr .align 1 _Z23implicitSparseConvCuda0PKiS0_PKfS2_Pfjjjjjjjjj_param_3,
	.param .u64 .ptr .align 1 _Z23implicitSparseConvCuda0PKiS0_PKfS2_Pfjjjjjjjjj_param_4,
	.param .u32 _Z23implicitSparseConvCuda0PKiS0_PKfS2_Pfjjjjjjjjj_param_5,
	.param .u32 _Z23implicitSparseConvCuda0PKiS0_PKfS2_Pfjjjjjjjjj_param_6,
	.param .u32 _Z23implicitSparseConvCuda0PKiS0_PKfS2_Pfjjjjjjjjj_param_7,
	.param .u32 _Z23implicitSparseConvCuda0PKiS0_PKfS2_Pfjjjjjjjjj_param_8,
	.param .u32 _Z23implicitSparseConvCuda0PKiS0_PKfS2_Pfjjjjjjjjj_param_9,
	.param .u32 _Z23implicitSparseConvCuda0PKiS0_PKfS2_Pfjjjjjjjjj_param_10,
	.param .u32 _Z23implicitSparseConvCuda0PKiS0_PKfS2_Pfjjjjjjjjj_param_11,
	.param .u32 _Z23implicitSparseConvCuda0PKiS0_PKfS2_Pfjjjjjjjjj_param_12,
	.param .u32 _Z23implicitSparseConvCuda0PKiS0_PKfS2_Pfjjjjjjjjj_param_13
)
{
	.reg .pred 	%p<163>;
	.reg .b32 	%r<473>;
	.reg .b32 	%f<168>;
	.reg .b64 	%rd<83>;
	// demoted variable
	.shared .align 4 .b8 _ZZ23implicitSparseConvCuda0PKiS0_PKfS2_PfjjjjjjjjjE16filter_data_tile[128];
	// demoted variable
	.shared .align 4 .b8 _ZZ23implicitSparseConvCuda0PKiS0_PKfS2_PfjjjjjjjjjE19filter_indices_tile[128];
	ld.param.u64 	%rd7, [_Z23implicitSparseConvCuda0PKiS0_PKfS2_Pfjjjjjjjjj_param_0];
	ld.param.u64 	%rd4, [_Z23implicitSparseConvCuda0PKiS0_PKfS2_Pfjjjjjjjjj_param_1];
	ld.param.u64 	%rd5, [_Z23implicitSparseConvCuda0PKiS0_PKfS2_Pfjjjjjjjjj_param_2];
	ld.param.u64 	%rd8, [_Z23implicitSparseConvCuda0PKiS0_PKfS2_Pfjjjjjjjjj_param_3];
	ld.param.u32 	%r117, [_Z23implicitSparseConvCuda0PKiS0_PKfS2_Pfjjjjjjjjj_param_6];
	ld.param.u32 	%r118, [_Z23implicitSparseConvCuda0PKiS0_PKfS2_Pfjjjjjjjjj_param_7];
	ld.param.u32 	%r119, [_Z23implicitSparseConvCuda0PKiS0_PKfS2_Pfjjjjjjjjj_param_8];
	ld.param.u32 	%r120, [_Z23implicitSparseConvCuda0PKiS0_PKfS2_Pfjjjjjjjjj_param_9];
	ld.param.u32 	%r121, [_Z23implicitSparseConvCuda0PKiS0_PKfS2_Pfjjjjjjjjj_param_10];
	ld.param.u32 	%r122, [_Z23implicitSparseConvCuda0PKiS0_PKfS2_Pfjjjjjjjjj_param_11];
	ld.param.u32 	%r123, [_Z23implicitSparseConvCuda0PKiS0_PKfS2_Pfjjjjjjjjj_param_12];
	ld.param.u32 	%r124, [_Z23implicitSparseConvCuda0PKiS0_PKfS2_Pfjjjjjjjjj_param_13];
	cvta.to.global.u64 	%rd1, %rd8;
	cvta.to.global.u64 	%rd9, %rd7;
	shl.b32 	%r125, %r124, 1;
	sub.s32 	%r126, %r118, %r121;
	add.s32 	%r127, %r126, %r125;
	div.u32 	%r128, %r127, %r123;
	add.s32 	%r1, %r128, 1;
	sub.s32 	%r129, %r119, %r122;
	add.s32 	%r130, %r129, %r125;
	div.u32 	%r131, %r130, %r123;
	add.s32 	%r2, %r131, 1;
	mov.u32 	%r3, %ctaid.y;
	mov.u32 	%r132, %ctaid.x;
	mov.u32 	%r133, %ntid.x;
	mov.u32 	%r4, %tid.x;
	mad.lo.s32 	%r134, %r132, %r133, %r4;
	mad.lo.s32 	%r135, %r128, %r131, %r128;
	add.s32 	%r136, %r135, %r2;
	div.s32 	%r5, %r134, %r136;
	mul.lo.s32 	%r137, %r5, %r136;
	sub.s32 	%r138, %r134, %r137;
	div.s32 	%r6, %r138, %r2;
	mad.lo.s32 	%r139, %r6, %r131, %r6;
	sub.s32 	%r7, %r138, %r139;
	mul.wide.u32 	%rd10, %r3, 4;
	add.s64 	%rd11, %rd9, %rd10;
	ld.global.nc.u32 	%r8, [%rd11];
	ld.global.nc.u32 	%r140, [%rd11+4];
	sub.s32 	%r9, %r140, %r8;
	setp.lt.s32 	%p1, %r9, 1;
	mov.f32 	%f135, 0f00000000;
	@%p1 bra 	$L__BB1_67;
	shl.b32 	%r142, %r4, 2;
	mov.u32 	%r143, _ZZ23implicitSparseConvCuda0PKiS0_PKfS2_PfjjjjjjjjjE16filter_data_tile;
	add.s32 	%r10, %r143, %r142;
	mov.u32 	%r144, _ZZ23implicitSparseConvCuda0PKiS0_PKfS2_PfjjjjjjjjjE19filter_indices_tile;
	add.s32 	%r11, %r144, %r142;
	mul.lo.s32 	%r12, %r122, %r121;
	mul.lo.s32 	%r145, %r6, %r123;
	sub.s32 	%r13, %r145, %r124;
	mul.lo.s32 	%r146, %r7, %r123;
	sub.s32 	%r14, %r146, %r124;
	mul.lo.s32 	%r15, %r5, %r117;
	add.s32 	%r471, %r4, %r8;
	cvta.to.global.u64 	%rd2, %rd5;
	cvta.to.global.u64 	%rd3, %rd4;
	mov.f32 	%f135, 0f00000000;
	mov.b32 	%r472, 0;
$L__BB1_2:
	mul.wide.s32 	%rd12, %r471, 4;
	add.s64 	%rd13, %rd3, %rd12;
	add.s64 	%rd14, %rd2, %rd12;
	ld.global.nc.f32 	%f69, [%rd14];
	st.shared.f32 	[%r10], %f69;
	ld.global.nc.u32 	%r147, [%rd13];
	st.shared.u32 	[%r11], %r147;
	bar.sync 	0;
	ld.shared.u32 	%r19, [_ZZ23implicitSparseConvCuda0PKiS0_PKfS2_PfjjjjjjjjjE19filter_indices_tile];
	rem.u32 	%r148, %r19, %r12;
	div.u32 	%r149, %r148, %r122;
	mul.lo.s32 	%r150, %r149, %r122;
	sub.s32 	%r151, %r148, %r150;
	add.s32 	%r20, %r149, %r13;
	add.s32 	%r21, %r151, %r14;
	or.b32  	%r153, %r20, %r21;
	setp.lt.s32 	%p2, %r153, 0;
	setp.ge.u32 	%p3, %r20, %r118;
	setp.ge.u32 	%p4, %r21, %r119;
	or.pred  	%p5, %p3, %p4;
	or.pred  	%p6, %p5, %p2;
	@%p6 bra 	$L__BB1_4;
	div.u32 	%r154, %r19, %r12;
	add.s32 	%r155, %r154, %r15;
	mad.lo.s32 	%r156, %r155, %r118, %r20;
	mad.lo.s32 	%r157, %r156, %r119, %r21;
	ld.shared.f32 	%f70, [_ZZ23implicitSparseConvCuda0PKiS0_PKfS2_PfjjjjjjjjjE16filter_data_tile];
	mul.wide.s32 	%rd15, %r157, 4;
	add.s64 	%rd16, %rd1, %rd15;
	ld.global.nc.f32 	%f71, [%rd16];
	fma.rn.f32 	%f135, %f70, %f71, %f135;
$L__BB1_4:
	ld.shared.u32 	%r22, [_ZZ23implicitSparseConvCuda0PKiS0_PKfS2_PfjjjjjjjjjE19filter_indices_tile+4];
	rem.u32 	%r158, %r22, %r12;
	div.u32 	%r159, %r158, %r122;
	mul.lo.s32 	%r160, %r159, %r122;
	sub.s32 	%r161, %r158, %r160;
	add.s32 	%r23, %r159, %r13;
	add.s32 	%r24, %r161, %r14;
	or.b32  	%r163, %r23, %r24;
	setp.lt.s32 	%p7, %r163, 0;
	setp.ge.u32 	%p8, %r23, %r118;
	setp.ge.u32 	%p9, %r24, %r119;
	or.pred  	%p10, %p8, %p9;
	or.pred  	%p11, %p10, %p7;
	@%p11 bra 	$L__BB1_6;
	div.u32 	%r164, %r22, %r12;
	add.s32 	%r165, %r164, %r15;
	mad.lo.s32 	%r166, %r165, %r118, %r23;
	mad.lo.s32 	%r167, %r166, %r119, %r24;
	ld.shared.f32 	%f72, [_ZZ23implicitSparseConvCuda0PKiS0_PKfS2_PfjjjjjjjjjE16filter_data_tile+4];
	mul.wide.s32 	%rd17, %r167, 4;
	add.s64 	%rd18, %rd1, %rd17;
	ld.global.nc.f32 	%f73, [%rd18];
	fma.rn.f32 	%f135, %f72, %f73, %f135;
$L__BB1_6:
	ld.shared.u32 	%r25, [_ZZ23implicitSparseConvCuda0PKiS0_PKfS2_PfjjjjjjjjjE19filter_indices_tile+8];
	rem.u32 	%r168, %r25, %r12;
	div.u32 	%r169, %r168, %r122;
	mul.lo.s32 	%r170, %r169, %r122;
	sub.s32 	%r171, %r168, %r170;
	add.s32 	%r26, %r169, %r13;
	add.s32 	%r27, %r171, %r14;
	or.b32  	%r173, %r26, %r27;
	setp.lt.s32 	%p12, %r173, 0;
	setp.ge.u32 	%p13, %r26, %r118;
	setp.ge.u32 	%p14, %r27, %r119;
	or.pred  	%p15, %p13, %p14;
	or.pred  	%p16, %p15, %p12;
	@%p16 bra 	$L__BB1_8;
	div.u32 	%r174, %r25, %r12;
	add.s32 	%r175, %r174, %r15;
	mad.lo.s32 	%r176, %r175, %r118, %r26;
	mad.lo.s32 	%r177, %r176, %r119, %r27;
	ld.shared.f32 	%f74, [_ZZ23implicitSparseConvCuda0PKiS0_PKfS2_PfjjjjjjjjjE16filter_data_tile+8];
	mul.wide.s32 	%rd19, %r177, 4;
	add.s64 	%rd20, %rd1, %rd19;
	ld.global.nc.f32 	%f75, [%rd20];
	fma.rn.f32 	%f135, %f74, %f75, %f135;
$L__BB1_8:
	ld.shared.u32 	%r28, [_ZZ23implicitSparseConvCuda0PKiS0_PKfS2_PfjjjjjjjjjE19filter_indices_tile+12];
	rem.u32 	%r178, %r28, %r12;
	div.u32 	%r179, %r178, %r122;
	mul.lo.s32 	%r180, %r179, %r122;
	sub.s32 	%r181, %r178, %r180;
	add.s32 	%r29, %r179, %r13;
	add.s32 	%r30, %r181, %r14;
	or.b32  	%r183, %r29, %r30;
	setp.lt.s32 	%p17, %r183, 0;
	setp.ge.u32 	%p18, %r29, %r118;
	setp.ge.u32 	%p19, %r30, %r119;
	or.pred  	%p20, %p18, %p19;
	or.pred  	%p21, %p20, %p17;
	@%p21 bra 	$L__BB1_10;
	div.u32 	%r184, %r28, %r12;
	add.s32 	%r185, %r184, %r15;
	mad.lo.s32 	%r186, %r185, %r118, %r29;
	mad.lo.s32 	%r187, %r186, %r119, %r30;
	ld.shared.f32 	%f76, [_ZZ23implicitSparseConvCuda0PKiS0_PKfS2_PfjjjjjjjjjE16filter_data_tile+12];
	mul.wide.s32 	%rd21, %r187, 4;
	add.s64 	%rd22, %rd1, %rd21;
	ld.global.nc.f32 	%f77, [%rd22];
	fma.rn.f32 	%f135, %f76, %f77, %f135;
$L__BB1_10:
	ld.shared.u32 	%r31, [_ZZ23implicitSparseConvCuda0PKiS0_PKfS2_PfjjjjjjjjjE19filter_indices_tile+16];
	rem.u32 	%r188, %r31, %r12;
	div.u32 	%r189, %r188, %r122;
	mul.lo.s32 	%r190, %r189, %r122;
	sub.s32 	%r191, %r188, %r190;
	add.s32 	%r32, %r189, %r13;
	add.s32 	%r33, %r191, %r14;
	or.b32  	%r193, %r32, %r33;
	setp.lt.s32 	%p22, %r193, 0;
	setp.ge.u32 	%p23, %r32, %r118;
	setp.ge.u32 	%p24, %r33, %r119;
	or.pred  	%p25, %p23, %p24;
	or.pred  	%p26, %p25, %p22;
	@%p26 bra 	$L__BB1_12;
	div.u32 	%r194, %r31, %r12;
	add.s32 	%r195, %r194, %r15;
	mad.lo.s32 	%r196, %r195, %r118, %r32;
	mad.lo.s32 	%r197, %r196, %r119, %r33;
	ld.shared.f32 	%f78, [_ZZ23implicitSparseConvCuda0PKiS0_PKfS2_PfjjjjjjjjjE16filter_data_tile+16];
	mul.wide.s32 	%rd23, %r197, 4;
	add.s64 	%rd24, %rd1, %rd23;
	ld.global.nc.f32 	%f79, [%rd24];
	fma.rn.f32 	%f135, %f78, %f79, %f135;
$L__BB1_12:
	ld.shared.u32 	%r34, [_ZZ23implicitSparseConvCuda0PKiS0_PKfS2_PfjjjjjjjjjE19filter_indices_tile+20];
	rem.u32 	%r198, %r34, %r12;
	div.u32 	%r199, %r198, %r122;
	mul.lo.s32 	%r200, %r199, %r122;
	sub.s32 	%r201, %r198, %r200;
	add.s32 	%r35, %r199, %r13;
	add.s32 	%r36, %r201, %r14;
	or.b32  	%r203, %r35, %r36;
	setp.lt.s32 	%p27, %r203, 0;
	setp.ge.u32 	%p28, %r35, %r118;
	setp.ge.u32 	%p29, %r36, %r119;
	or.pred  	%p30, %p28, %p29;
	or.pred  	%p31, %p30, %p27;
	@%p31 bra 	$L__BB1_14;
	div.u32 	%r204, %r34, %r12;
	add.s32 	%r205, %r204, %r15;
	mad.lo.s32 	%r206, %r205, %r118, %r35;
	mad.lo.s32 	%r207, %r206, %r119, %r36;
	ld.shared.f32 	%f80, [_ZZ23implicitSparseConvCuda0PKiS0_PKfS2_PfjjjjjjjjjE16filter_data_tile+20];
	mul.wide.s32 	%rd25, %r207, 4;
	add.s64 	%rd26, %rd1, %rd25;
	ld.global.nc.f32 	%f81, [%rd26];
	fma.rn.f32 	%f135, %f80, %f81, %f135;
$L__BB1_14:
	ld.shared.u32 	%r37, [_ZZ23implicitSparseConvCuda0PKiS0_PKfS2_PfjjjjjjjjjE19filter_indices_tile+24];
	rem.u32 	%r208, %r37, %r12;
	div.u32 	%r209, %r208, %r122;
	mul.lo.s32 	%r210, %r209, %r122;
	sub.s32 	%r211, %r208, %r210;
	add.s32 	%r38, %r209, %r13;
	add.s32 	%r39, %r211, %r14;
	or.b32  	%r213, %r38, %r39;
	setp.lt.s32 	%p32, %r213, 0;
	setp.ge.u32 	%p33, %r38, %r118;
	setp.ge.u32 	%p34, %r39, %r119;
	or.pred  	%p35, %p33, %p34;
	or.pred  	%p36, %p35, %p32;
	@%p36 bra 	$L__BB1_16;
	div.u32 	%r214, %r37, %r12;
	add.s32 	%r215, %r214, %r15;
	mad.lo.s32 	%r216, %r215, %r118, %r38;
	mad.lo.s32 	%r217, %r216, %r119, %r39;
	ld.shared.f32 	%f82, [_ZZ23implicitSparseConvCuda0PKiS0_PKfS2_PfjjjjjjjjjE16filter_data_tile+24];
	mul.wide.s32 	%rd27, %r217, 4;
	add.s64 	%rd28, %rd1, %rd27;
	ld.global.nc.f32 	%f83, [%rd28];
	fma.rn.f32 	%f135, %f82, %f83, %f135;
$L__BB1_16:
	ld.shared.u32 	%r40, [_ZZ23implicitSparseConvCuda0PKiS0_PKfS2_PfjjjjjjjjjE19filter_indices_tile+28];
	rem.u32 	%r218, %r40, %r12;
	div.u32 	%r219, %r218, %r122;
	mul.lo.s32 	%r220, %r219, %r122;
	sub.s32 	%r221, %r218, %r220;
	add.s32 	%r41, %r219, %r13;
	add.s32 	%r42, %r221, %r14;
	or.b32  	%r223, %r41, %r42;
	setp.lt.s32 	%p37, %r223, 0;
	setp.ge.u32 	%p38, %r41, %r118;
	setp.ge.u32 	%p39, %r42, %r119;
	or.pred  	%p40, %p38, %p39;
	or.pred  	%p41, %p40, %p37;
	@%p41 bra 	$L__BB1_18;
	div.u32 	%r224, %r40, %r12;
	add.s32 	%r225, %r224, %r15;
	mad.lo.s32 	%r226, %r225, %r118, %r41;
	mad.lo.s32 	%r227, %r226, %r119, %r42;
	ld.shared.f32 	%f84, [_ZZ23implicitSparseConvCuda0PKiS0_PKfS2_PfjjjjjjjjjE16filter_data_tile+28];
	mul.wide.s32 	%rd29, %r227, 4;
	add.s64 	%rd30, %rd1, %rd29;
	ld.global.nc.f32 	%f85, [%rd30];
	fma.rn.f32 	%f135, %f84, %f85, %f135;
$L__BB1_18:
	ld.shared.u32 	%r43, [_ZZ23implicitSparseConvCuda0PKiS0_PKfS2_PfjjjjjjjjjE19filter_indices_tile+32];
	rem.u32 	%r228, %r43, %r12;
	div.u32 	%r229, %r228, %r122;
	mul.lo.s32 	%r230, %r229, %r122;
	sub.s32 	%r231, %r228, %r230;
	add.s32 	%r44, %r229, %r13;
	add.s32 	%r45, %r231, %r14;
	or.b32  	%r233, %r44, %r45;
	setp.lt.s32 	%p42, %r233, 0;
	setp.ge.u32 	%p43, %r44, %r118;
	setp.ge.u32 	%p44, %r45, %r119;
	or.pred  	%p45, %p43, %p44;
	or.pred  	%p46, %p45, %p42;
	@%p46 bra 	$L__BB1_20;
	div.u32 	%r234, %r43, %r12;
	add.s32 	%r235, %r234, %r15;
	mad.lo.s32 	%r236, %r235, %r118, %r44;
	mad.lo.s32 	%r237, %r236, %r119, %r45;
	ld.shared.f32 	%f86, [_ZZ23implicitSparseConvCuda0PKiS0_PKfS2_PfjjjjjjjjjE16filter_data_tile+32];
	mul.wide.s32 	%rd31, %r237, 4;
	add.s64 	%rd32, %rd1, %rd31;
	ld.global.nc.f32 	%f87, [%rd32];
	fma.rn.f32 	%f135, %f86, %f87, %f135;
$L__BB1_20:
	ld.shared.u32 	%r46, [_ZZ23implicitSparseConvCuda0PKiS0_PKfS2_PfjjjjjjjjjE19filter_indices_tile+36];
	rem.u32 	%r238, %r46, %r12;
	div.u32 	%r239, %r238, %r122;
	mul.lo.s32 	%r240, %r239, %r122;
	sub.s32 	%r241, %r238, %r240;
	add.s32 	%r47, %r239, %r13;
	add.s32 	%r48, %r241, %r14;
	or.b32  	%r243, %r47, %r48;
	setp.lt.s32 	%p47, %r243, 0;
	setp.ge.u32 	%p48, %r47, %r118;
	setp.ge.u32 	%p49, %r48, %r119;
	or.pred  	%p50, %p48, %p49;
	or.pred  	%p51, %p50, %p47;
	@%p51 bra 	$L__BB1_22;
	div.u32 	%r244, %r46, %r12;
	add.s32 	%r245, %r244, %r15;
	mad.lo.s32 	%r246, %r245, %r118, %r47;
	mad.lo.s32 	%r247, %r246, %r119, %r48;
	ld.shared.f32 	%f88, [_ZZ23implicitSparseConvCuda0PKiS0_PKfS2_PfjjjjjjjjjE16filter_data_tile+36];
	mul.wide.s32 	%rd33, %r247, 4;
	add.s64 	%rd34, %rd1, %rd33;
	ld.global.nc.f32 	%f89, [%rd34];
	fma.rn.f32 	%f135, %f88, %f89, %f135;
$L__BB1_22:
	ld.shared.u32 	%r49, [_ZZ23implicitSparseConvCuda0PKiS0_PKfS2_PfjjjjjjjjjE19filter_indices_tile+40];
	rem.u32 	%r248, %r49, %r12;
	div.u32 	%r249, %r248, %r122;
	mul.lo.s32 	%r250, %r249, %r122;
	sub.s32 	%r251, %r248, %r250;
	add.s32 	%r50, %r249, %r13;
	add.s32 	%r51, %r251, %r14;
	or.b32  	%r253, %r50, %r51;
	setp.lt.s32 	%p52, %r253, 0;
	setp.ge.u32 	%p53, %r50, %r118;
	setp.ge.u32 	%p54, %r51, %r119;
	or.pred  	%p55, %p53, %p54;
	or.pred  	%p56, %p55, %p52;
	@%p56 bra 	$L__BB1_24;
	div.u32 	%r254, %r49, %r12;
	add.s32 	%r255, %r254, %r15;
	mad.lo.s32 	%r256, %r255, %r118, %r50;
	mad.lo.s32 	%r257, %r256, %r119, %r51;
	ld.shared.f32 	%f90, [_ZZ23implicitSparseConvCuda0PKiS0_PKfS2_PfjjjjjjjjjE16filter_data_tile+40];
	mul.wide.s32 	%rd35, %r257, 4;
	add.s64 	%rd36, %rd1, %rd35;
	ld.global.nc.f32 	%f91, [%rd36];
	fma.rn.f32 	%f135, %f90, %f91, %f135;
$L__BB1_24:
	ld.shared.u32 	%r52, [_ZZ23implicitSparseConvCuda0PKiS0_PKfS2_PfjjjjjjjjjE19filter_indices_tile+44];
	rem.u32 	%r258, %r52, %r12;
	div.u32 	%r259, %r258, %r122;
	mul.lo.s32 	%r260, %r259, %r122;
	sub.s32 	%r261, %r258, %r260;
	add.s32 	%r53, %r259, %r13;
	add.s32 	%r54, %r261, %r14;
	or.b32  	%r263, %r53, %r54;
	setp.lt.s32 	%p57, %r263, 0;
	setp.ge.u32 	%p58, %r53, %r118;
	setp.ge.u32 	%p59, %r54, %r119;
	or.pred  	%p60, %p58, %p59;
	or.pred  	%p61, %p60, %p57;
	@%p61 bra 	$L__BB1_26;
	div.u32 	%r264, %r52, %r12;
	add.s32 	%r265, %r264, %r15;
	mad.lo.s32 	%r266, %r265, %r118, %r53;
	mad.lo.s32 	%r267, %r266, %r119, %r54;
	ld.shared.f32 	%f92, [_ZZ23implicitSparseConvCuda0PKiS0_PKfS2_PfjjjjjjjjjE16filter_data_tile+44];
	mul.wide.s32 	%rd37, %r267, 4;
	add.s64 	%rd38, %rd1, %rd37;
	ld.global.nc.f32 	%f93, [%rd38];
	fma.rn.f32 	%f135, %f92, %f93, %f135;
$L__BB1_26:
	ld.shared.u32 	%r55, [_ZZ23implicitSparseConvCuda0PKiS0_PKfS2_PfjjjjjjjjjE19filter_indices_tile+48];
	rem.u32 	%r268, %r55, %r12;
	div.u32 	%r269, %r268, %r122;
	mul.lo.s32 	%r270, %r269, %r122;
	sub.s32 	%r271, %r268, %r270;
	add.s32 	%r56, %r269, %r13;
	add.s32 	%r57, %r271, %r14;
	or.b32  	%r273, %r56, %r57;
	setp.lt.s32 	%p62, %r273, 0;
	setp.ge.u32 	%p63, %r56, %r118;
	setp.ge.u32 	%p64, %r57, %r119;
	or.pred  	%p65, %p63, %p64;
	or.pred  	%p66, %p65, %p62;
	@%p66 bra 	$L__BB1_28;
	div.u32 	%r274, %r55, %r12;
	add.s32 	%r275, %r274, %r15;
	mad.lo.s32 	%r276, %r275, %r118, %r56;
	mad.lo.s32 	%r277, %r276, %r119, %r57;
	ld.shared.f32 	%f94, [_ZZ23implicitSparseConvCuda0PKiS0_PKfS2_PfjjjjjjjjjE16filter_data_tile+48];
	mul.wide.s32 	%rd39, %r277, 4;
	add.s64 	%rd40, %rd1, %rd39;
	ld.global.nc.f32 	%f95, [%rd40];
	fma.rn.f32 	%f135, %f94, %f95, %f135;
$L__BB1_28:
	ld.shared.u32 	%r58, [_ZZ23implicitSparseConvCuda0PKiS0_PKfS2_PfjjjjjjjjjE19filter_indices_tile+52];
	rem.u32 	%r278, %r58, %r12;
	div.u32 	%r279, %r278, %r122;
	mul.lo.s32 	%r280, %r279, %r122;
	sub.s32 	%r281, %r278, %r280;
	add.s32 	%r59, %r279, %r13;
	add.s32 	%r60, %r281, %r14;
	or.b32  	%r283, %r59, %r60;
	setp.lt.s32 	%p67, %r283, 0;
	setp.ge.u32 	%p68, %r59, %r118;
	setp.ge.u32 	%p69, %r60, %r119;
	or.pred  	%p70, %p68, %p69;
	or.pred  	%p71, %p70, %p67;
	@%p71 bra 	$L__BB1_30;
	div.u32 	%r284, %r58, %r12;
	add.s32 	%r285, %r284, %r15;
	mad.lo.s32 	%r286, %r285, %r118, %r59;
	mad.lo.s32 	%r287, %r286, %r119, %r60;
	ld.shared.f32 	%f96, [_ZZ23implicitSparseConvCuda0PKiS0_PKfS2_PfjjjjjjjjjE16filter_data_tile+52];
	mul.wide.s32 	%rd41, %r287, 4;
	add.s64 	%rd42, %rd1, %rd41;
	ld.global.nc.f32 	%f97, [%rd42];
	fma.rn.f32 	%f135, %f96, %f97, %f135;
$L__BB1_30:
	ld.shared.u32 	%r61, [_ZZ23implicitSparseConvCuda0PKiS0_PKfS2_PfjjjjjjjjjE19filter_indices_tile+56];
	rem.u32 	%r288, %r61, %r12;
	div.u32 	%r289, %r288, %r122;
	mul.lo.s32 	%r290, %r289, %r122;
	sub.s32 	%r291, %r288, %r290;
	add.s32 	%r62, %r289, %r13;
	add.s32 	%r63, %r291, %r14;
	or.b32  	%r293, %r62, %r63;
	setp.lt.s32 	%p72, %r293, 0;
	setp.ge.u32 	%p73, %r62, %r118;
	setp.ge.u32 	%p74, %r63, %r119;
	or.pred  	%p75, %p73, %p74;
	or.pred  	%p76, %p75, %p72;
	@%p76 bra 	$L__BB1_32;
	div.u32 	%r294, %r61, %r12;
	add.s32 	%r295, %r294, %r15;
	mad.lo.s32 	%r296, %r295, %r118, %r62;
	mad.lo.s32 	%r297, %r296, %r119, %r63;
	ld.shared.f32 	%f98, [_ZZ23implicitSparseConvCuda0PKiS0_PKfS2_PfjjjjjjjjjE16filter_data_tile+56];
	mul.wide.s32 	%rd43, %r297, 4;
	add.s64 	%rd44, %rd1, %rd43;
	ld.global.nc.f32 	%f99, [%rd44];
	fma.rn.f32 	%f135, %f98, %f99, %f135;
$L__BB1_32:
	ld.shared.u32 	%r64, [_ZZ23implicitSparseConvCuda0PKiS0_PKfS2_PfjjjjjjjjjE19filter_indices_tile+60];
	rem.u32 	%r298, %r64, %r12;
	div.u32 	%r299, %r298, %r122;
	mul.lo.s32 	%r300, %r299, %r122;
	sub.s32 	%r301, %r298, %r300;
	add.s32 	%r65, %r299, %r13;
	add.s32 	%r66, %r301, %r14;
	or.b32  	%r303, %r65, %r66;
	setp.lt.s32 	%p77, %r303, 0;
	setp.ge.u32 	%p78, %r65, %r118;
	setp.ge.u32 	%p79, %r66, %r119;
	or.pred  	%p80, %p78, %p79;
	or.pred  	%p81, %p80, %p77;
	@%p81 bra 	$L__BB1_34;
	div.u32 	%r304, %r64, %r12;
	add.s32 	%r305, %r304, %r15;
	mad.lo.s32 	%r306, %r305, %r118, %r65;
	mad.lo.s32 	%r307, %r306, %r119, %r66;
	ld.shared.f32 	%f100, [_ZZ23implicitSparseConvCuda0PKiS0_PKfS2_PfjjjjjjjjjE16filter_data_tile+60];
	mul.wide.s32 	%rd45, %r307, 4;
	add.s64 	%rd46, %rd1, %rd45;
	ld.global.nc.f32 	%f101, [%rd46];
	fma.rn.f32 	%f135, %f100, %f101, %f135;
$L__BB1_34:
	ld.shared.u32 	%r67, [_ZZ23implicitSparseConvCuda0PKiS0_PKfS2_PfjjjjjjjjjE19filter_indices_tile+64];
	rem.u32 	%r308, %r67, %r12;
	div.u32 	%r309, %r308, %r122;
	mul.lo.s32 	%r310, %r309, %r122;
	sub.s32 	%r311, %r308, %r310;
	add.s32 	%r68, %r309, %r13;
	add.s32 	%r69, %r311, %r14;
	or.b32  	%r313, %r68, %r69;
	setp.lt.s32 	%p82, %r313, 0;
	setp.ge.u32 	%p83, %r68, %r118;
	setp.ge.u32 	%p84, %r69, %r119;
	or.pred  	%p85, %p83, %p84;
	or.pred  	%p86, %p85, %p82;
	@%p86 bra 	$L__BB1_36;
	div.u32 	%r314, %r67, %r12;
	add.s32 	%r315, %r314, %r15;
	mad.lo.s32 	%r316, %r315, %r118, %r68;
	mad.lo.s32 	%r317, %r316, %r119, %r69;
	ld.shared.f32 	%f102, [_ZZ23implicitSparseConvCuda0PKiS0_PKfS2_PfjjjjjjjjjE16filter_data_tile+64];
	mul.wide.s32 	%rd47, %r317, 4;
	add.s64 	%rd48, %rd1, %rd47;
	ld.global.nc.f32 	%f103, [%rd48];
	fma.rn.f32 	%f135, %f102, %f103, %f135;
$L__BB1_36:
	ld.shared.u32 	%r70, [_ZZ23implicitSparseConvCuda0PKiS0_PKfS2_PfjjjjjjjjjE19filter_indices_tile+68];
	rem.u32 	%r318, %r70, %r12;
	div.u32 	%r319, %r318, %r122;
	mul.lo.s32 	%r320, %r319, %r122;
	sub.s32 	%r321, %r318, %r320;
	add.s32 	%r71, %r319, %r13;
	add.s32 	%r72, %r321, %r14;
	or.b32  	%r323, %r71, %r72;
	setp.lt.s32 	%p87, %r323, 0;
	setp.ge.u32 	%p88, %r71, %r118;
	setp.ge.u32 	%p89, %r72, %r119;
	or.pred  	%p90, %p88, %p89;
	or.pred  	%p91, %p90, %p87;
	@%p91 bra 	$L__BB1_38;
	div.u32 	%r324, %r70, %r12;
	add.s32 	%r325, %r324, %r15;
	mad.lo.s32 	%r326, %r325, %r118, %r71;
	mad.lo.s32 	%r327, %r326, %r119, %r72;
	ld.shared.f32 	%f104, [_ZZ23implicitSparseConvCuda0PKiS0_PKfS2_PfjjjjjjjjjE16filter_data_tile+68];
	mul.wide.s32 	%rd49, %r327, 4;
	add.s64 	%rd50, %rd1, %rd49;
	ld.global.nc.f32 	%f105, [%rd50];
	fma.rn.f32 	%f135, %f104, %f105, %f135;
$L__BB1_38:
	ld.shared.u32 	%r73, [_ZZ23implicitSparseConvCuda0PKiS0_PKfS2_PfjjjjjjjjjE19filter_indices_tile+72];
	rem.u32 	%r328, %r73, %r12;
	div.u32 	%r329, %r328, %r122;
	mul.lo.s32 	%r330, %r329, %r122;
	sub.s32 	%r331, %r328, %r330;
	add.s32 	%r74, %r329, %r13;
	add.s32 	%r75, %r331, %r14;
	or.b32  	%r333, %r74, %r75;
	setp.lt.s32 	%p92, %r333, 0;
	setp.ge.u32 	%p93, %r74, %r118;
	setp.ge.u32 	%p94, %r75, %r119;
	or.pred  	%p95, %p93, %p94;
	or.pred  	%p96, %p95, %p92;
	@%p96 bra 	$L__BB1_40;
	div.u32 	%r334, %r73, %r12;
	add.s32 	%r335, %r334, %r15;
	mad.lo.s32 	%r336, %r335, %r118, %r74;
	mad.lo.s32 	%r337, %r336, %r119, %r75;
	ld.shared.f32 	%f106, [_ZZ23implicitSparseConvCuda0PKiS0_PKfS2_PfjjjjjjjjjE16filter_data_tile+72];
	mul.wide.s32 	%rd51, %r337, 4;
	add.s64 	%rd52, %rd1, %rd51;
	ld.global.nc.f32 	%f107, [%rd52];
	fma.rn.f32 	%f135, %f106, %f107, %f135;
$L__BB1_40:
	ld.shared.u32 	%r76, [_ZZ23implicitSparseConvCuda0PKiS0_PKfS2_PfjjjjjjjjjE19filter_indices_tile+76];
	rem.u32 	%r338, %r76, %r12;
	div.u32 	%r339, %r338, %r122;
	mul.lo.s32 	%r340, %r339, %r122;
	sub.s32 	%r341, %r338, %r340;
	add.s32 	%r77, %r339, %r13;
	add.s32 	%r78, %r341, %r14;
	or.b32  	%r343, %r77, %r78;
	setp.lt.s32 	%p97, %r343, 0;
	setp.ge.u32 	%p98, %r77, %r118;
	setp.ge.u32 	%p99, %r78, %r119;
	or.pred  	%p100, %p98, %p99;
	or.pred  	%p101, %p100, %p97;
	@%p101 bra 	$L__BB1_42;
	div.u32 	%r344, %r76, %r12;
	add.s32 	%r345, %r344, %r15;
	mad.lo.s32 	%r346, %r345, %r118, %r77;
	mad.lo.s32 	%r347, %r346, %r119, %r78;
	ld.shared.f32 	%f108, [_ZZ23implicitSparseConvCuda0PKiS0_PKfS2_PfjjjjjjjjjE16filter_data_tile+76];
	mul.wide.s32 	%rd53, %r347, 4;
	add.s64 	%rd54, %rd1, %rd53;
	ld.global.nc.f32 	%f109, [%rd54];
	fma.rn.f32 	%f135, %f108, %f109, %f135;
$L__BB1_42:
	ld.shared.u32 	%r79, [_ZZ23implicitSparseConvCuda0PKiS0_PKfS2_PfjjjjjjjjjE19filter_indices_tile+80];
	rem.u32 	%r348, %r79, %r12;
	div.u32 	%r349, %r348, %r122;
	mul.lo.s32 	%r350, %r349, %r122;
	sub.s32 	%r351, %r348, %r350;
	add.s32 	%r80, %r349, %r13;
	add.s32 	%r81, %r351, %r14;
	or.b32  	%r353, %r80, %r81;
	setp.lt.s32 	%p102, %r353, 0;
	setp.ge.u32 	%p103, %r80, %r118;
	setp.ge.u32 	%p104, %r81, %r119;
	or.pred  	%p105, %p103, %p104;
	or.pred  	%p106, %p105, %p102;
	@%p106 bra 	$L__BB1_44;
	div.u32 	%r354, %r79, %r12;
	add.s32 	%r355, %r354, %r15;
	mad.lo.s32 	%r356, %r355, %r118, %r80;
	mad.lo.s32 	%r357, %r356, %r119, %r81;
	ld.shared.f32 	%f110, [_ZZ23implicitSparseConvCuda0PKiS0_PKfS2_PfjjjjjjjjjE16filter_data_tile+80];
	mul.wide.s32 	%rd55, %r357, 4;
	add.s64 	%rd56, %rd1, %rd55;
	ld.global.nc.f32 	%f111, [%rd56];
	fma.rn.f32 	%f135, %f110, %f111, %f135;
$L__BB1_44:
	ld.shared.u32 	%r82, [_ZZ23implicitSparseConvCuda0PKiS0_PKfS2_PfjjjjjjjjjE19filter_indices_tile+84];
	rem.u32 	%r358, %r82, %r12;
	div.u32 	%r359, %r358, %r122;
	mul.lo.s32 	%r360, %r359, %r122;
	sub.s32 	%r361, %r358, %r360;
	add.s32 	%r83, %r359, %r13;
	add.s32 	%r84, %r361, %r14;
	or.b32  	%r363, %r83, %r84;
	setp.lt.s32 	%p107, %r363, 0;
	setp.ge.u32 	%p108, %r83, %r118;
	setp.ge.u32 	%p109, %r84, %r119;
	or.pred  	%p110, %p108, %p109;
	or.pred  	%p111, %p110, %p107;
	@%p111 bra 	$L__BB1_46;
	div.u32 	%r364, %r82, %r12;
	add.s32 	%r365, %r364, %r15;
	mad.lo.s32 	%r366, %r365, %r118, %r83;
	mad.lo.s32 	%r367, %r366, %r119, %r84;
	ld.shared.f32 	%f112, [_ZZ23implicitSparseConvCuda0PKiS0_PKfS2_PfjjjjjjjjjE16filter_data_tile+84];
	mul.wide.s32 	%rd57, %r367, 4;
	add.s64 	%rd58, %rd1, %rd57;
	ld.global.nc.f32 	%f113, [%rd58];
	fma.rn.f32 	%f135, %f112, %f113, %f135;
$L__BB1_46:
	ld.shared.u32 	%r85, [_ZZ23implicitSparseConvCuda0PKiS0_PKfS2_PfjjjjjjjjjE19filter_indices_tile+88];
	rem.u32 	%r368, %r85, %r12;
	div.u32 	%r369, %r368, %r122;
	mul.lo.s32 	%r370, %r369, %r122;
	sub.s32 	%r371, %r368, %r370;
	add.s32 	%r86, %r369, %r13;
	add.s32 	%r87, %r371, %r14;
	or.b32  	%r373, %r86, %r87;
	setp.lt.s32 	%p112, %r373, 0;
	setp.ge.u32 	%p113, %r86, %r118;
	setp.ge.u32 	%p114, %r87, %r119;
	or.pred  	%p115, %p113, %p114;
	or.pred  	%p116, %p115, %p112;
	@%p116 bra 	$L__BB1_48;
	div.u32 	%r374, %r85, %r12;
	add.s32 	%r375, %r374, %r15;
	mad.lo.s32 	%r376, %r375, %r118, %r86;
	mad.lo.s32 	%r377, %r376, %r119, %r87;
	ld.shared.f32 	%f114, [_ZZ23implicitSparseConvCuda0PKiS0_PKfS2_PfjjjjjjjjjE16filter_data_tile+88];
	mul.wide.s32 	%rd59, %r377, 4;
	add.s64 	%rd60, %rd1, %rd59;
	ld.global.nc.f32 	%f115, [%rd60];
	fma.rn.f32 	%f135, %f114, %f115, %f135;
$L__BB1_48:
	ld.shared.u32 	%r88, [_ZZ23implicitSparseConvCuda0PKiS0_PKfS2_PfjjjjjjjjjE19filter_indices_tile+92];
	rem.u32 	%r378, %r88, %r12;
	div.u32 	%r379, %r378, %r122;
	mul.lo.s32 	%r380, %r379, %r122;
	sub.s32 	%r381, %r378, %r380;
	add.s32 	%r89, %r379, %r13;
	add.s32 	%r90, %r381, %r14;
	or.b32  	%r383, %r89, %r90;
	setp.lt.s32 	%p117, %r383, 0;
	setp.ge.u32 	%p118, %r89, %r118;
	setp.ge.u32 	%p119, %r90, %r119;
	or.pred  	%p120, %p118, %p119;
	or.pred  	%p121, %p120, %p117;
	@%p121 bra 	$L__BB1_50;
	div.u32 	%r384, %r88, %r12;
	add.s32 	%r385, %r384, %r15;
	mad.lo.s32 	%r386, %r385, %r118, %r89;
	mad.lo.s32 	%r387, %r386, %r119, %r90;
	ld.shared.f32 	%f116, [_ZZ23implicitSparseConvCuda0PKiS0_PKfS2_PfjjjjjjjjjE16filter_data_tile+92];
	mul.wide.s32 	%rd61, %r387, 4;
	add.s64 	%rd62, %rd1, %rd61;
	ld.global.nc.f32 	%f117, [%rd62];
	fma.rn.f32 	%f135, %f116, %f117, %f135;
$L__BB1_50:
	ld.shared.u32 	%r91, [_ZZ23implicitSparseConvCuda0PKiS0_PKfS2_PfjjjjjjjjjE19filter_indices_tile+96];
	rem.u32 	%r388, %r91, %r12;
	div.u32 	%r389, %r388, %r122;
	mul.lo.s32 	%r390, %r389, %r122;
	sub.s32 	%r391, %r388, %r390;
	add.s32 	%r92, %r389, %r13;
	add.s32 	%r93, %r391, %r14;
	or.b32  	%r393, %r92, %r93;
	setp.lt.s32 	%p122, %r393, 0;
	setp.ge.u32 	%p123, %r92, %r118;
	setp.ge.u32 	%p124, %r93, %r119;
	or.pred  	%p125, %p123, %p124;
	or.pred  	%p126, %p125, %p122;
	@%p126 bra 	$L__BB1_52;
	div.u32 	%r394, %r91, %r12;
	add.s32 	%r395, %r394, %r15;
	mad.lo.s32 	%r396, %r395, %r118, %r92;
	mad.lo.s32 	%r397, %r396, %r119, %r93;
	ld.shared.f32 	%f118, [_ZZ23implicitSparseConvCuda0PKiS0_PKfS2_PfjjjjjjjjjE16filter_data_tile+96];
	mul.wide.s32 	%rd63, %r397, 4;
	add.s64 	%rd64, %rd1, %rd63;
	ld.global.nc.f32 	%f119, [%rd64];
	fma.rn.f32 	%f135, %f118, %f119, %f135;
$L__BB1_52:
	ld.shared.u32 	%r94, [_ZZ23implicitSparseConvCuda0PKiS0_PKfS2_PfjjjjjjjjjE19filter_indices_tile+100];
	rem.u32 	%r398, %r94, %r12;
	div.u32 	%r399, %r398, %r122;
	mul.lo.s32 	%r400, %r399, %r122;
	sub.s32 	%r401, %r398, %r400;
	add.s32 	%r95, %r399, %r13;
	add.s32 	%r96, %r401, %r14;
	or.b32  	%r403, %r95, %r96;
	setp.lt.s32 	%p127, %r403, 0;
	setp.ge.u32 	%p128, %r95, %r118;
	setp.ge.u32 	%p129, %r96, %r119;
	or.pred  	%p130, %p128, %p129;
	or.pred  	%p131, %p130, %p127;
	@%p131 bra 	$L__BB1_54;
	div.u32 	%r404, %r94, %r12;
	add.s32 	%r405, %r404, %r15;
	mad.lo.s32 	%r406, %r405, %r118, %r95;
	mad.lo.s32 	%r407, %r406, %r119, %r96;
	ld.shared.f32 	%f120, [_ZZ23implicitSparseConvCuda0PKiS0_PKfS2_PfjjjjjjjjjE16filter_data_tile+100];
	mul.wide.s32 	%rd65, %r407, 4;
	add.s64 	%rd66, %rd1, %rd65;
	ld.global.nc.f32 	%f121, [%rd66];
	fma.rn.f32 	%f135, %f120, %f121, %f135;
$L__BB1_54:
	ld.shared.u32 	%r97, [_ZZ23implicitSparseConvCuda0PKiS0_PKfS2_PfjjjjjjjjjE19filter_indices_tile+104];
	rem.u32 	%r408, %r97, %r12;
	div.u32 	%r409, %r408, %r122;
	mul.lo.s32 	%r410, %r409, %r122;
	sub.s32 	%r411, %r408, %r410;
	add.s32 	%r98, %r409, %r13;
	add.s32 	%r99, %r411, %r14;
	or.b32  	%r413, %r98, %r99;
	setp.lt.s32 	%p132, %r413, 0;
	setp.ge.u32 	%p133, %r98, %r118;
	setp.ge.u32 	%p134, %r99, %r119;
	or.pred  	%p135, %p133, %p134;
	or.pred  	%p136, %p135, %p132;
	@%p136 bra 	$L__BB1_56;
	div.u32 	%r414, %r97, %r12;
	add.s32 	%r415, %r414, %r15;
	mad.lo.s32 	%r416, %r415, %r118, %r98;
	mad.lo.s32 	%r417, %r416, %r119, %r99;
	ld.shared.f32 	%f122, [_ZZ23implicitSparseConvCuda0PKiS0_PKfS2_PfjjjjjjjjjE16filter_data_tile+104];
	mul.wide.s32 	%rd67, %r417, 4;
	add.s64 	%rd68, %rd1, %rd67;
	ld.global.nc.f32 	%f123, [%rd68];
	fma.rn.f32 	%f135, %f122, %f123, %f135;
$L__BB1_56:
	ld.shared.u32 	%r100, [_ZZ23implicitSparseConvCuda0PKiS0_PKfS2_PfjjjjjjjjjE19filter_indices_tile+108];
	rem.u32 	%r418, %r100, %r12;
	div.u32 	%r419, %r418, %r122;
	mul.lo.s32 	%r420, %r419, %r122;
	sub.s32 	%r421, %r418, %r420;
	add.s32 	%r101, %r419, %r13;
	add.s32 	%r102, %r421, %r14;
	or.b32  	%r423, %r101, %r102;
	setp.lt.s32 	%p137, %r423, 0;
	setp.ge.u32 	%p138, %r101, %r118;
	setp.ge.u32 	%p139, %r102, %r119;
	or.pred  	%p140, %p138, %p139;
	or.pred  	%p141, %p140, %p137;
	@%p141 bra 	$L__BB1_58;
	div.u32 	%r424, %r100, %r12;
	add.s32 	%r425, %r424, %r15;
	mad.lo.s32 	%r426, %r425, %r118, %r101;
	mad.lo.s32 	%r427, %r426, %r119, %r102;
	ld.shared.f32 	%f124, [_ZZ23implicitSparseConvCuda0PKiS0_PKfS2_PfjjjjjjjjjE16filter_data_tile+108];
	mul.wide.s32 	%rd69, %r427, 4;
	add.s64 	%rd70, %rd1, %rd69;
	ld.global.nc.f32 	%f125, [%rd70];
	fma.rn.f32 	%f135, %f124, %f125, %f135;
$L__BB1_58:
	ld.shared.u32 	%r103, [_ZZ23implicitSparseConvCuda0PKiS0_PKfS2_PfjjjjjjjjjE19filter_indices_tile+112];
	rem.u32 	%r428, %r103, %r12;
	div.u32 	%r429, %r428, %r122;
	mul.lo.s32 	%r430, %r429, %r122;
	sub.s32 	%r431, %r428, %r430;
	add.s32 	%r104, %r429, %r13;
	add.s32 	%r105, %r431, %r14;
	or.b32  	%r433, %r104, %r105;
	setp.lt.s32 	%p142, %r433, 0;
	setp.ge.u32 	%p143, %r104, %r118;
	setp.ge.u32 	%p144, %r105, %r119;
	or.pred  	%p145, %p143, %p144;
	or.pred  	%p146, %p145, %p142;
	@%p146 bra 	$L__BB1_60;
	div.u32 	%r434, %r103, %r12;
	add.s32 	%r435, %r434, %r15;
	mad.lo.s32 	%r436, %r435, %r118, %r104;
	mad.lo.s32 	%r437, %r436, %r119, %r105;
	ld.shared.f32 	%f126, [_ZZ23implicitSparseConvCuda0PKiS0_PKfS2_PfjjjjjjjjjE16filter_data_tile+112];
	mul.wide.s32 	%rd71, %r437, 4;
	add.s64 	%rd72, %rd1, %rd71;
	ld.global.nc.f32 	%f127, [%rd72];
	fma.rn.f32 	%f135, %f126, %f127, %f135;
$L__BB1_60:
	ld.shared.u32 	%r106, [_ZZ23implicitSparseConvCuda0PKiS0_PKfS2_PfjjjjjjjjjE19filter_indices_tile+116];
	rem.u32 	%r438, %r106, %r12;
	div.u32 	%r439, %r438, %r122;
	mul.lo.s32 	%r440, %r439, %r122;
	sub.s32 	%r441, %r438, %r440;
	add.s32 	%r107, %r439, %r13;
	add.s32 	%r108, %r441, %r14;
	or.b32  	%r443, %r107, %r108;
	setp.lt.s32 	%p147, %r443, 0;
	setp.ge.u32 	%p148, %r107, %r118;
	setp.ge.u32 	%p149, %r108, %r119;
	or.pred  	%p150, %p148, %p149;
	or.pred  	%p151, %p150, %p147;
	@%p151 bra 	$L__BB1_62;
	div.u32 	%r444, %r106, %r12;
	add.s32 	%r445, %r444, %r15;
	mad.lo.s32 	%r446, %r445, %r118, %r107;
	mad.lo.s32 	%r447, %r446, %r119, %r108;
	ld.shared.f32 	%f128, [_ZZ23implicitSparseConvCuda0PKiS0_PKfS2_PfjjjjjjjjjE16filter_data_tile+116];
	mul.wide.s32 	%rd73, %r447, 4;
	add.s64 	%rd74, %rd1, %rd73;
	ld.global.nc.f32 	%f129, [%rd74];
	fma.rn.f32 	%f135, %f128, %f129, %f135;
$L__BB1_62:
	ld.shared.u32 	%r109, [_ZZ23implicitSparseConvCuda0PKiS0_PKfS2_PfjjjjjjjjjE19filter_indices_tile+120];
	rem.u32 	%r448, %r109, %r12;
	div.u32 	%r449, %r448, %r122;
	mul.lo.s32 	%r450, %r449, %r122;
	sub.s32 	%r451, %r448, %r450;
	add.s32 	%r110, %r449, %r13;
	add.s32 	%r111, %r451, %r14;
	or.b32  	%r453, %r110, %r111;
	setp.lt.s32 	%p152, %r453, 0;
	setp.ge.u32 	%p153, %r110, %r118;
	setp.ge.u32 	%p154, %r111, %r119;
	or.pred  	%p155, %p153, %p154;
	or.pred  	%p156, %p155, %p152;
	@%p156 bra 	$L__BB1_64;
	div.u32 	%r454, %r109, %r12;
	add.s32 	%r455, %r454, %r15;
	mad.lo.s32 	%r456, %r455, %r118, %r110;
	mad.lo.s32 	%r457, %r456, %r119, %r111;
	ld.shared.f32 	%f130, [_ZZ23implicitSparseConvCuda0PKiS0_PKfS2_PfjjjjjjjjjE16filter_data_tile+120];
	mul.wide.s32 	%rd75, %r457, 4;
	add.s64 	%rd76, %rd1, %rd75;
	ld.global.nc.f32 	%f131, [%rd76];
	fma.rn.f32 	%f135, %f130, %f131, %f135;
$L__BB1_64:
	ld.shared.u32 	%r112, [_ZZ23implicitSparseConvCuda0PKiS0_PKfS2_PfjjjjjjjjjE19filter_indices_tile+124];
	rem.u32 	%r458, %r112, %r12;
	div.u32 	%r459, %r458, %r122;
	mul.lo.s32 	%r460, %r459, %r122;
	sub.s32 	%r461, %r458, %r460;
	add.s32 	%r113, %r459, %r13;
	add.s32 	%r114, %r461, %r14;
	or.b32  	%r463, %r113, %r114;
	setp.lt.s32 	%p157, %r463, 0;
	setp.ge.u32 	%p158, %r113, %r118;
	setp.ge.u32 	%p159, %r114, %r119;
	or.pred  	%p160, %p158, %p159;
	or.pred  	%p161, %p160, %p157;
	@%p161 bra 	$L__BB1_66;
	div.u32 	%r464, %r112, %r12;
	add.s32 	%r465, %r464, %r15;
	mad.lo.s32 	%r466, %r465, %r118, %r113;
	mad.lo.s32 	%r467, %r466, %r119, %r114;
	ld.shared.f32 	%f132, [_ZZ23implicitSparseConvCuda0PKiS0_PKfS2_PfjjjjjjjjjE16filter_data_tile+124];
	mul.wide.s32 	%rd77, %r467, 4;
	add.s64 	%rd78, %rd1, %rd77;
	ld.global.nc.f32 	%f133, [%rd78];
	fma.rn.f32 	%f135, %f132, %f133, %f135;
$L__BB1_66:
	add.s32 	%r472, %r472, 32;
	add.s32 	%r471, %r471, 32;
	setp.lt.s32 	%p162, %r472, %r9;
	@%p162 bra 	$L__BB1_2;
$L__BB1_67:
	ld.param.u64 	%rd82, [_Z23implicitSparseConvCuda0PKiS0_PKfS2_Pfjjjjjjjjj_param_4];
	cvta.to.global.u64 	%rd79, %rd82;
	mad.lo.s32 	%r468, %r5, %r120, %r3;
	mad.lo.s32 	%r469, %r468, %r1, %r6;
	mad.lo.s32 	%r470, %r469, %r2, %r7;
	mul.wide.s32 	%rd80, %r470, 4;
	add.s64 	%rd81, %rd79, %rd80;
	st.global.f32 	[%rd81], %f135;
	ret;

}
	// .globl	_Z23implicitSparseConvCuda1iPKiS0_S0_PKfS2_Pfjjjjjjjjj
.visible .entry _Z23implicitSparseConvCuda1iPKiS0_S0_PKfS2_Pfjjjjjjjjj(
	.param .u32 _Z23implicitSparseConvCuda1iPKiS0_S0_PKfS2_Pfjjjjjjjjj_param_0,
	.param .u64 .ptr .align 1 _Z23implicitSparseConvCuda1iPKiS0_S0_PKfS2_Pfjjjjjjjjj_param_1,
	.param .u64 .ptr .align 1 _Z23implicitSparseConvCuda1iPKiS0_S0_PKfS2_Pfjjjjjjjjj_param_2,
	.param .u64 .ptr .align 1 _Z23implicitSparseConvCuda1iPKiS0_S0_PKfS2_Pfjjjjjjjjj_param_3,
	.param .u64 .ptr .align 1 _Z23implicitSparseConvCuda1iPKiS0_S0_PKfS2_Pfjjjjjjjjj_param_4,
	.param .u64 .ptr .align 1 _Z23implicitSparseConvCuda1iPKiS0_S0_PKfS2_Pfjjjjjjjjj_param_5,
	.param .u64 .ptr .align 1 _Z23implicitSparseConvCuda1iPKiS0_S0_PKfS2_Pfjjjjjjjjj_param_6,
	.param .u32 _Z23implicitSparseConvCuda1iPKiS0_S0_PKfS2_Pfjjjjjjjjj_param_7,
	.param .u32 _Z23implicitSparseConvCuda1iPKiS0_S0_PKfS2_Pfjjjjjjjjj_param_8,
	.param .u32 _Z23implicitSparseConvCuda1iPKiS0_S0_PKfS2_Pfjjjjjjjjj_param_9,
	.param .u32 _Z23implicitSparseConvCuda1iPKiS0_S0_PKfS2_Pfjjjjjjjjj_param_10,
	.param .u32 _Z23implicitSparseConvCuda1iPKiS0_S0_PKfS2_Pfjjjjjjjjj_param_11,
	.param .u32 _Z23implicitSparseConvCuda1iPKiS0_S0_PKfS2_Pfjjjjjjjjj_param_12,
	.param .u32 _Z23implicitSparseConvCuda1iPKiS0_S0_PKfS2_Pfjjjjjjjjj_param_13,
	.param .u32 _Z23implicitSparseConvCuda1iPKiS0_S0_PKfS2_Pfjjjjjjjjj_param_14,
	.param .u32 _Z23implicitSparseConvCuda1iPKiS0_S0_PKfS2_Pfjjjjjjjjj_param_15
)
{
	.reg .pred 	%p<8>;
	.reg .b32 	%r<379>;
	.reg .b32 	%f<199>;
	.reg .b64 	%rd<156>;

	ld.param.u32 	%r109, [_Z23implicitSparseConvCuda1iPKiS0_S0_PKfS2_Pfjjjjjjjjj_param_0];
	ld.param.u64 	%rd9, [_Z23implicitSparseConvCuda1iPKiS0_S0_PKfS2_Pfjjjjjjjjj_param_1];
	ld.param.u64 	%rd6, [_Z23implicitSparseConvCuda1iPKiS0_S0_PKfS2_Pfjjjjjjjjj_param_4];
	ld.param.u32 	%r111, [_Z23implicitSparseConvCuda1iPKiS0_S0_PKfS2_Pfjjjjjjjjj_param_9];
	ld.param.u32 	%r112, [_Z23implicitSparseConvCuda1iPKiS0_S0_PKfS2_Pfjjjjjjjjj_param_10];
	ld.param.u32 	%r114, [_Z23implicitSparseConvCuda1iPKiS0_S0_PKfS2_Pfjjjjjjjjj_param_12];
	ld.param.u32 	%r115, [_Z23implicitSparseConvCuda1iPKiS0_S0_PKfS2_Pfjjjjjjjjj_param_13];
	ld.param.u32 	%r116, [_Z23implicitSparseConvCuda1iPKiS0_S0_PKfS2_Pfjjjjjjjjj_param_14];
	ld.param.u32 	%r117, [_Z23implicitSparseConvCuda1iPKiS0_S0_PKfS2_Pfjjjjjjjjj_param_15];
	cvta.to.global.u64 	%rd155, %rd6;
	cvta.to.global.u64 	%rd10, %rd9;
	shl.b32 	%r118, %r117, 1;
	sub.s32 	%r119, %r111, %r114;
	add.s32 	%r120, %r119, %r118;
	div.u32 	%r121, %r120, %r116;
	add.s32 	%r1, %r121, 1;
	sub.s32 	%r122, %r112, %r115;
	add.s32 	%r123, %r122, %r118;
	div.u32 	%r124, %r123, %r116;
	add.s32 	%r2, %r124, 1;
	mul.wide.s32 	%rd11, %r109, 4;
	add.s64 	%rd12, %rd10, %rd11;
	mov.u32 	%r125, %ctaid.x;
	mov.u32 	%r126, %ntid.x;
	mov.u32 	%r127, %tid.x;
	mad.lo.s32 	%r128, %r125, %r126, %r127;
	mad.lo.s32 	%r129, %r121, %r124, %r121;
	add.s32 	%r130, %r129, %r2;
	div.s32 	%r3, %r128, %r130;
	mul.lo.s32 	%r131, %r3, %r130;
	sub.s32 	%r132, %r128, %r131;
	div.s32 	%r4, %r132, %r2;
	mad.lo.s32 	%r133, %r4, %r124, %r4;
	sub.s32 	%r5, %r132, %r133;
	ld.global.nc.u32 	%r346, [%rd12];
	ld.global.nc.u32 	%r7, [%rd12+4];
	sub.s32 	%r348, %r7, %r346;
	setp.lt.s32 	%p1, %r348, 1;
	mov.f32 	%f166, 0f00000000;
	mov.f32 	%f167, %f166;
	mov.f32 	%f168, %f166;
	mov.f32 	%f169, %f166;
	mov.f32 	%f170, %f166;
	mov.f32 	%f171, %f166;
	mov.f32 	%f172, %f166;
	mov.f32 	%f173, %f166;
	mov.f32 	%f174, %f166;
	mov.f32 	%f175, %f166;
	mov.f32 	%f176, %f166;
	mov.f32 	%f177, %f166;
	mov.f32 	%f178, %f166;
	mov.f32 	%f179, %f166;
	mov.f32 	%f180, %f166;
	mov.f32 	%f181, %f166;
	mov.f32 	%f182, %f166;
	mov.f32 	%f183, %f166;
	mov.f32 	%f184, %f166;
	mov.f32 	%f185, %f166;
	mov.f32 	%f186, %f166;
	mov.f32 	%f187, %f166;
	mov.f32 	%f188, %f166;
	mov.f32 	%f189, %f166;
	mov.f32 	%f190, %f166;
	mov.f32 	%f191, %f166;
	mov.f32 	%f192, %f166;
	mov.f32 	%f193, %f166;
	mov.f32 	%f194, %f166;
	mov.f32 	%f195, %f166;
	mov.f32 	%f196, %f166;
	mov.f32 	%f197, %f166;
	@%p1 bra 	$L__BB2_5;
	shl.b32 	%r134, %r7, 1;
	shl.b32 	%r135, %r346, 1;
	sub.s32 	%r378, %r134, %r135;
	mul.lo.s32 	%r136, %r7, 3;
	mul.lo.s32 	%r137, %r346, 3;
	sub.s32 	%r377, %r136, %r137;
	shl.b32 	%r138, %r7, 2;
	shl.b32 	%r139, %r346, 2;
	sub.s32 	%r376, %r138, %r139;
	mul.lo.s32 	%r140, %r7, 5;
	mul.lo.s32 	%r141, %r346, 5;
	sub.s32 	%r375, %r140, %r141;
	mul.lo.s32 	%r142, %r7, 6;
	mul.lo.s32 	%r143, %r346, 6;
	sub.s32 	%r374, %r142, %r143;
	mul.lo.s32 	%r144, %r7, 7;
	mul.lo.s32 	%r145, %r346, 7;
	sub.s32 	%r373, %r144, %r145;
	shl.b32 	%r146, %r7, 3;
	shl.b32 	%r147, %r346, 3;
	sub.s32 	%r372, %r146, %r147;
	mul.lo.s32 	%r148, %r7, 9;
	mul.lo.s32 	%r149, %r346, 9;
	sub.s32 	%r371, %r148, %r149;
	mul.lo.s32 	%r150, %r7, 10;
	mul.lo.s32 	%r151, %r346, 10;
	sub.s32 	%r370, %r150, %r151;
	mul.lo.s32 	%r152, %r7, 11;
	mul.lo.s32 	%r153, %r346, 11;
	sub.s32 	%r369, %r152, %r153;
	mul.lo.s32 	%r154, %r7, 12;
	mul.lo.s32 	%r155, %r346, 12;
	sub.s32 	%r368, %r154, %r155;
	mul.lo.s32 	%r156, %r7, 13;
	mul.lo.s32 	%r157, %r346, 13;
	sub.s32 	%r367, %r156, %r157;
	mul.lo.s32 	%r158, %r7, 14;
	mul.lo.s32 	%r159, %r346, 14;
	sub.s32 	%r366, %r158, %r159;
	mul.lo.s32 	%r160, %r7, 15;
	mul.lo.s32 	%r161, %r346, 15;
	sub.s32 	%r365, %r160, %r161;
	shl.b32 	%r162, %r7, 4;
	shl.b32 	%r163, %r346, 4;
	sub.s32 	%r364, %r162, %r163;
	mul.lo.s32 	%r164, %r7, 17;
	mul.lo.s32 	%r165, %r346, 17;
	sub.s32 	%r363, %r164, %r165;
	mul.lo.s32 	%r166, %r7, 18;
	mul.lo.s32 	%r167, %r346, 18;
	sub.s32 	%r362, %r166, %r167;
	mul.lo.s32 	%r168, %r7, 19;
	mul.lo.s32 	%r169, %r346, 19;
	sub.s32 	%r361, %r168, %r169;
	mul.lo.s32 	%r170, %r7, 20;
	mul.lo.s32 	%r171, %r346, 20;
	sub.s32 	%r360, %r170, %r171;
	mul.lo.s32 	%r172, %r7, 21;
	mul.lo.s32 	%r173, %r346, 21;
	sub.s32 	%r359, %r172, %r173;
	mul.lo.s32 	%r174, %r7, 22;
	mul.lo.s32 	%r175, %r346, 22;
	sub.s32 	%r358, %r174, %r175;
	mul.lo.s32 	%r176, %r7, 23;
	mul.lo.s32 	%r177, %r346, 23;
	sub.s32 	%r357, %r176, %r177;
	mul.lo.s32 	%r178, %r7, 24;
	mul.lo.s32 	%r179, %r346, 24;
	sub.s32 	%r356, %r178, %r179;
	mul.lo.s32 	%r180, %r7, 25;
	mul.lo.s32 	%r181, %r346, 25;
	sub.s32 	%r355, %r180, %r181;
	mul.lo.s32 	%r182, %r7, 26;
	mul.lo.s32 	%r183, %r346, 26;
	sub.s32 	%r354, %r182, %r183;
	mul.lo.s32 	%r184, %r7, 27;
	mul.lo.s32 	%r185, %r346, 27;
	sub.s32 	%r353, %r184, %r185;
	mul.lo.s32 	%r186, %r7, 28;
	mul.lo.s32 	%r187, %r346, 28;
	sub.s32 	%r352, %r186, %r187;
	mul.lo.s32 	%r188, %r7, 29;
	mul.lo.s32 	%r189, %r346, 29;
	sub.s32 	%r351, %r188, %r189;
	mul.lo.s32 	%r190, %r7, 30;
	mul.lo.s32 	%r191, %r346, 30;
	sub.s32 	%r350, %r190, %r191;
	mul.lo.s32 	%r192, %r7, 31;
	mul.lo.s32 	%r193, %r346, 31;
	sub.s32 	%r349, %r192, %r193;
	sub.s32 	%r347, %r346, %r7;
	mov.f32 	%f166, 0f00000000;
$L__BB2_2:
	ld.param.u32 	%r345, [_Z23implicitSparseConvCuda1iPKiS0_S0_PKfS2_Pfjjjjjjjjj_param_15];
	ld.param.u32 	%r344, [_Z23implicitSparseConvCuda1iPKiS0_S0_PKfS2_Pfjjjjjjjjj_param_14];
	ld.param.u32 	%r342, [_Z23implicitSparseConvCuda1iPKiS0_S0_PKfS2_Pfjjjjjjjjj_param_12];
	ld.param.u64 	%rd151, [_Z23implicitSparseConvCuda1iPKiS0_S0_PKfS2_Pfjjjjjjjjj_param_3];
	mul.wide.s32 	%rd13, %r346, 4;
	cvta.to.global.u64 	%rd14, %rd151;
	add.s64 	%rd15, %rd14, %rd13;
	ld.global.nc.u32 	%r73, [%rd15];
	mul.lo.s32 	%r194, %r115, %r342;
	rem.u32 	%r195, %r73, %r194;
	div.u32 	%r196, %r195, %r115;
	mul.lo.s32 	%r197, %r196, %r115;
	sub.s32 	%r198, %r195, %r197;
	mul.lo.s32 	%r200, %r4, %r344;
	sub.s32 	%r201, %r200, %r345;
	add.s32 	%r74, %r196, %r201;
	mul.lo.s32 	%r202, %r5, %r344;
	sub.s32 	%r203, %r202, %r345;
	add.s32 	%r75, %r198, %r203;
	or.b32  	%r204, %r74, %r75;
	setp.lt.s32 	%p2, %r204, 0;
	setp.ge.u32 	%p3, %r74, %r111;
	setp.ge.u32 	%p4, %r75, %r112;
	or.pred  	%p5, %p3, %p4;
	mov.f32 	%f198, 0f00000000;
	or.pred  	%p6, %p5, %p2;
	@%p6 bra 	$L__BB2_4;
	ld.param.u32 	%r343, [_Z23implicitSparseConvCuda1iPKiS0_S0_PKfS2_Pfjjjjjjjjj_param_12];
	ld.param.u32 	%r340, [_Z23implicitSparseConvCuda1iPKiS0_S0_PKfS2_Pfjjjjjjjjj_param_8];
	ld.param.u64 	%rd153, [_Z23implicitSparseConvCuda1iPKiS0_S0_PKfS2_Pfjjjjjjjjj_param_5];
	mul.lo.s32 	%r205, %r115, %r343;
	div.u32 	%r206, %r73, %r205;
	mad.lo.s32 	%r207, %r3, %r340, %r206;
	mad.lo.s32 	%r208, %r207, %r111, %r74;
	mad.lo.s32 	%r209, %r208, %r112, %r75;
	cvta.to.global.u64 	%rd16, %rd153;
	mul.wide.s32 	%rd17, %r209, 4;
	add.s64 	%rd18, %rd16, %rd17;
	ld.global.nc.f32 	%f198, [%rd18];
$L__BB2_4:
	ld.param.u64 	%rd152, [_Z23implicitSparseConvCuda1iPKiS0_S0_PKfS2_Pfjjjjjjjjj_param_4];
	ld.global.nc.f32 	%f102, [%rd155];
	fma.rn.f32 	%f197, %f198, %f102, %f197;
	cvta.to.global.u64 	%rd19, %rd152;
	mul.wide.u32 	%rd20, %r348, 4;
	add.s64 	%rd21, %rd19, %rd20;
	ld.global.nc.f32 	%f103, [%rd21];
	fma.rn.f32 	%f196, %f198, %f103, %f196;
	mul.wide.u32 	%rd22, %r378, 4;
	add.s64 	%rd23, %rd19, %rd22;
	ld.global.nc.f32 	%f104, [%rd23];
	fma.rn.f32 	%f195, %f198, %f104, %f195;
	mul.wide.u32 	%rd24, %r377, 4;
	add.s64 	%rd25, %rd19, %rd24;
	ld.global.nc.f32 	%f105, [%rd25];
	fma.rn.f32 	%f194, %f198, %f105, %f194;
	mul.wide.u32 	%rd26, %r376, 4;
	add.s64 	%rd27, %rd19, %rd26;
	ld.global.nc.f32 	%f106, [%rd27];
	fma.rn.f32 	%f193, %f198, %f106, %f193;
	mul.wide.u32 	%rd28, %r375, 4;
	add.s64 	%rd29, %rd19, %rd28;
	ld.global.nc.f32 	%f107, [%rd29];
	fma.rn.f32 	%f192, %f198, %f107, %f192;
	mul.wide.u32 	%rd30, %r374, 4;
	add.s64 	%rd31, %rd19, %rd30;
	ld.global.nc.f32 	%f108, [%rd31];
	fma.rn.f32 	%f191, %f198, %f108, %f191;
	mul.wide.u32 	%rd32, %r373, 4;
	add.s64 	%rd33, %rd19, %rd32;
	ld.global.nc.f32 	%f109, [%rd33];
	fma.rn.f32 	%f190, %f198, %f109, %f190;
	mul.wide.u32 	%rd34, %r372, 4;
	add.s64 	%rd35, %rd19, %rd34;
	ld.global.nc.f32 	%f110, [%rd35];
	fma.rn.f32 	%f189, %f198, %f110, %f189;
	mul.wide.u32 	%rd36, %r371, 4;
	add.s64 	%rd37, %rd19, %rd36;
	ld.global.nc.f32 	%f111, [%rd37];
	fma.rn.f32 	%f188, %f198, %f111, %f188;
	mul.wide.u32 	%rd38, %r370, 4;
	add.s64 	%rd39, %rd19, %rd38;
	ld.global.nc.f32 	%f112, [%rd39];
	fma.rn.f32 	%f187, %f198, %f112, %f187;
	mul.wide.u32 	%rd40, %r369, 4;
	add.s64 	%rd41, %rd19, %rd40;
	ld.global.nc.f32 	%f113, [%rd41];
	fma.rn.f32 	%f186, %f198, %f113, %f186;
	mul.wide.u32 	%rd42, %r368, 4;
	add.s64 	%rd43, %rd19, %rd42;
	ld.global.nc.f32 	%f114, [%rd43];
	fma.rn.f32 	%f185, %f198, %f114, %f185;
	mul.wide.u32 	%rd44, %r367, 4;
	add.s64 	%rd45, %rd19, %rd44;
	ld.global.nc.f32 	%f115, [%rd45];
	fma.rn.f32 	%f184, %f198, %f115, %f184;
	mul.wide.u32 	%rd46, %r366, 4;
	add.s64 	%rd47, %rd19, %rd46;
	ld.global.nc.f32 	%f116, [%rd47];
	fma.rn.f32 	%f183, %f198, %f116, %f183;
	mul.wide.u32 	%rd48, %r365, 4;
	add.s64 	%rd49, %rd19, %rd48;
	ld.global.nc.f32 	%f117, [%rd49];
	fma.rn.f32 	%f182, %f198, %f117, %f182;
	mul.wide.u32 	%rd50, %r364, 4;
	add.s64 	%rd51, %rd19, %rd50;
	ld.global.nc.f32 	%f118, [%rd51];
	fma.rn.f32 	%f181, %f198, %f118, %f181;
	mul.wide.u32 	%rd52, %r363, 4;
	add.s64 	%rd53, %rd19, %rd52;
	ld.global.nc.f32 	%f119, [%rd53];
	fma.rn.f32 	%f180, %f198, %f119, %f180;
	mul.wide.u32 	%rd54, %r362, 4;
	add.s64 	%rd55, %rd19, %rd54;
	ld.global.nc.f32 	%f120, [%rd55];
	fma.rn.f32 	%f179, %f198, %f120, %f179;
	mul.wide.u32 	%rd56, %r361, 4;
	add.s64 	%rd57, %rd19, %rd56;
	ld.global.nc.f32 	%f121, [%rd57];
	fma.rn.f32 	%f178, %f198, %f121, %f178;
	mul.wide.u32 	%rd58, %r360, 4;
	add.s64 	%rd59, %rd19, %rd58;
	ld.global.nc.f32 	%f122, [%rd59];
	fma.rn.f32 	%f177, %f198, %f122, %f177;
	mul.wide.u32 	%rd60, %r359, 4;
	add.s64 	%rd61, %rd19, %rd60;
	ld.global.nc.f32 	%f123, [%rd61];
	fma.rn.f32 	%f176, %f198, %f123, %f176;
	mul.wide.u32 	%rd62, %r358, 4;
	add.s64 	%rd63, %rd19, %rd62;
	ld.global.nc.f32 	%f124, [%rd63];
	fma.rn.f32 	%f175, %f198, %f124, %f175;
	mul.wide.u32 	%rd64, %r357, 4;
	add.s64 	%rd65, %rd19, %rd64;
	ld.global.nc.f32 	%f125, [%rd65];
	fma.rn.f32 	%f174, %f198, %f125, %f174;
	mul.wide.u32 	%rd66, %r356, 4;
	add.s64 	%rd67, %rd19, %rd66;
	ld.global.nc.f32 	%f126, [%rd67];
	fma.rn.f32 	%f173, %f198, %f126, %f173;
	mul.wide.u32 	%rd68, %r355, 4;
	add.s64 	%rd69, %rd19, %rd68;
	ld.global.nc.f32 	%f127, [%rd69];
	fma.rn.f32 	%f172, %f198, %f127, %f172;
	mul.wide.u32 	%rd70, %r354, 4;
	add.s64 	%rd71, %rd19, %rd70;
	ld.global.nc.f32 	%f128, [%rd71];
	fma.rn.f32 	%f171, %f198, %f128, %f171;
	mul.wide.u32 	%rd72, %r353, 4;
	add.s64 	%rd73, %rd19, %rd72;
	ld.global.nc.f32 	%f129, [%rd73];
	fma.rn.f32 	%f170, %f198, %f129, %f170;
	mul.wide.u32 	%rd74, %r352, 4;
	add.s64 	%rd75, %rd19, %rd74;
	ld.global.nc.f32 	%f130, [%rd75];
	fma.rn.f32 	%f169, %f198, %f130, %f169;
	mul.wide.u32 	%rd76, %r351, 4;
	add.s64 	%rd77, %rd19, %rd76;
	ld.global.nc.f32 	%f131, [%rd77];
	fma.rn.f32 	%f168, %f198, %f131, %f168;
	mul.wide.u32 	%rd78, %r350, 4;
	add.s64 	%rd79, %rd19, %rd78;
	ld.global.nc.f32 	%f132, [%rd79];
	fma.rn.f32 	%f167, %f198, %f132, %f167;
	mul.wide.u32 	%rd80, %r349, 4;
	add.s64 	%rd81, %rd19, %rd80;
	ld.global.nc.f32 	%f133, [%rd81];
	fma.rn.f32 	%f166, %f198, %f133, %f166;
	add.s64 	%rd155, %rd155, 4;
	add.s32 	%r378, %r378, 1;
	add.s32 	%r377, %r377, 1;
	add.s32 	%r376, %r376, 1;
	add.s32 	%r375, %r375, 1;
	add.s32 	%r374, %r374, 1;
	add.s32 	%r373, %r373, 1;
	add.s32 	%r372, %r372, 1;
	add.s32 	%r371, %r371, 1;
	add.s32 	%r370, %r370, 1;
	add.s32 	%r369, %r369, 1;
	add.s32 	%r368, %r368, 1;
	add.s32 	%r367, %r367, 1;
	add.s32 	%r366, %r366, 1;
	add.s32 	%r365, %r365, 1;
	add.s32 	%r364, %r364, 1;
	add.s32 	%r363, %r363, 1;
	add.s32 	%r362, %r362, 1;
	add.s32 	%r361, %r361, 1;
	add.s32 	%r360, %r360, 1;
	add.s32 	%r359, %r359, 1;
	add.s32 	%r358, %r358, 1;
	add.s32 	%r357, %r357, 1;
	add.s32 	%r356, %r356, 1;
	add.s32 	%r355, %r355, 1;
	add.s32 	%r354, %r354, 1;
	add.s32 	%r353, %r353, 1;
	add.s32 	%r352, %r352, 1;
	add.s32 	%r351, %r351, 1;
	add.s32 	%r350, %r350, 1;
	add.s32 	%r349, %r349, 1;
	add.s32 	%r348, %r348, 1;
	add.s32 	%r347, %r347, 1;
	setp.eq.s32 	%p7, %r347, 0;
	add.s32 	%r346, %r346, 1;
	@%p7 bra 	$L__BB2_5;
	bra.uni 	$L__BB2_2;
$L__BB2_5:
	ld.param.u32 	%r341, [_Z23implicitSparseConvCuda1iPKiS0_S0_PKfS2_Pfjjjjjjjjj_param_11];
	ld.param.u64 	%rd154, [_Z23implicitSparseConvCuda1iPKiS0_S0_PKfS2_Pfjjjjjjjjj_param_6];
	ld.param.u64 	%rd150, [_Z23implicitSparseConvCuda1iPKiS0_S0_PKfS2_Pfjjjjjjjjj_param_2];
	ld.param.u32 	%r339, [_Z23implicitSparseConvCuda1iPKiS0_S0_PKfS2_Pfjjjjjjjjj_param_0];
	mul.lo.s32 	%r210, %r3, %r341;
	cvta.to.global.u64 	%rd82, %rd150;
	cvta.to.global.u64 	%rd83, %rd154;
	mul.wide.s32 	%rd84, %r339, 4;
	add.s64 	%rd85, %rd82, %rd84;
	ld.global.nc.u32 	%r211, [%rd85];
	add.s32 	%r212, %r211, %r210;
	mad.lo.s32 	%r213, %r212, %r1, %r4;
	mad.lo.s32 	%r214, %r213, %r2, %r5;
	mul.wide.s32 	%rd86, %r214, 4;
	add.s64 	%rd87, %rd83, %rd86;
	st.global.f32 	[%rd87], %f197;
	ld.global.nc.u32 	%r215, [%rd85+4];
	add.s32 	%r216, %r215, %r210;
	mad.lo.s32 	%r217, %r216, %r1, %r4;
	mad.lo.s32 	%r218, %r217, %r2, %r5;
	mul.wide.s32 	%rd88, %r218, 4;
	add.s64 	%rd89, %rd83, %rd88;
	st.global.f32 	[%rd89], %f196;
	ld.global.nc.u32 	%r219, [%rd85+8];
	add.s32 	%r220, %r219, %r210;
	mad.lo.s32 	%r221, %r220, %r1, %r4;
	mad.lo.s32 	%r222, %r221, %r2, %r5;
	mul.wide.s32 	%rd90, %r222, 4;
	add.s64 	%rd91, %rd83, %rd90;
	st.global.f32 	[%rd91], %f195;
	ld.global.nc.u32 	%r223, [%rd85+12];
	add.s32 	%r224, %r223, %r210;
	mad.lo.s32 	%r225, %r224, %r1, %r4;
	mad.lo.s32 	%r226, %r225, %r2, %r5;
	mul.wide.s32 	%rd92, %r226, 4;
	add.s64 	%rd93, %rd83, %rd92;
	st.global.f32 	[%rd93], %f194;
	ld.global.nc.u32 	%r227, [%rd85+16];
	add.s32 	%r228, %r227, %r210;
	mad.lo.s32 	%r229, %r228, %r1, %r4;
	mad.lo.s32 	%r230, %r229, %r2, %r5;
	mul.wide.s32 	%rd94, %r230, 4;
	add.s64 	%rd95, %rd83, %rd94;
	st.global.f32 	[%rd95], %f193;
	ld.global.nc.u32 	%r231, [%rd85+20];
	add.s32 	%r232, %r231, %r210;
	mad.lo.s32 	%r233, %r232, %r1, %r4;
	mad.lo.s32 	%r234, %r233, %r2, %r5;
	mul.wide.s32 	%rd96, %r234, 4;
	add.s64 	%rd97, %rd83, %rd96;
	st.global.f32 	[%rd97], %f192;
	ld.global.nc.u32 	%r235, [%rd85+24];
	add.s32 	%r236, %r235, %r210;
	mad.lo.s32 	%r237, %r236, %r1, %r4;
	mad.lo.s32 	%r238, %r237, %r2, %r5;
	mul.wide.s32 	%rd98, %r238, 4;
	add.s64 	%rd99, %rd83, %rd98;
	st.global.f32 	[%rd99], %f191;
	ld.global.nc.u32 	%r239, [%rd85+28];
	add.s32 	%r240, %r239, %r210;
	mad.lo.s32 	%r241, %r240, %r1, %r4;
	mad.lo.s32 	%r242, %r241, %r2, %r5;
	mul.wide.s32 	%rd100, %r242, 4;
	add.s64 	%rd101, %rd83, %rd100;
	st.global.f32 	[%rd101], %f190;
	ld.global.nc.u32 	%r243, [%rd85+32];
	add.s32 	%r244, %r243, %r210;
	mad.lo.s32 	%r245, %r244, %r1, %r4;
	mad.lo.s32 	%r246, %r245, %r2, %r5;
	mul.wide.s32 	%rd102, %r246, 4;
	add.s64 	%rd103, %rd83, %rd102;
	st.global.f32 	[%rd103], %f189;
	ld.global.nc.u32 	%r247, [%rd85+36];
	add.s32 	%r248, %r247, %r210;
	mad.lo.s32 	%r249, %r248, %r1, %r4;
	mad.lo.s32 	%r250, %r249, %r2, %r5;
	mul.wide.s32 	%rd104, %r250, 4;
	add.s64 	%rd105, %rd83, %rd104;
	st.global.f32 	[%rd105], %f188;
	ld.global.nc.u32 	%r251, [%rd85+40];
	add.s32 	%r252, %r251, %r210;
	mad.lo.s32 	%r253, %r252, %r1, %r4;
	mad.lo.s32 	%r254, %r253, %r2, %r5;
	mul.wide.s32 	%rd106, %r254, 4;
	add.s64 	%rd107, %rd83, %rd106;
	st.global.f32 	[%rd107], %f187;
	ld.global.nc.u32 	%r255, [%rd85+44];
	add.s32 	%r256, %r255, %r210;
	mad.lo.s32 	%r257, %r256, %r1, %r4;
	mad.lo.s32 	%r258, %r257, %r2, %r5;
	mul.wide.s32 	%rd108, %r258, 4;
	add.s64 	%rd109, %rd83, %rd108;
	st.global.f32 	[%rd109], %f186;
	ld.global.nc.u32 	%r259, [%rd85+48];
	add.s32 	%r260, %r259, %r210;
	mad.lo.s32 	%r261, %r260, %r1, %r4;
	mad.lo.s32 	%r262, %r261, %r2, %r5;
	mul.wide.s32 	%rd110, %r262, 4;
	add.s64 	%rd111, %rd83, %rd110;
	st.global.f32 	[%rd111], %f185;
	ld.global.nc.u32 	%r263, [%rd85+52];
	add.s32 	%r264, %r263, %r210;
	mad.lo.s32 	%r265, %r264, %r1, %r4;
	mad.lo.s32 	%r266, %r265, %r2, %r5;
	mul.wide.s32 	%rd112, %r266, 4;
	add.s64 	%rd113, %rd83, %rd112;
	st.global.f32 	[%rd113], %f184;
	ld.global.nc.u32 	%r267, [%rd85+56];
	add.s32 	%r268, %r267, %r210;
	mad.lo.s32 	%r269, %r268, %r1, %r4;
	mad.lo.s32 	%r270, %r269, %r2, %r5;
	mul.wide.s32 	%rd114, %r270, 4;
	add.s64 	%rd115, %rd83, %rd114;
	st.global.f32 	[%rd115], %f183;
	ld.global.nc.u32 	%r271, [%rd85+60];
	add.s32 	%r272, %r271, %r210;
	mad.lo.s32 	%r273, %r272, %r1, %r4;
	mad.lo.s32 	%r274, %r273, %r2, %r5;
	mul.wide.s32 	%rd116, %r274, 4;
	add.s64 	%rd117, %rd83, %rd116;
	st.global.f32 	[%rd117], %f182;
	ld.global.nc.u32 	%r275, [%rd85+64];
	add.s32 	%r276, %r275, %r210;
	mad.lo.s32 	%r277, %r276, %r1, %r4;
	mad.lo.s32 	%r278, %r277, %r2, %r5;
	mul.wide.s32 	%rd118, %r278, 4;
	add.s64 	%rd119, %rd83, %rd118;
	st.global.f32 	[%rd119], %f181;
	ld.global.nc.u32 	%r279, [%rd85+68];
	add.s32 	%r280, %r279, %r210;
	mad.lo.s32 	%r281, %r280, %r1, %r4;
	mad.lo.s32 	%r282, %r281, %r2, %r5;
	mul.wide.s32 	%rd120, %r282, 4;
	add.s64 	%rd121, %rd83, %rd120;
	st.global.f32 	[%rd121], %f180;
	ld.global.nc.u32 	%r283, [%rd85+72];
	add.s32 	%r284, %r283, %r210;
	mad.lo.s32 	%r285, %r284, %r1, %r4;
	mad.lo.s32 	%r286, %r285, %r2, %r5;
	mul.wide.s32 	%rd122, %r286, 4;
	add.s64 	%rd123, %rd83, %rd122;
	st.global.f32 	[%rd123], %f179;
	ld.global.nc.u32 	%r287, [%rd85+76];
	add.s32 	%r288, %r287, %r210;
	mad.lo.s32 	%r289, %r288, %r1, %r4;
	mad.lo.s32 	%r290, %r289, %r2, %r5;
	mul.wide.s32 	%rd124, %r290, 4;
	add.s64 	%rd125, %rd83, %rd124;
	st.global.f32 	[%rd125], %f178;
	ld.global.nc.u32 	%r291, [%rd85+80];
	add.s32 	%r292, %r291, %r210;
	mad.lo.s32 	%r293, %r292, %r1, %r4;
	mad.lo.s32 	%r294, %r293, %r2, %r5;
	mul.wide.s32 	%rd126, %r294, 4;
	add.s64 	%rd127, %rd83, %rd126;
	st.global.f32 	[%rd127], %f177;
	ld.global.nc.u32 	%r295, [%rd85+84];
	add.s32 	%r296, %r295, %r210;
	mad.lo.s32 	%r297, %r296, %r1, %r4;
	mad.lo.s32 	%r298, %r297, %r2, %r5;
	mul.wide.s32 	%rd128, %r298, 4;
	add.s64 	%rd129, %rd83, %rd128;
	st.global.f32 	[%rd129], %f176;
	ld.global.nc.u32 	%r299, [%rd85+88];
	add.s32 	%r300, %r299, %r210;
	mad.lo.s32 	%r301, %r300, %r1, %r4;
	mad.lo.s32 	%r302, %r301, %r2, %r5;
	mul.wide.s32 	%rd130, %r302, 4;
	add.s64 	%rd131, %rd83, %rd130;
	st.global.f32 	[%rd131], %f175;
	ld.global.nc.u32 	%r303, [%rd85+92];
	add.s32 	%r304, %r303, %r210;
	mad.lo.s32 	%r305, %r304, %r1, %r4;
	mad.lo.s32 	%r306, %r305, %r2, %r5;
	mul.wide.s32 	%rd132, %r306, 4;
	add.s64 	%rd133, %rd83, %rd132;
	st.global.f32 	[%rd133], %f174;
	ld.global.nc.u32 	%r307, [%rd85+96];
	add.s32 	%r308, %r307, %r210;
	mad.lo.s32 	%r309, %r308, %r1, %r4;
	mad.lo.s32 	%r310, %r309, %r2, %r5;
	mul.wide.s32 	%rd134, %r310, 4;
	add.s64 	%rd135, %rd83, %rd134;
	st.global.f32 	[%rd135], %f173;
	ld.global.nc.u32 	%r311, [%rd85+100];
	add.s32 	%r312, %r311, %r210;
	mad.lo.s32 	%r313, %r312, %r1, %r4;
	mad.lo.s32 	%r314, %r313, %r2, %r5;
	mul.wide.s32 	%rd136, %r314, 4;
	add.s64 	%rd137, %rd83, %rd136;
	st.global.f32 	[%rd137], %f172;
	ld.global.nc.u32 	%r315, [%rd85+104];
	add.s32 	%r316, %r315, %r210;
	mad.lo.s32 	%r317, %r316, %r1, %r4;
	mad.lo.s32 	%r318, %r317, %r2, %r5;
	mul.wide.s32 	%rd138, %r318, 4;
	add.s64 	%rd139, %rd83, %rd138;
	st.global.f32 	[%rd139], %f171;
	ld.global.nc.u32 	%r319, [%rd85+108];
	add.s32 	%r320, %r319, %r210;
	mad.lo.s32 	%r321, %r320, %r1, %r4;
	mad.lo.s32 	%r322, %r321, %r2, %r5;
	mul.wide.s32 	%rd140, %r322, 4;
	add.s64 	%rd141, %rd83, %rd140;
	st.global.f32 	[%rd141], %f170;
	ld.global.nc.u32 	%r323, [%rd85+112];
	add.s32 	%r324, %r323, %r210;
	mad.lo.s32 	%r325, %r324, %r1, %r4;
	mad.lo.s32 	%r326, %r325, %r2, %r5;
	mul.wide.s32 	%rd142, %r326, 4;
	add.s64 	%rd143, %rd83, %rd142;
	st.global.f32 	[%rd143], %f169;
	ld.global.nc.u32 	%r327, [%rd85+116];
	add.s32 	%r328, %r327, %r210;
	mad.lo.s32 	%r329, %r328, %r1, %r4;
	mad.lo.s32 	%r330, %r329, %r2, %r5;
	mul.wide.s32 	%rd144, %r330, 4;
	add.s64 	%rd145, %rd83, %rd144;
	st.global.f32 	[%rd145], %f168;
	ld.global.nc.u32 	%r331, [%rd85+120];
	add.s32 	%r332, %r331, %r210;
	mad.lo.s32 	%r333, %r332, %r1, %r4;
	mad.lo.s32 	%r334, %r333, %r2, %r5;
	mul.wide.s32 	%rd146, %r334, 4;
	add.s64 	%rd147, %rd83, %rd146;
	st.global.f32 	[%rd147], %f167;
	ld.global.nc.u32 	%r335, [%rd85+124];
	add.s32 	%r336, %r335, %r210;
	mad.lo.s32 	%r337, %r336, %r1, %r4;
	mad.lo.s32 	%r338, %r337, %r2, %r5;
	mul.wide.s32 	%rd148, %r338, 4;
	add.s64 	%rd149, %rd83, %rd148;
	st.global.f32 	[%rd149], %f166;
	ret;

}
	// .globl	_Z23implicitSparseConvCuda2iPKiS0_S0_PKfS2_Pfjjjjjjjjj
.visible .entry _Z23implicitSparseConvCuda2iPKiS0_S0_PKfS2_Pfjjjjjjjjj(
	.param .u32 _Z23implicitSparseConvCuda2iPKiS0_S0_PKfS2_Pfjjjjjjjjj_param_0,
	.param .u64 .ptr .align 1 _Z23implicitSparseConvCuda2iPKiS0_S0_PKfS2_Pfjjjjjjjjj_param_1,
	.param .u64 .ptr .align 1 _Z23implicitSparseConvCuda2iPKiS0_S0_PKfS2_Pfjjjjjjjjj_param_2,
	.param .u64 .ptr .align 1 _Z23implicitSparseConvCuda2iPKiS0_S0_PKfS2_Pfjjjjjjjjj_param_3,
	.param .u64 .ptr .align 1 _Z23implicitSparseConvCuda2iPKiS0_S0_PKfS2_Pfjjjjjjjjj_param_4,
	.param .u64 .ptr .align 1 _Z23implicitSparseConvCuda2iPKiS0_S0_PKfS2_Pfjjjjjjjjj_param_5,
	.param .u64 .ptr .align 1 _Z23implicitSparseConvCuda2iPKiS0_S0_PKfS2_Pfjjjjjjjjj_param_6,
	.param .u32 _Z23implicitSparseConvCuda2iPKiS0_S0_PKfS2_Pfjjjjjjjjj_param_7,
	.param .u32 _Z23implicitSparseConvCuda2iPKiS0_S0_PKfS2_Pfjjjjjjjjj_param_8,
	.param .u32 _Z23implicitSparseConvCuda2iPKiS0_S0_PKfS2_Pfjjjjjjjjj_param_9,
	.param .u32 _Z23implicitSparseConvCuda2iPKiS0_S0_PKfS2_Pfjjjjjjjjj_param_10,
	.param .u32 _Z23implicitSparseConvCuda2iPKiS0_S0_PKfS2_Pfjjjjjjjjj_param_11,
	.param .u32 _Z23implicitSparseConvCuda2iPKiS0_S0_PKfS2_Pfjjjjjjjjj_param_12,
	.param .u32 _Z23implicitSparseConvCuda2iPKiS0_S0_PKfS2_Pfjjjjjjjjj_param_13,
	.param .u32 _Z23implicitSparseConvCuda2iPKiS0_S0_PKfS2_Pfjjjjjjjjj_param_14,
	.param .u32 _Z23implicitSparseConvCuda2iPKiS0_S0_PKfS2_Pfjjjjjjjjj_param_15
)
{
	.reg .pred 	%p<42>;
	.reg .b32 	%r<414>;
	.reg .b32 	%f<199>;
	.reg .b64 	%rd<186>;

	ld.param.u32 	%r122, [_Z23implicitSparseConvCuda2iPKiS0_S0_PKfS2_Pfjjjjjjjjj_param_0];
	ld.param.u64 	%rd38, [_Z23implicitSparseConvCuda2iPKiS0_S0_PKfS2_Pfjjjjjjjjj_param_1];
	ld.param.u64 	%rd35, [_Z23implicitSparseConvCuda2iPKiS0_S0_PKfS2_Pfjjjjjjjjj_param_4];
	ld.param.u32 	%r124, [_Z23implicitSparseConvCuda2iPKiS0_S0_PKfS2_Pfjjjjjjjjj_param_9];
	ld.param.u32 	%r125, [_Z23implicitSparseConvCuda2iPKiS0_S0_PKfS2_Pfjjjjjjjjj_param_10];
	ld.param.u32 	%r127, [_Z23implicitSparseConvCuda2iPKiS0_S0_PKfS2_Pfjjjjjjjjj_param_12];
	ld.param.u32 	%r128, [_Z23implicitSparseConvCuda2iPKiS0_S0_PKfS2_Pfjjjjjjjjj_param_13];
	ld.param.u32 	%r129, [_Z23implicitSparseConvCuda2iPKiS0_S0_PKfS2_Pfjjjjjjjjj_param_14];
	ld.param.u32 	%r130, [_Z23implicitSparseConvCuda2iPKiS0_S0_PKfS2_Pfjjjjjjjjj_param_15];
	cvta.to.global.u64 	%rd1, %rd35;
	cvta.to.global.u64 	%rd39, %rd38;
	shl.b32 	%r131, %r130, 1;
	sub.s32 	%r132, %r124, %r127;
	add.s32 	%r133, %r132, %r131;
	div.u32 	%r134, %r133, %r129;
	add.s32 	%r1, %r134, 1;
	sub.s32 	%r135, %r125, %r128;
	add.s32 	%r136, %r135, %r131;
	div.u32 	%r137, %r136, %r129;
	add.s32 	%r2, %r137, 1;
	mul.wide.s32 	%rd40, %r122, 4;
	add.s64 	%rd41, %rd39, %rd40;
	mov.u32 	%r138, %ctaid.x;
	mov.u32 	%r139, %ntid.y;
	mov.u32 	%r140, %ntid.x;
	mov.u32 	%r141, %tid.y;
	mov.u32 	%r344, %tid.x;
	mad.lo.s32 	%r142, %r138, %r139, %r141;
	mad.lo.s32 	%r143, %r142, %r140, %r344;
	mad.lo.s32 	%r144, %r134, %r137, %r134;
	add.s32 	%r145, %r144, %r2;
	div.s32 	%r4, %r143, %r145;
	mul.lo.s32 	%r146, %r4, %r145;
	sub.s32 	%r147, %r143, %r146;
	div.s32 	%r5, %r147, %r2;
	mad.lo.s32 	%r148, %r5, %r137, %r5;
	sub.s32 	%r6, %r147, %r148;
	ld.global.nc.u32 	%r345, [%rd41];
	ld.global.nc.u32 	%r8, [%rd41+4];
	sub.s32 	%r343, %r8, %r345;
	setp.lt.s32 	%p1, %r343, 1;
	mov.f32 	%f166, 0f00000000;
	mov.f32 	%f167, %f166;
	mov.f32 	%f168, %f166;
	mov.f32 	%f169, %f166;
	mov.f32 	%f170, %f166;
	mov.f32 	%f171, %f166;
	mov.f32 	%f172, %f166;
	mov.f32 	%f173, %f166;
	mov.f32 	%f174, %f166;
	mov.f32 	%f175, %f166;
	mov.f32 	%f176, %f166;
	mov.f32 	%f177, %f166;
	mov.f32 	%f178, %f166;
	mov.f32 	%f179, %f166;
	mov.f32 	%f180, %f166;
	mov.f32 	%f181, %f166;
	mov.f32 	%f182, %f166;
	mov.f32 	%f183, %f166;
	mov.f32 	%f184, %f166;
	mov.f32 	%f185, %f166;
	mov.f32 	%f186, %f166;
	mov.f32 	%f187, %f166;
	mov.f32 	%f188, %f166;
	mov.f32 	%f189, %f166;
	mov.f32 	%f190, %f166;
	mov.f32 	%f191, %f166;
	mov.f32 	%f192, %f166;
	mov.f32 	%f193, %f166;
	mov.f32 	%f194, %f166;
	mov.f32 	%f195, %f166;
	mov.f32 	%f196, %f166;
	mov.f32 	%f197, %f166;
	@%p1 bra 	$L__BB3_8;
	sub.s32 	%r346, %r345, %r8;
	mul.wide.u32 	%rd42, %r343, 4;
	add.s64 	%rd2, %rd1, %rd42;
	mul.wide.u32 	%rd43, %r343, 8;
	add.s64 	%rd3, %rd1, %rd43;
	mul.wide.u32 	%rd44, %r343, 12;
	add.s64 	%rd4, %rd1, %rd44;
	mul.wide.u32 	%rd45, %r343, 16;
	add.s64 	%rd5, %rd1, %rd45;
	mul.wide.u32 	%rd46, %r343, 20;
	add.s64 	%rd6, %rd1, %rd46;
	mul.wide.u32 	%rd47, %r343, 24;
	add.s64 	%rd7, %rd1, %rd47;
	mul.wide.u32 	%rd48, %r343, 28;
	add.s64 	%rd8, %rd1, %rd48;
	mul.wide.u32 	%rd49, %r343, 32;
	add.s64 	%rd9, %rd1, %rd49;
	mul.wide.u32 	%rd50, %r343, 36;
	add.s64 	%rd10, %rd1, %rd50;
	mul.wide.u32 	%rd51, %r343, 40;
	add.s64 	%rd11, %rd1, %rd51;
	mul.wide.u32 	%rd52, %r343, 44;
	add.s64 	%rd12, %rd1, %rd52;
	mul.wide.u32 	%rd53, %r343, 48;
	add.s64 	%rd13, %rd1, %rd53;
	mul.wide.u32 	%rd54, %r343, 52;
	add.s64 	%rd14, %rd1, %rd54;
	mul.wide.u32 	%rd55, %r343, 56;
	add.s64 	%rd15, %rd1, %rd55;
	mul.wide.u32 	%rd56, %r343, 60;
	add.s64 	%rd16, %rd1, %rd56;
	mul.wide.u32 	%rd57, %r343, 64;
	add.s64 	%rd17, %rd1, %rd57;
	mul.wide.u32 	%rd58, %r343, 68;
	add.s64 	%rd18, %rd1, %rd58;
	mul.wide.u32 	%rd59, %r343, 72;
	add.s64 	%rd19, %rd1, %rd59;
	mul.wide.u32 	%rd60, %r343, 76;
	add.s64 	%rd20, %rd1, %rd60;
	mul.wide.u32 	%rd61, %r343, 80;
	add.s64 	%rd21, %rd1, %rd61;
	mul.wide.u32 	%rd62, %r343, 84;
	add.s64 	%rd22, %rd1, %rd62;
	mul.wide.u32 	%rd63, %r343, 88;
	add.s64 	%rd23, %rd1, %rd63;
	mul.wide.u32 	%rd64, %r343, 92;
	add.s64 	%rd24, %rd1, %rd64;
	mul.wide.u32 	%rd65, %r343, 96;
	add.s64 	%rd25, %rd1, %rd65;
	mul.wide.u32 	%rd66, %r343, 100;
	add.s64 	%rd26, %rd1, %rd66;
	mul.wide.u32 	%rd67, %r343, 104;
	add.s64 	%rd27, %rd1, %rd67;
	mul.wide.u32 	%rd68, %r343, 108;
	add.s64 	%rd28, %rd1, %rd68;
	mul.wide.u32 	%rd69, %r343, 112;
	add.s64 	%rd29, %rd1, %rd69;
	mul.wide.u32 	%rd70, %r343, 116;
	add.s64 	%rd30, %rd1, %rd70;
	mul.wide.u32 	%rd71, %r343, 120;
	add.s64 	%rd31, %rd1, %rd71;
	mul.wide.u32 	%rd72, %r343, 124;
	add.s64 	%rd32, %rd1, %rd72;
	mov.f32 	%f166, 0f00000000;
	mov.b32 	%r381, 0;
	mov.u32 	%r382, %r381;
	mov.u32 	%r383, %r381;
	mov.u32 	%r384, %r381;
	mov.u32 	%r385, %r381;
	mov.u32 	%r386, %r381;
	mov.u32 	%r387, %r381;
	mov.u32 	%r388, %r381;
	mov.u32 	%r389, %r381;
	mov.u32 	%r390, %r381;
	mov.u32 	%r391, %r381;
	mov.u32 	%r392, %r381;
	mov.u32 	%r393, %r381;
	mov.u32 	%r394, %r381;
	mov.u32 	%r395, %r381;
	mov.u32 	%r396, %r381;
	mov.u32 	%r397, %r381;
	mov.u32 	%r398, %r381;
	mov.u32 	%r399, %r381;
	mov.u32 	%r400, %r381;
	mov.u32 	%r401, %r381;
	mov.u32 	%r402, %r381;
	mov.u32 	%r403, %r381;
	mov.u32 	%r404, %r381;
	mov.u32 	%r405, %r381;
	mov.u32 	%r406, %r381;
	mov.u32 	%r407, %r381;
	mov.u32 	%r408, %r381;
	mov.u32 	%r409, %r381;
	mov.u32 	%r410, %r381;
	mov.u32 	%r411, %r381;
	mov.u32 	%r412, %r381;
	mov.u32 	%r379, %r381;
	mov.u32 	%r413, %r381;
$L__BB3_2:
	and.b32  	%r150, %r379, 31;
	setp.ne.s32 	%p2, %r150, 0;
	@%p2 bra 	$L__BB3_5;
	mov.u32 	%r151, %tid.x;
	setp.ge.s32 	%p3, %r151, %r343;
	mov.u32 	%r413, %r379;
	@%p3 bra 	$L__BB3_5;
	ld.param.u64 	%rd183, [_Z23implicitSparseConvCuda2iPKiS0_S0_PKfS2_Pfjjjjjjjjj_param_4];
	mul.wide.s32 	%rd73, %r344, 4;
	cvta.to.global.u64 	%rd74, %rd183;
	add.s64 	%rd75, %rd74, %rd73;
	ld.global.nc.u32 	%r412, [%rd75];
	add.s64 	%rd76, %rd2, %rd73;
	ld.global.nc.u32 	%r411, [%rd76];
	add.s64 	%rd77, %rd3, %rd73;
	ld.global.nc.u32 	%r410, [%rd77];
	add.s64 	%rd78, %rd4, %rd73;
	ld.global.nc.u32 	%r409, [%rd78];
	add.s64 	%rd79, %rd5, %rd73;
	ld.global.nc.u32 	%r408, [%rd79];
	add.s64 	%rd80, %rd6, %rd73;
	ld.global.nc.u32 	%r407, [%rd80];
	add.s64 	%rd81, %rd7, %rd73;
	ld.global.nc.u32 	%r406, [%rd81];
	add.s64 	%rd82, %rd8, %rd73;
	ld.global.nc.u32 	%r405, [%rd82];
	add.s64 	%rd83, %rd9, %rd73;
	ld.global.nc.u32 	%r404, [%rd83];
	add.s64 	%rd84, %rd10, %rd73;
	ld.global.nc.u32 	%r403, [%rd84];
	add.s64 	%rd85, %rd11, %rd73;
	ld.global.nc.u32 	%r402, [%rd85];
	add.s64 	%rd86, %rd12, %rd73;
	ld.global.nc.u32 	%r401, [%rd86];
	add.s64 	%rd87, %rd13, %rd73;
	ld.global.nc.u32 	%r400, [%rd87];
	add.s64 	%rd88, %rd14, %rd73;
	ld.global.nc.u32 	%r399, [%rd88];
	add.s64 	%rd89, %rd15, %rd73;
	ld.global.nc.u32 	%r398, [%rd89];
	add.s64 	%rd90, %rd16, %rd73;
	ld.global.nc.u32 	%r397, [%rd90];
	add.s64 	%rd91, %rd17, %rd73;
	ld.global.nc.u32 	%r396, [%rd91];
	add.s64 	%rd92, %rd18, %rd73;
	ld.global.nc.u32 	%r395, [%rd92];
	add.s64 	%rd93, %rd19, %rd73;
	ld.global.nc.u32 	%r394, [%rd93];
	add.s64 	%rd94, %rd20, %rd73;
	ld.global.nc.u32 	%r393, [%rd94];
	add.s64 	%rd95, %rd21, %rd73;
	ld.global.nc.u32 	%r392, [%rd95];
	add.s64 	%rd96, %rd22, %rd73;
	ld.global.nc.u32 	%r391, [%rd96];
	add.s64 	%rd97, %rd23, %rd73;
	ld.global.nc.u32 	%r390, [%rd97];
	add.s64 	%rd98, %rd24, %rd73;
	ld.global.nc.u32 	%r389, [%rd98];
	add.s64 	%rd99, %rd25, %rd73;
	ld.global.nc.u32 	%r388, [%rd99];
	add.s64 	%rd100, %rd26, %rd73;
	ld.global.nc.u32 	%r387, [%rd100];
	add.s64 	%rd101, %rd27, %rd73;
	ld.global.nc.u32 	%r386, [%rd101];
	add.s64 	%rd102, %rd28, %rd73;
	ld.global.nc.u32 	%r385, [%rd102];
	add.s64 	%rd103, %rd29, %rd73;
	ld.global.nc.u32 	%r384, [%rd103];
	add.s64 	%rd104, %rd30, %rd73;
	ld.global.nc.u32 	%r383, [%rd104];
	add.s64 	%rd105, %rd31, %rd73;
	ld.global.nc.u32 	%r382, [%rd105];
	add.s64 	%rd106, %rd32, %rd73;
	ld.global.nc.u32 	%r381, [%rd106];
$L__BB3_5:
	ld.param.u32 	%r342, [_Z23implicitSparseConvCuda2iPKiS0_S0_PKfS2_Pfjjjjjjjjj_param_15];
	ld.param.u32 	%r341, [_Z23implicitSparseConvCuda2iPKiS0_S0_PKfS2_Pfjjjjjjjjj_param_14];
	ld.param.u32 	%r339, [_Z23implicitSparseConvCuda2iPKiS0_S0_PKfS2_Pfjjjjjjjjj_param_13];
	ld.param.u32 	%r337, [_Z23implicitSparseConvCuda2iPKiS0_S0_PKfS2_Pfjjjjjjjjj_param_12];
	ld.param.u32 	%r334, [_Z23implicitSparseConvCuda2iPKiS0_S0_PKfS2_Pfjjjjjjjjj_param_10];
	ld.param.u32 	%r332, [_Z23implicitSparseConvCuda2iPKiS0_S0_PKfS2_Pfjjjjjjjjj_param_9];
	ld.param.u64 	%rd182, [_Z23implicitSparseConvCuda2iPKiS0_S0_PKfS2_Pfjjjjjjjjj_param_3];
	mul.wide.s32 	%rd107, %r345, 4;
	cvta.to.global.u64 	%rd108, %rd182;
	add.s64 	%rd109, %rd108, %rd107;
	ld.global.nc.u32 	%r114, [%rd109];
	mul.lo.s32 	%r152, %r339, %r337;
	rem.u32 	%r153, %r114, %r152;
	div.u32 	%r154, %r153, %r339;
	mul.lo.s32 	%r155, %r154, %r339;
	sub.s32 	%r156, %r153, %r155;
	mul.lo.s32 	%r158, %r5, %r341;
	sub.s32 	%r159, %r158, %r342;
	add.s32 	%r115, %r154, %r159;
	mul.lo.s32 	%r160, %r6, %r341;
	sub.s32 	%r161, %r160, %r342;
	add.s32 	%r116, %r156, %r161;
	or.b32  	%r162, %r115, %r116;
	setp.lt.s32 	%p4, %r162, 0;
	setp.ge.u32 	%p5, %r115, %r332;
	setp.ge.u32 	%p6, %r116, %r334;
	or.pred  	%p7, %p5, %p6;
	mov.f32 	%f198, 0f00000000;
	or.pred  	%p8, %p7, %p4;
	@%p8 bra 	$L__BB3_7;
	ld.param.u32 	%r340, [_Z23implicitSparseConvCuda2iPKiS0_S0_PKfS2_Pfjjjjjjjjj_param_13];
	ld.param.u32 	%r338, [_Z23implicitSparseConvCuda2iPKiS0_S0_PKfS2_Pfjjjjjjjjj_param_12];
	ld.param.u32 	%r335, [_Z23implicitSparseConvCuda2iPKiS0_S0_PKfS2_Pfjjjjjjjjj_param_10];
	ld.param.u32 	%r333, [_Z23implicitSparseConvCuda2iPKiS0_S0_PKfS2_Pfjjjjjjjjj_param_9];
	ld.param.u32 	%r331, [_Z23implicitSparseConvCuda2iPKiS0_S0_PKfS2_Pfjjjjjjjjj_param_8];
	ld.param.u64 	%rd184, [_Z23implicitSparseConvCuda2iPKiS0_S0_PKfS2_Pfjjjjjjjjj_param_5];
	mul.lo.s32 	%r163, %r340, %r338;
	div.u32 	%r164, %r114, %r163;
	mad.lo.s32 	%r165, %r4, %r331, %r164;
	mad.lo.s32 	%r166, %r165, %r333, %r115;
	mad.lo.s32 	%r167, %r166, %r335, %r116;
	cvta.to.global.u64 	%rd110, %rd184;
	mul.wide.s32 	%rd111, %r167, 4;
	add.s64 	%rd112, %rd110, %rd111;
	ld.global.nc.f32 	%f198, [%rd112];
$L__BB3_7:
	sub.s32 	%r168, %r379, %r413;
	shfl.sync.idx.b32	%r169|%p9, %r412, %r168, 31, -1;
	mov.b32 	%f102, %r169;
	fma.rn.f32 	%f197, %f198, %f102, %f197;
	shfl.sync.idx.b32	%r170|%p10, %r411, %r168, 31, -1;
	mov.b32 	%f103, %r170;
	fma.rn.f32 	%f196, %f198, %f103, %f196;
	shfl.sync.idx.b32	%r171|%p11, %r410, %r168, 31, -1;
	mov.b32 	%f104, %r171;
	fma.rn.f32 	%f195, %f198, %f104, %f195;
	shfl.sync.idx.b32	%r172|%p12, %r409, %r168, 31, -1;
	mov.b32 	%f105, %r172;
	fma.rn.f32 	%f194, %f198, %f105, %f194;
	shfl.sync.idx.b32	%r173|%p13, %r408, %r168, 31, -1;
	mov.b32 	%f106, %r173;
	fma.rn.f32 	%f193, %f198, %f106, %f193;
	shfl.sync.idx.b32	%r174|%p14, %r407, %r168, 31, -1;
	mov.b32 	%f107, %r174;
	fma.rn.f32 	%f192, %f198, %f107, %f192;
	shfl.sync.idx.b32	%r175|%p15, %r406, %r168, 31, -1;
	mov.b32 	%f108, %r175;
	fma.rn.f32 	%f191, %f198, %f108, %f191;
	shfl.sync.idx.b32	%r176|%p16, %r405, %r168, 31, -1;
	mov.b32 	%f109, %r176;
	fma.rn.f32 	%f190, %f198, %f109, %f190;
	shfl.sync.idx.b32	%r177|%p17, %r404, %r168, 31, -1;
	mov.b32 	%f110, %r177;
	fma.rn.f32 	%f189, %f198, %f110, %f189;
	shfl.sync.idx.b32	%r178|%p18, %r403, %r168, 31, -1;
	mov.b32 	%f111, %r178;
	fma.rn.f32 	%f188, %f198, %f111, %f188;
	shfl.sync.idx.b32	%r179|%p19, %r402, %r168, 31, -1;
	mov.b32 	%f112, %r179;
	fma.rn.f32 	%f187, %f198, %f112, %f187;
	shfl.sync.idx.b32	%r180|%p20, %r401, %r168, 31, -1;
	mov.b32 	%f113, %r180;
	fma.rn.f32 	%f186, %f198, %f113, %f186;
	shfl.sync.idx.b32	%r181|%p21, %r400, %r168, 31, -1;
	mov.b32 	%f114, %r181;
	fma.rn.f32 	%f185, %f198, %f114, %f185;
	shfl.sync.idx.b32	%r182|%p22, %r399, %r168, 31, -1;
	mov.b32 	%f115, %r182;
	fma.rn.f32 	%f184, %f198, %f115, %f184;
	shfl.sync.idx.b32	%r183|%p23, %r398, %r168, 31, -1;
	mov.b32 	%f116, %r183;
	fma.rn.f32 	%f183, %f198, %f116, %f183;
	shfl.sync.idx.b32	%r184|%p24, %r397, %r168, 31, -1;
	mov.b32 	%f117, %r184;
	fma.rn.f32 	%f182, %f198, %f117, %f182;
	shfl.sync.idx.b32	%r185|%p25, %r396, %r168, 31, -1;
	mov.b32 	%f118, %r185;
	fma.rn.f32 	%f181, %f198, %f118, %f181;
	shfl.sync.idx.b32	%r186|%p26, %r395, %r168, 31, -1;
	mov.b32 	%f119, %r186;
	fma.rn.f32 	%f180, %f198, %f119, %f180;
	shfl.sync.idx.b32	%r187|%p27, %r394, %r168, 31, -1;
	mov.b32 	%f120, %r187;
	fma.rn.f32 	%f179, %f198, %f120, %f179;
	shfl.sync.idx.b32	%r188|%p28, %r393, %r168, 31, -1;
	mov.b32 	%f121, %r188;
	fma.rn.f32 	%f178, %f198, %f121, %f178;
	shfl.sync.idx.b32	%r189|%p29, %r392, %r168, 31, -1;
	mov.b32 	%f122, %r189;
	fma.rn.f32 	%f177, %f198, %f122, %f177;
	shfl.sync.idx.b32	%r190|%p30, %r391, %r168, 31, -1;
	mov.b32 	%f123, %r190;
	fma.rn.f32 	%f176, %f198, %f123, %f176;
	shfl.sync.idx.b32	%r191|%p31, %r390, %r168, 31, -1;
	mov.b32 	%f124, %r191;
	fma.rn.f32 	%f175, %f198, %f124, %f175;
	shfl.sync.idx.b32	%r192|%p32, %r389, %r168, 31, -1;
	mov.b32 	%f125, %r192;
	fma.rn.f32 	%f174, %f198, %f125, %f174;
	shfl.sync.idx.b32	%r193|%p33, %r388, %r168, 31, -1;
	mov.b32 	%f126, %r193;
	fma.rn.f32 	%f173, %f198, %f126, %f173;
	shfl.sync.idx.b32	%r194|%p34, %r387, %r168, 31, -1;
	mov.b32 	%f127, %r194;
	fma.rn.f32 	%f172, %f198, %f127, %f172;
	shfl.sync.idx.b32	%r195|%p35, %r386, %r168, 31, -1;
	mov.b32 	%f128, %r195;
	fma.rn.f32 	%f171, %f198, %f128, %f171;
	shfl.sync.idx.b32	%r196|%p36, %r385, %r168, 31, -1;
	mov.b32 	%f129, %r196;
	fma.rn.f32 	%f170, %f198, %f129, %f170;
	shfl.sync.idx.b32	%r197|%p37, %r384, %r168, 31, -1;
	mov.b32 	%f130, %r197;
	fma.rn.f32 	%f169, %f198, %f130, %f169;
	shfl.sync.idx.b32	%r198|%p38, %r383, %r168, 31, -1;
	mov.b32 	%f131, %r198;
	fma.rn.f32 	%f168, %f198, %f131, %f168;
	shfl.sync.idx.b32	%r199|%p39, %r382, %r168, 31, -1;
	mov.b32 	%f132, %r199;
	fma.rn.f32 	%f167, %f198, %f132, %f167;
	shfl.sync.idx.b32	%r200|%p40, %r381, %r168, 31, -1;
	mov.b32 	%f133, %r200;
	fma.rn.f32 	%f166, %f198, %f133, %f166;
	add.s32 	%r379, %r379, 1;
	add.s32 	%r346, %r346, 1;
	setp.eq.s32 	%p41, %r346, 0;
	add.s32 	%r345, %r345, 1;
	add.s32 	%r344, %r344, 1;
	add.s32 	%r343, %r343, -1;
	@%p41 bra 	$L__BB3_8;
	bra.uni 	$L__BB3_2;
$L__BB3_8:
	ld.param.u32 	%r336, [_Z23implicitSparseConvCuda2iPKiS0_S0_PKfS2_Pfjjjjjjjjj_param_11];
	ld.param.u64 	%rd185, [_Z23implicitSparseConvCuda2iPKiS0_S0_PKfS2_Pfjjjjjjjjj_param_6];
	ld.param.u64 	%rd181, [_Z23implicitSparseConvCuda2iPKiS0_S0_PKfS2_Pfjjjjjjjjj_param_2];
	ld.param.u32 	%r330, [_Z23implicitSparseConvCuda2iPKiS0_S0_PKfS2_Pfjjjjjjjjj_param_0];
	mul.lo.s32 	%r201, %r4, %r336;
	cvta.to.global.u64 	%rd113, %rd181;
	cvta.to.global.u64 	%rd114, %rd185;
	mul.wide.s32 	%rd115, %r330, 4;
	add.s64 	%rd116, %rd113, %rd115;
	ld.global.nc.u32 	%r202, [%rd116];
	add.s32 	%r203, %r202, %r201;
	mad.lo.s32 	%r204, %r203, %r1, %r5;
	mad.lo.s32 	%r205, %r204, %r2, %r6;
	mul.wide.s32 	%rd117, %r205, 4;
	add.s64 	%rd118, %rd114, %rd117;
	st.global.f32 	[%rd118], %f197;
	ld.global.nc.u32 	%r206, [%rd116+4];
	add.s32 	%r207, %r206, %r201;
	mad.lo.s32 	%r208, %r207, %r1, %r5;
	mad.lo.s32 	%r209, %r208, %r2, %r6;
	mul.wide.s32 	%rd119, %r209, 4;
	add.s64 	%rd120, %rd114, %rd119;
	st.global.f32 	[%rd120], %f196;
	ld.global.nc.u32 	%r210, [%rd116+8];
	add.s32 	%r211, %r210, %r201;
	mad.lo.s32 	%r212, %r211, %r1, %r5;
	mad.lo.s32 	%r213, %r212, %r2, %r6;
	mul.wide.s32 	%rd121, %r213, 4;
	add.s64 	%rd122, %rd114, %rd121;
	st.global.f32 	[%rd122], %f195;
	ld.global.nc.u32 	%r214, [%rd116+12];
	add.s32 	%r215, %r214, %r201;
	mad.lo.s32 	%r216, %r215, %r1, %r5;
	mad.lo.s32 	%r217, %r216, %r2, %r6;
	mul.wide.s32 	%rd123, %r217, 4;
	add.s64 	%rd124, %rd114, %rd123;
	st.global.f32 	[%rd124], %f194;
	ld.global.nc.u32 	%r218, [%rd116+16];
	add.s32 	%r219, %r218, %r201;
	mad.lo.s32 	%r220, %r219, %r1, %r5;
	mad.lo.s32 	%r221, %r220, %r2, %r6;
	mul.wide.s32 	%rd125, %r221, 4;
	add.s64 	%rd126, %rd114, %rd125;
	st.global.f32 	[%rd126], %f193;
	ld.global.nc.u32 	%r222, [%rd116+20];
	add.s32 	%r223, %r222, %r201;
	mad.lo.s32 	%r224, %r223, %r1, %r5;
	mad.lo.s32 	%r225, %r224, %r2, %r6;
	mul.wide.s32 	%rd127, %r225, 4;
	add.s64 	%rd128, %rd114, %rd127;
	st.global.f32 	[%rd128], %f192;
	ld.global.nc.u32 	%r226, [%rd116+24];
	add.s32 	%r227, %r226, %r201;
	mad.lo.s32 	%r228, %r227, %r1, %r5;
	mad.lo.s32 	%r229, %r228, %r2, %r6;
	mul.wide.s32 	%rd129, %r229, 4;
	add.s64 	%rd130, %rd114, %rd129;
	st.global.f32 	[%rd130], %f191;
	ld.global.nc.u32 	%r230, [%rd116+28];
	add.s32 	%r231, %r230, %r201;
	mad.lo.s32 	%r232, %r231, %r1, %r5;
	mad.lo.s32 	%r233, %r232, %r2, %r6;
	mul.wide.s32 	%rd131, %r233, 4;
	add.s64 	%rd132, %rd114, %rd131;
	st.global.f32 	[%rd132], %f190;
	ld.global.nc.u32 	%r234, [%rd116+32];
	add.s32 	%r235, %r234, %r201;
	mad.lo.s32 	%r236, %r235, %r1, %r5;
	mad.lo.s32 	%r237, %r236, %r2, %r6;
	mul.wide.s32 	%rd133, %r237, 4;
	add.s64 	%rd134, %rd114, %rd133;
	st.global.f32 	[%rd134], %f189;
	ld.global.nc.u32 	%r238, [%rd116+36];
	add.s32 	%r239, %r238, %r201;
	mad.lo.s32 	%r240, %r239, %r1, %r5;
	mad.lo.s32 	%r241, %r240, %r2, %r6;
	mul.wide.s32 	%rd135, %r241, 4;
	add.s64 	%rd136, %rd114, %rd135;
	st.global.f32 	[%rd136], %f188;
	ld.global.nc.u32 	%r242, [%rd116+40];
	add.s32 	%r243, %r242, %r201;
	mad.lo.s32 	%r244, %r243, %r1, %r5;
	mad.lo.s32 	%r245, %r244, %r2, %r6;
	mul.wide.s32 	%rd137, %r245, 4;
	add.s64 	%rd138, %rd114, %rd137;
	st.global.f32 	[%rd138], %f187;
	ld.global.nc.u32 	%r246, [%rd116+44];
	add.s32 	%r247, %r246, %r201;
	mad.lo.s32 	%r248, %r247, %r1, %r5;
	mad.lo.s32 	%r249, %r248, %r2, %r6;
	mul.wide.s32 	%rd139, %r249, 4;
	add.s64 	%rd140, %rd114, %rd139;
	st.global.f32 	[%rd140], %f186;
	ld.global.nc.u32 	%r250, [%rd116+48];
	add.s32 	%r251, %r250, %r201;
	mad.lo.s32 	%r252, %r251, %r1, %r5;
	mad.lo.s32 	%r253, %r252, %r2, %r6;
	mul.wide.s32 	%rd141, %r253, 4;
	add.s64 	%rd142, %rd114, %rd141;
	st.global.f32 	[%rd142], %f185;
	ld.global.nc.u32 	%r254, [%rd116+52];
	add.s32 	%r255, %r254, %r201;
	mad.lo.s32 	%r256, %r255, %r1, %r5;
	mad.lo.s32 	%r257, %r256, %r2, %r6;
	mul.wide.s32 	%rd143, %r257, 4;
	add.s64 	%rd144, %rd114, %rd143;
	st.global.f32 	[%rd144], %f184;
	ld.global.nc.u32 	%r258, [%rd116+56];
	add.s32 	%r259, %r258, %r201;
	mad.lo.s32 	%r260, %r259, %r1, %r5;
	mad.lo.s32 	%r261, %r260, %r2, %r6;
	mul.wide.s32 	%rd145, %r261, 4;
	add.s64 	%rd146, %rd114, %rd145;
	st.global.f32 	[%rd146], %f183;
	ld.global.nc.u32 	%r262, [%rd116+60];
	add.s32 	%r263, %r262, %r201;
	mad.lo.s32 	%r264, %r263, %r1, %r5;
	mad.lo.s32 	%r265, %r264, %r2, %r6;
	mul.wide.s32 	%rd147, %r265, 4;
	add.s64 	%rd148, %rd114, %rd147;
	st.global.f32 	[%rd148], %f182;
	ld.global.nc.u32 	%r266, [%rd116+64];
	add.s32 	%r267, %r266, %r201;
	mad.lo.s32 	%r268, %r267, %r1, %r5;
	mad.lo.s32 	%r269, %r268, %r2, %r6;
	mul.wide.s32 	%rd149, %r269, 4;
	add.s64 	%rd150, %rd114, %rd149;
	st.global.f32 	[%rd150], %f181;
	ld.global.nc.u32 	%r270, [%rd116+68];
	add.s32 	%r271, %r270, %r201;
	mad.lo.s32 	%r272, %r271, %r1, %r5;
	mad.lo.s32 	%r273, %r272, %r2, %r6;
	mul.wide.s32 	%rd151, %r273, 4;
	add.s64 	%rd152, %rd114, %rd151;
	st.global.f32 	[%rd152], %f180;
	ld.global.nc.u32 	%r274, [%rd116+72];
	add.s32 	%r275, %r274, %r201;
	mad.lo.s32 	%r276, %r275, %r1, %r5;
	mad.lo.s32 	%r277, %r276, %r2, %r6;
	mul.wide.s32 	%rd153, %r277, 4;
	add.s64 	%rd154, %rd114, %rd153;
	st.global.f32 	[%rd154], %f179;
	ld.global.nc.u32 	%r278, [%rd116+76];
	add.s32 	%r279, %r278, %r201;
	mad.lo.s32 	%r280, %r279, %r1, %r5;
	mad.lo.s32 	%r281, %r280, %r2, %r6;
	mul.wide.s32 	%rd155, %r281, 4;
	add.s64 	%rd156, %rd114, %rd155;
	st.global.f32 	[%rd156], %f178;
	ld.global.nc.u32 	%r282, [%rd116+80];
	add.s32 	%r283, %r282, %r201;
	mad.lo.s32 	%r284, %r283, %r1, %r5;
	mad.lo.s32 	%r285, %r284, %r2, %r6;
	mul.wide.s32 	%rd157, %r285, 4;
	add.s64 	%rd158, %rd114, %rd157;
	st.global.f32 	[%rd158], %f177;
	ld.global.nc.u32 	%r286, [%rd116+84];
	add.s32 	%r287, %r286, %r201;
	mad.lo.s32 	%r288, %r287, %r1, %r5;
	mad.lo.s32 	%r289, %r288, %r2, %r6;
	mul.wide.s32 	%rd159, %r289, 4;
	add.s64 	%rd160, %rd114, %rd159;
	st.global.f32 	[%rd160], %f176;
	ld.global.nc.u32 	%r290, [%rd116+88];
	add.s32 	%r291, %r290, %r201;
	mad.lo.s32 	%r292, %r291, %r1, %r5;
	mad.lo.s32 	%r293, %r292, %r2, %r6;
	mul.wide.s32 	%rd161, %r293, 4;
	add.s64 	%rd162, %rd114, %rd161;
	st.global.f32 	[%rd162], %f175;
	ld.global.nc.u32 	%r294, [%rd116+92];
	add.s32 	%r295, %r294, %r201;
	mad.lo.s32 	%r296, %r295, %r1, %r5;
	mad.lo.s32 	%r297, %r296, %r2, %r6;
	mul.wide.s32 	%rd163, %r297, 4;
	add.s64 	%rd164, %rd114, %rd163;
	st.global.f32 	[%rd164], %f174;
	ld.global.nc.u32 	%r298, [%rd116+96];
	add.s32 	%r299, %r298, %r201;
	mad.lo.s32 	%r300, %r299, %r1, %r5;
	mad.lo.s32 	%r301, %r300, %r2, %r6;
	mul.wide.s32 	%rd165, %r301, 4;
	add.s64 	%rd166, %rd114, %rd165;
	st.global.f32 	[%rd166], %f173;
	ld.global.nc.u32 	%r302, [%rd116+100];
	add.s32 	%r303, %r302, %r201;
	mad.lo.s32 	%r304, %r303, %r1, %r5;
	mad.lo.s32 	%r305, %r304, %r2, %r6;
	mul.wide.s32 	%rd167, %r305, 4;
	add.s64 	%rd168, %rd114, %rd167;
	st.global.f32 	[%rd168], %f172;
	ld.global.nc.u32 	%r306, [%rd116+104];
	add.s32 	%r307, %r306, %r201;
	mad.lo.s32 	%r308, %r307, %r1, %r5;
	mad.lo.s32 	%r309, %r308, %r2, %r6;
	mul.wide.s32 	%rd169, %r309, 4;
	add.s64 	%rd170, %rd114, %rd169;
	st.global.f32 	[%rd170], %f171;
	ld.global.nc.u32 	%r310, [%rd116+108];
	add.s32 	%r311, %r310, %r201;
	mad.lo.s32 	%r312, %r311, %r1, %r5;
	mad.lo.s32 	%r313, %r312, %r2, %r6;
	mul.wide.s32 	%rd171, %r313, 4;
	add.s64 	%rd172, %rd114, %rd171;
	st.global.f32 	[%rd172], %f170;
	ld.global.nc.u32 	%r314, [%rd116+112];
	add.s32 	%r315, %r314, %r201;
	mad.lo.s32 	%r316, %r315, %r1, %r5;
	mad.lo.s32 	%r317, %r316, %r2, %r6;
	mul.wide.s32 	%rd173, %r317, 4;
	add.s64 	%rd174, %rd114, %rd173;
	st.global.f32 	[%rd174], %f169;
	ld.global.nc.u32 	%r318, [%rd116+116];
	add.s32 	%r319, %r318, %r201;
	mad.lo.s32 	%r320, %r319, %r1, %r5;
	mad.lo.s32 	%r321, %r320, %r2, %r6;
	mul.wide.s32 	%rd175, %r321, 4;
	add.s64 	%rd176, %rd114, %rd175;
	st.global.f32 	[%rd176], %f168;
	ld.global.nc.u32 	%r322, [%rd116+120];
	add.s32 	%r323, %r322, %r201;
	mad.lo.s32 	%r324, %r323, %r1, %r5;
	mad.lo.s32 	%r325, %r324, %r2, %r6;
	mul.wide.s32 	%rd177, %r325, 4;
	add.s64 	%rd178, %rd114, %rd177;
	st.global.f32 	[%rd178], %f167;
	ld.global.nc.u32 	%r326, [%rd116+124];
	add.s32 	%r327, %r326, %r201;
	mad.lo.s32 	%r328, %r327, %r1, %r5;
	mad.lo.s32 	%r329, %r328, %r2, %r6;
	mul.wide.s32 	%rd179, %r329, 4;
	add.s64 	%rd180, %rd114, %rd179;
	st.global.f32 	[%rd180], %f166;
	ret;

}
	// .globl	_Z15SparseConvCuda0PKiS0_PKfS2_Pfjjjjjjjjj
.visible .entry _Z15SparseConvCuda0PKiS0_PKfS2_Pfjjjjjjjjj(
	.param .u64 .ptr .align 1 _Z15SparseConvCuda0PKiS0_PKfS2_Pfjjjjjjjjj_param_0,
	.param .u64 .ptr .align 1 _Z15SparseConvCuda0PKiS0_PKfS2_Pfjjjjjjjjj_param_1,
	.param .u64 .ptr .align 1 _Z15SparseConvCuda0PKiS0_PKfS2_Pfjjjjjjjjj_param_2,
	.param .u64 .ptr .align 1 _Z15SparseConvCuda0PKiS0_PKfS2_Pfjjjjjjjjj_param_3,
	.param .u64 .ptr .align 1 _Z15SparseConvCuda0PKiS0_PKfS2_Pfjjjjjjjjj_param_4,
	.param .u32 _Z15SparseConvCuda0PKiS0_PKfS2_Pfjjjjjjjjj_param_5,
	.param .u32 _Z15SparseConvCuda0PKiS0_PKfS2_Pfjjjjjjjjj_param_6,
	.param .u32 _Z15SparseConvCuda0PKiS0_PKfS2_Pfjjjjjjjjj_param_7,
	.param .u32 _Z15SparseConvCuda0PKiS0_PKfS2_Pfjjjjjjjjj_param_8,
	.param .u32 _Z15SparseConvCuda0PKiS0_PKfS2_Pfjjjjjjjjj_param_9,
	.param .u32 _Z15SparseConvCuda0PKiS0_PKfS2_Pfjjjjjjjjj_param_10,
	.param .u32 _Z15SparseConvCuda0PKiS0_PKfS2_Pfjjjjjjjjj_param_11,
	.param .u32 _Z15SparseConvCuda0PKiS0_PKfS2_Pfjjjjjjjjj_param_12,
	.param .u32 _Z15SparseConvCuda0PKiS0_PKfS2_Pfjjjjjjjjj_param_13
)
{


	ret;

}


// ===== COMPILED SASS (sm_100) =====

	.target	sm_100

	.elftype	@"ET_EXEC"


//--------------------- .note.nv.tkinfo           --------------------------
	.section	.note.nv.tkinfo,"",@"SHT_NOTE"
	.sectionflags	@"SHF_NOTE_NV_TKINFO"
	.tkinfo
        /*0018*/ 	.word	0x00000002
        /*0030*/ 	.string	""
        /*0030*/ 	.string	"ptxas"
        /*0030*/ 	.string	"Cuda compilation tools, release 13.0, V13.0.88"
        /*0030*/ 	.string	"Build cuda_13.0.r13.0/compiler.36424714_0"
        /*0030*/ 	.string	"-arch sm_100 -m 64 "



//--------------------- .note.nv.cuinfo           --------------------------
	.section	.note.nv.cuinfo,"",@"SHT_NOTE"
	.sectionflags	@"SHF_NOTE_NV_CUINFO"
        /*0018*/ 	.short	0x0002
        /*001a*/ 	.short	0x0064
        /*001c*/ 	.short	0x0082
	.zero		2


//--------------------- .nv.info                  --------------------------
	.section	.nv.info,"",@"SHT_CUDA_INFO"
	.align	4


	//----- nvinfo : EIATTR_REGCOUNT
	.align		4
        /*0000*/ 	.byte	0x04, 0x2f
        /*0002*/ 	.short	(.L_1 - .L_0)
	.align		4
.L_0:
        /*0004*/ 	.word	index@(_Z10columnWisePKfS0_Pf)
        /*0008*/ 	.word	0x00000030


	//----- nvinfo : EIATTR_FRAME_SIZE
	.align		4
.L_1:
        /*000c*/ 	.byte	0x04, 0x11
        /*000e*/ 	.short	(.L_3 - .L_2)
	.align		4
.L_2:
        /*0010*/ 	.word	index@(_Z10columnWisePKfS0_Pf)
        /*0014*/ 	.word	0x00000000


	//----- nvinfo : EIATTR_REGCOUNT
	.align		4
.L_3:
        /*0018*/ 	.byte	0x04, 0x2f
        /*001a*/ 	.short	(.L_5 - .L_4)
	.align		4
.L_4:
        /*001c*/ 	.word	index@(_Z23implicitSparseConvCuda0PKiS0_PKfS2_Pfjjjjjjjjj)
        /*0020*/ 	.word	0x00000030


	//----- nvinfo : EIATTR_FRAME_SIZE
	.align		4
.L_5:
        /*0024*/ 	.byte	0x04, 0x11
        /*0026*/ 	.short	(.L_7 - .L_6)
	.align		4
.L_6:
        /*0028*/ 	.word	index@(_Z23implicitSparseConvCuda0PKiS0_PKfS2_Pfjjjjjjjjj)
        /*002c*/ 	.word	0x00000000


	//----- nvinfo : EIATTR_REGCOUNT
	.align		4
.L_7:
        /*0030*/ 	.byte	0x04, 0x2f
        /*0032*/ 	.short	(.L_9 - .L_8)
	.align		4
.L_8:
        /*0034*/ 	.word	index@(_Z23implicitSparseConvCuda1iPKiS0_S0_PKfS2_Pfjjjjjjjjj)
        /*0038*/ 	.word	0x00000050


	//----- nvinfo : EIATTR_FRAME_SIZE
	.align		4
.L_9:
        /*003c*/ 	.byte	0x04, 0x11
        /*003e*/ 	.short	(.L_11 - .L_10)
	.align		4
.L_10:
        /*0040*/ 	.word	index@(_Z23implicitSparseConvCuda1iPKiS0_S0_PKfS2_Pfjjjjjjjjj)
        /*0044*/ 	.word	0x00000000


	//----- nvinfo : EIATTR_REGCOUNT
	.align		4
.L_11:
        /*0048*/ 	.byte	0x04, 0x2f
        /*004a*/ 	.short	(.L_13 - .L_12)
	.align		4
.L_12:
        /*004c*/ 	.word	index@(_Z23implicitSparseConvCuda2iPKiS0_S0_PKfS2_Pfjjjjjjjjj)
        /*0050*/ 	.word	0x000000a7


	//----- nvinfo : EIATTR_FRAME_SIZE
	.align		4
.L_13:
        /*0054*/ 	.byte	0x04, 0x11
        /*0056*/ 	.short	(.L_15 - .L_14)
	.align		4
.L_14:
        /*0058*/ 	.word	index@(_Z23implicitSparseConvCuda2iPKiS0_S0_PKfS2_Pfjjjjjjjjj)
        /*005c*/ 	.word	0x00000000


	//----- nvinfo : EIATTR_REGCOUNT
	.align		4
.L_15:
        /*0060*/ 	.byte	0x04, 0x2f
        /*0062*/ 	.short	(.L_17 - .L_16)
	.align		4
.L_16:
        /*0064*/ 	.word	index@(_Z15SparseConvCuda0PKiS0_PKfS2_Pfjjjjjjjjj)
        /*0068*/ 	.word	0x00000004


	//----- nvinfo : EIATTR_FRAME_SIZE
	.align		4
.L_17:
        /*006c*/ 	.byte	0x04, 0x11
        /*006e*/ 	.short	(.L_19 - .L_18)
	.align		4
.L_18:
        /*0070*/ 	.word	index@(_Z15SparseConvCuda0PKiS0_PKfS2_Pfjjjjjjjjj)
        /*0074*/ 	.word	0x00000000


	//----- nvinfo : EIATTR_MIN_STACK_SIZE
	.align		4
.L_19:
        /*0078*/ 	.byte	0x04, 0x12
        /*007a*/ 	.short	(.L_21 - .L_20)
	.align		4
.L_20:
        /*007c*/ 	.word	index@(_Z15SparseConvCuda0PKiS0_PKfS2_Pfjjjjjjjjj)
        /*0080*/ 	.word	0x00000000


	//----- nvinfo : EIATTR_MIN_STACK_SIZE
	.align		4
.L_21:
        /*0084*/ 	.byte	0x04, 0x12
        /*0086*/ 	.short	(.L_23 - .L_22)
	.align		4
.L_22:
        /*0088*/ 	.word	index@(_Z23implicitSparseConvCuda2iPKiS0_S0_PKfS2_Pfjjjjjjjjj)
        /*008c*/ 	.word	0x00000000


	//----- nvinfo : EIATTR_MIN_STACK_SIZE
	.align		4
.L_23:
        /*0090*/ 	.byte	0x04, 0x12
        /*0092*/ 	.short	(.L_25 - .L_24)
	.align		4
.L_24:
        /*0094*/ 	.word	index@(_Z23implicitSparseConvCuda1iPKiS0_S0_PKfS2_Pfjjjjjjjjj)
        /*0098*/ 	.word	0x00000000


	//----- nvinfo : EIATTR_MIN_STACK_SIZE
	.align		4
.L_25:
        /*009c*/ 	.byte	0x04, 0x12
        /*009e*/ 	.short	(.L_27 - .L_26)
	.align		4
.L_26:
        /*00a0*/ 	.word	index@(_Z23implicitSparseConvCuda0PKiS0_PKfS2_Pfjjjjjjjjj)
        /*00a4*/ 	.word	0x00000000


	//----- nvinfo : EIATTR_MIN_STACK_SIZE
	.align		4
.L_27:
        /*00a8*/ 	.byte	0x04, 0x12
        /*00aa*/ 	.short	(.L_29 - .L_28)
	.align		4
.L_28:
        /*00ac*/ 	.word	index@(_Z10columnWisePKfS0_Pf)
        /*00b0*/ 	.word	0x00000000
.L_29:


//--------------------- .nv.compat                --------------------------
	.section	.nv.compat,"",@"SHT_CUDA_COMPAT_INFO"
	.align	4
        /*0000*/ 	.byte	0x02, 0x09, 0x00, 0x00, 0x02, 0x02, 0x01, 0x00, 0x02, 0x05, 0x05, 0x00, 0x03, 0x07, 0x01, 0x01
        /*0010*/ 	.byte	0x02, 0x03, 0x00, 0x00, 0x02, 0x06, 0x01, 0x00, 0x04, 0x0b, 0x08, 0x00, 0x09, 0x00, 0x00, 0x00
        /*0020*/ 	.byte	0x00, 0x00, 0x00, 0x00


//--------------------- .nv.info._Z15SparseConvCuda0PKiS0_PKfS2_Pfjjjjjjjjj --------------------------
	.section	.nv.info._Z15SparseConvCuda0PKiS0_PKfS2_Pfjjjjjjjjj,"",@"SHT_CUDA_INFO"
	.sectionflags	@""
	.align	4


	//----- nvinfo : EIATTR_CUDA_API_VERSION
	.align		4
        /*0000*/ 	.byte	0x04, 0x37
        /*0002*/ 	.short	(.L_31 - .L_30)
.L_30:
        /*0004*/ 	.word	0x00000082


	//----- nvinfo : EIATTR_KPARAM_INFO
	.align		4
.L_31:
        /*0008*/ 	.byte	0x04, 0x17
        /*000a*/ 	.short	(.L_33 - .L_32)
.L_32:
        /*000c*/ 	.word	0x00000000
        /*0010*/ 	.short	0x000d
        /*0012*/ 	.short	0x0048
        /*0014*/ 	.byte	0x00, 0xf0, 0x11, 0x00


	//----- nvinfo : EIATTR_KPARAM_INFO
	.align		4
.L_33:
        /*0018*/ 	.byte	0x04, 0x17
        /*001a*/ 	.short	(.L_35 - .L_34)
.L_34:
        /*001c*/ 	.word	0x00000000
        /*0020*/ 	.short	0x000c
        /*0022*/ 	.short	0x0044
        /*0024*/ 	.byte	0x00, 0xf0, 0x11, 0x00


	//----- nvinfo : EIATTR_KPARAM_INFO
	.align		4
.L_35:
        /*0028*/ 	.byte	0x04, 0x17
        /*002a*/ 	.short	(.L_37 - .L_36)
.L_36:
        /*002c*/ 	.word	0x00000000
        /*0030*/ 	.short	0x000b
        /*0032*/ 	.short	0x0040
        /*0034*/ 	.byte	0x00, 0xf0, 0x11, 0x00


	//----- nvinfo : EIATTR_KPARAM_INFO
	.align		4
.L_37:
        /*0038*/ 	.byte	0x04, 0x17
        /*003a*/ 	.short	(.L_39 - .L_38)
.L_38:
        /*003c*/ 	.word	0x00000000
        /*0040*/ 	.short	0x000a
        /*0042*/ 	.short	0x003c
        /*0044*/ 	.byte	0x00, 0xf0, 0x11, 0x00


	//----- nvinfo : EIATTR_KPARAM_INFO
	.align		4
.L_39:
        /*0048*/ 	.byte	0x04, 0x17
        /*004a*/ 	.short	(.L_41 - .L_40)
.L_40:
        /*004c*/ 	.word	0x00000000
        /*0050*/ 	.short	0x0009
        /*0052*/ 	.short	0x0038
        /*0054*/ 	.byte	0x00, 0xf0, 0x11, 0x00


	//----- nvinfo : EIATTR_KPARAM_INFO
	.align		4
.L_41:
        /*0058*/ 	.byte	0x04, 0x17
        /*005a*/ 	.short	(.L_43 - .L_42)
.L_42:
        /*005c*/ 	.word	0x00000000
        /*0060*/ 	.short	0x0008
        /*0062*/ 	.short	0x0034
        /*0064*/ 	.byte	0x00, 0xf0, 0x11, 0x00


	//----- nvinfo : EIATTR_KPARAM_INFO
	.align		4
.L_43:
        /*0068*/ 	.byte	0x04, 0x17
        /*006a*/ 	.short	(.L_45 - .L_44)
.L_44:
        /*006c*/ 	.word	0x00000000
        /*0070*/ 	.short	0x0007
        /*0072*/ 	.short	0x0030
        /*0074*/ 	.byte	0x00, 0xf0, 0x11, 0x00


	//----- nvinfo : EIATTR_KPARAM_INFO
	.align		4
.L_45:
        /*0078*/ 	.byte	0x04, 0x17
        /*007a*/ 	.short	(.L_47 - .L_46)
.L_46:
        /*007c*/ 	.word	0x00000000
        /*0080*/ 	.short	0x0006
        /*0082*/ 	.short	0x002c
        /*0084*/ 	.byte	0x00, 0xf0, 0x11, 0x00


	//----- nvinfo : EIATTR_KPARAM_INFO
	.align		4
.L_47:
        /*0088*/ 	.byte	0x04, 0x17
        /*008a*/ 	.short	(.L_49 - .L_48)
.L_48:
        /*008c*/ 	.word	0x00000000
        /*0090*/ 	.short	0x0005
        /*0092*/ 	.short	0x0028
        /*0094*/ 	.byte	0x00, 0xf0, 0x11, 0x00


	//----- nvinfo : EIATTR_KPARAM_INFO
	.align		4
.L_49:
        /*0098*/ 	.byte	0x04, 0x17
        /*009a*/ 	.short	(.L_51 - .L_50)
.L_50:
        /*009c*/ 	.word	0x00000000
        /*00a0*/ 	.short	0x0004
        /*00a2*/ 	.short	0x0020
        /*00a4*/ 	.byte	0x00, 0xf5, 0x21, 0x00


	//----- nvinfo : EIATTR_KPARAM_INFO
	.align		4
.L_51:
        /*00a8*/ 	.byte	0x04, 0x17
        /*00aa*/ 	.short	(.L_53 - .L_52)
.L_52:
        /*00ac*/ 	.word	0x00000000
        /*00b0*/ 	.short	0x0003
        /*00b2*/ 	.short	0x0018
        /*00b4*/ 	.byte	0x00, 0xf5, 0x21, 0x00


	//----- nvinfo : EIATTR_KPARAM_INFO
	.align		4
.L_53:
        /*00b8*/ 	.byte	0x04, 0x17
        /*00ba*/ 	.short	(.L_55 - .L_54)
.L_54:
        /*00bc*/ 	.word	0x00000000
        /*00c0*/ 	.short	0x0002
        /*00c2*/ 	.short	0x0010
        /*00c4*/ 	.byte	0x00, 0xf5, 0x21, 0x00


	//----- nvinfo : EIATTR_KPARAM_INFO
	.align		4
.L_55:
        /*00c8*/ 	.byte	0x04, 0x17
        /*00ca*/ 	.short	(.L_57 - .L_56)
.L_56:
        /*00cc*/ 	.word	0x00000000
        /*00d0*/ 	.short	0x0001
        /*00d2*/ 	.short	0x0008
        /*00d4*/ 	.byte	0x00, 0xf5, 0x21, 0x00


	//----- nvinfo : EIATTR_KPARAM_INFO
	.align		4
.L_57:
        /*00d8*/ 	.byte	0x04, 0x17
        /*00da*/ 	.short	(.L_59 - .L_58)
.L_58:
        /*00dc*/ 	.word	0x00000000
        /*00e0*/ 	.short	0x0000
        /*00e2*/ 	.short	0x0000
        /*00e4*/ 	.byte	0x00, 0xf5, 0x21, 0x00


	//----- nvinfo : EIATTR_SPARSE_MMA_MASK
	.align		4
.L_59:
        /*00e8*/ 	.byte	0x03, 0x50
        /*00ea*/ 	.short	0x0000


	//----- nvinfo : EIATTR_MAXREG_COUNT
	.align		4
        /*00ec*/ 	.byte	0x03, 0x1b
        /*00ee*/ 	.short	0x00ff


	//----- nvinfo : EIATTR_MERCURY_ISA_VERSION
	.align		4
        /*00f0*/ 	.byte	0x03, 0x5f
        /*00f2*/ 	.short	0x0101


	//----- nvinfo : EIATTR_VRC_CTA_INIT_COUNT
	.align		4
        /*00f4*/ 	.byte	0x02, 0x4a
	.zero		1
	.zero		1


	//----- nvinfo : EIATTR_EXIT_INSTR_OFFSETS
	.align		4
        /*00f8*/ 	.byte	0x04, 0x1c
        /*00fa*/ 	.short	(.L_61 - .L_60)


	//   ....[0]....
.L_60:
        /*00fc*/ 	.word	0x00000010


	//----- nvinfo : EIATTR_CBANK_PARAM_SIZE
	.align		4
.L_61:
        /*0100*/ 	.byte	0x03, 0x19
        /*0102*/ 	.short	0x004c


	//----- nvinfo : EIATTR_PARAM_CBANK
	.align		4
        /*0104*/ 	.byte	0x04, 0x0a
        /*0106*/ 	.short	(.L_63 - .L_62)
	.align		4
.L_62:
        /*0108*/ 	.word	index@(.nv.constant0._Z15SparseConvCuda0PKiS0_PKfS2_Pfjjjjjjjjj)
        /*010c*/ 	.short	0x0380
        /*010e*/ 	.short	0x004c


	//----- nvinfo : EIATTR_SW_WAR
	.align		4
.L_63:
        /*0110*/ 	.byte	0x04, 0x36
        /*0112*/ 	.short	(.L_65 - .L_64)
.L_64:
        /*0114*/ 	.word	0x00000008
.L_65:


//--------------------- .nv.info._Z23implicitSparseConvCuda2iPKiS0_S0_PKfS2_Pfjjjjjjjjj --------------------------
	.section	.nv.info._Z23implicitSparseConvCuda2iPKiS0_S0_PKfS2_Pfjjjjjjjjj,"",@"SHT_CUDA_INFO"
	.sectionflags	@""
	.align	4


	//----- nvinfo : EIATTR_CUDA_API_VERSION
	.align		4
        /*0000*/ 	.byte	0x04, 0x37
        /*0002*/ 	.short	(.L_67 - .L_66)
.L_66:
        /*0004*/ 	.word	0x00000082


	//----- nvinfo : EIATTR_KPARAM_INFO
	.align		4
.L_67:
        /*0008*/ 	.byte	0x04, 0x17
        /*000a*/ 	.short	(.L_69 - .L_68)
.L_68:
        /*000c*/ 	.word	0x00000000
        /*0010*/ 	.short	0x000f
        /*0012*/ 	.short	0x0058
        /*0014*/ 	.byte	0x00, 0xf0, 0x11, 0x00


	//----- nvinfo : EIATTR_KPARAM_INFO
	.align		4
.L_69:
        /*0018*/ 	.byte	0x04, 0x17
        /*001a*/ 	.short	(.L_71 - .L_70)
.L_70:
        /*001c*/ 	.word	0x00000000
        /*0020*/ 	.short	0x000e
        /*0022*/ 	.short	0x0054
        /*0024*/ 	.byte	0x00, 0xf0, 0x11, 0x00


	//----- nvinfo : EIATTR_KPARAM_INFO
	.align		4
.L_71:
        /*0028*/ 	.byte	0x04, 0x17
        /*002a*/ 	.short	(.L_73 - .L_72)
.L_72:
        /*002c*/ 	.word	0x00000000
        /*0030*/ 	.short	0x000d
        /*0032*/ 	.short	0x0050
        /*0034*/ 	.byte	0x00, 0xf0, 0x11, 0x00


	//----- nvinfo : EIATTR_KPARAM_INFO
	.align		4
.L_73:
        /*0038*/ 	.byte	0x04, 0x17
        /*003a*/ 	.short	(.L_75 - .L_74)
.L_74:
        /*003c*/ 	.word	0x00000000
        /*0040*/ 	.short	0x000c
        /*0042*/ 	.short	0x004c
        /*0044*/ 	.byte	0x00, 0xf0, 0x11, 0x00


	//----- nvinfo : EIATTR_KPARAM_INFO
	.align		4
.L_75:
        /*0048*/ 	.byte	0x04, 0x17
        /*004a*/ 	.short	(.L_77 - .L_76)
.L_76:
        /*004c*/ 	.word	0x00000000
        /*0050*/ 	.short	0x000b
        /*0052*/ 	.short	0x0048
        /*0054*/ 	.byte	0x00, 0xf0, 0x11, 0x00


	//----- nvinfo : EIATTR_KPARAM_INFO
	.align		4
.L_77:
        /*0058*/ 	.byte	0x04, 0x17
        /*005a*/ 	.short	(.L_79 - .L_78)
.L_78:
        /*005c*/ 	.word	0x00000000
        /*0060*/ 	.short	0x000a
        /*0062*/ 	.short	0x0044
        /*0064*/ 	.byte	0x00, 0xf0, 0x11, 0x00


	//----- nvinfo : EIATTR_KPARAM_INFO
	.align		4
.L_79:
        /*0068*/ 	.byte	0x04, 0x17
        /*006a*/ 	.short	(.L_81 - .L_80)
.L_80:
        /*006c*/ 	.word	0x00000000
        /*0070*/ 	.short	0x0009
        /*0072*/ 	.short	0x0040
        /*0074*/ 	.byte	0x00, 0xf0, 0x11, 0x00


	//----- nvinfo : EIATTR_KPARAM_INFO
	.align		4
.L_81:
        /*0078*/ 	.byte	0x04, 0x17
        /*007a*/ 	.short	(.L_83 - .L_82)
.L_82:
        /*007c*/ 	.word	0x00000000
        /*0080*/ 	.short	0x0008
        /*0082*/ 	.short	0x003c
        /*0084*/ 	.byte	0x00, 0xf0, 0x11, 0x00


	//----- nvinfo : EIATTR_KPARAM_INFO
	.align		4
.L_83:
        /*0088*/ 	.byte	0x04, 0x17
        /*008a*/ 	.short	(.L_85 - .L_84)
.L_84:
        /*008c*/ 	.word	0x00000000
        /*0090*/ 	.short	0x0007
        /*0092*/ 	.short	0x0038
        /*0094*/ 	.byte	0x00, 0xf0, 0x11, 0x00


	//----- nvinfo : EIATTR_KPARAM_INFO
	.align		4
.L_85:
        /*0098*/ 	.byte	0x04, 0x17
        /*009a*/ 	.short	(.L_87 - .L_86)
.L_86:
        /*009c*/ 	.word	0x00000000
        /*00a0*/ 	.short	0x0006
        /*00a2*/ 	.short	0x0030
        /*00a4*/ 	.byte	0x00, 0xf5, 0x21, 0x00


	//----- nvinfo : EIATTR_KPARAM_INFO
	.align		4
.L_87:
        /*00a8*/ 	.byte	0x04, 0x17
        /*00aa*/ 	.short	(.L_89 - .L_88)
.L_88:
        /*00ac*/ 	.word	0x00000000
        /*00b0*/ 	.short	0x0005
        /*00b2*/ 	.short	0x0028
        /*00b4*/ 	.byte	0x00, 0xf5, 0x21, 0x00


	//----- nvinfo : EIATTR_KPARAM_INFO
	.align		4
.L_89:
        /*00b8*/ 	.byte	0x04, 0x17
        /*00ba*/ 	.short	(.L_91 - .L_90)
.L_90:
        /*00bc*/ 	.word	0x00000000
        /*00c0*/ 	.short	0x0004
        /*00c2*/ 	.short	0x0020
        /*00c4*/ 	.byte	0x00, 0xf5, 0x21, 0x00


	//----- nvinfo : EIATTR_KPARAM_INFO
	.align		4
.L_91:
        /*00c8*/ 	.byte	0x04, 0x17
        /*00ca*/ 	.short	(.L_93 - .L_92)
.L_92:
        /*00cc*/ 	.word	0x00000000
        /*00d0*/ 	.short	0x0003
        /*00d2*/ 	.short	0x0018
        /*00d4*/ 	.byte	0x00, 0xf5, 0x21, 0x00


	//----- nvinfo : EIATTR_KPARAM_INFO
	.align		4
.L_93:
        /*00d8*/ 	.byte	0x04, 0x17
        /*00da*/ 	.short	(.L_95 - .L_94)
.L_94:
        /*00dc*/ 	.word	0x00000000
        /*00e0*/ 	.short	0x0002
        /*00e2*/ 	.short	0x0010
        /*00e4*/ 	.byte	0x00, 0xf5, 0x21, 0x00


	//----- nvinfo : EIATTR_KPARAM_INFO
	.align		4
.L_95:
        /*00e8*/ 	.byte	0x04, 0x17
        /*00ea*/ 	.short	(.L_97 - .L_96)
.L_96:
        /*00ec*/ 	.word	0x00000000
        /*00f0*/ 	.short	0x0001
        /*00f2*/ 	.short	0x0008
        /*00f4*/ 	.byte	0x00, 0xf5, 0x21, 0x00


	//----- nvinfo : EIATTR_KPARAM_INFO
	.align		4
.L_97:
        /*00f8*/ 	.byte	0x04, 0x17
        /*00fa*/ 	.short	(.L_99 - .L_98)
.L_98:
        /*00fc*/ 	.word	0x00000000
        /*0100*/ 	.short	0x0000
        /*0102*/ 	.short	0x0000
        /*0104*/ 	.byte	0x00, 0xf0, 0x11, 0x00


	//----- nvinfo : EIATTR_SPARSE_MMA_MASK
	.align		4
.L_99:
        /*0108*/ 	.byte	0x03, 0x50
        /*010a*/ 	.short	0x0000


	//----- nvinfo : EIATTR_MAXREG_COUNT
	.align		4
        /*010c*/ 	.byte	0x03, 0x1b
        /*010e*/ 	.short	0x00ff


	//----- nvinfo : EIATTR_MERCURY_ISA_VERSION
	.align		4
        /*0110*/ 	.byte	0x03, 0x5f
        /*0112*/ 	.short	0x0101


	//----- nvinfo : EIATTR_COOP_GROUP_MASK_REGIDS
	.align		4
        /*0114*/ 	.byte	0x04, 0x29
        /*0116*/ 	.short	(.L_101 - .L_100)


	//   ....[0]....
.L_100:
        /*0118*/ 	.word	0xffffffff


	//   ....[1]....
        /*011c*/ 	.word	0xffffffff


	//   ....[2]....
        /*0120*/ 	.word	0xffffffff


	//   ....[3]....
        /*0124*/ 	.word	0xffffffff


	//   ....[4]....
        /*0128*/ 	.word	0xffffffff


	//   ....[5]....
        /*012c*/ 	.word	0xffffffff


	//   ....[6]....
        /*0130*/ 	.word	0xffffffff


	//   ....[7]....
        /*0134*/ 	.word	0xffffffff


	//   ....[8]....
        /*0138*/ 	.word	0xffffffff


	//   ....[9]....
        /*013c*/ 	.word	0xffffffff


	//   ....[10]....
        /*0140*/ 	.word	0xffffffff


	//   ....[11]....
        /*0144*/ 	.word	0xffffffff


	//   ....[12]....
        /*0148*/ 	.word	0xffffffff


	//   ....[13]....
        /*014c*/ 	.word	0xffffffff


	//   ....[14]....
        /*0150*/ 	.word	0xffffffff


	//   ....[15]....
        /*0154*/ 	.word	0xffffffff


	//   ....[16]....
        /*0158*/ 	.word	0xffffffff


	//   ....[17]....
        /*015c*/ 	.word	0xffffffff


	//   ....[18]....
        /*0160*/ 	.word	0xffffffff


	//   ....[19]....
        /*0164*/ 	.word	0xffffffff


	//   ....[20]....
        /*0168*/ 	.word	0xffffffff


	//   ....[21]....
        /*016c*/ 	.word	0xffffffff


	//   ....[22]....
        /*0170*/ 	.word	0xffffffff


	//   ....[23]....
        /*0174*/ 	.word	0xffffffff


	//   ....[24]....
        /*0178*/ 	.word	0xffffffff


	//   ....[25]....
        /*017c*/ 	.word	0xffffffff


	//   ....[26]....
        /*0180*/ 	.word	0xffffffff


	//   ....[27]....
        /*0184*/ 	.word	0xffffffff


	//   ....[28]....
        /*0188*/ 	.word	0xffffffff


	//   ....[29]....
        /*018c*/ 	.word	0xffffffff


	//   ....[30]....
        /*0190*/ 	.word	0xffffffff


	//   ....[31]....
        /*0194*/ 	.word	0xffffffff


	//   ....[32]....
        /*0198*/ 	.word	0xffffffff


	//   ....[33]....
        /*019c*/ 	.word	0xffffffff


	//   ....[34]....
        /*01a0*/ 	.word	0xffffffff


	//   ....[35]....
        /*01a4*/ 	.word	0xffffffff


	//   ....[36]....
        /*01a8*/ 	.word	0xffffffff


	//   ....[37]....
        /*01ac*/ 	.word	0xffffffff


	//   ....[38]....
        /*01b0*/ 	.word	0xffffffff


	//   ....[39]....
        /*01b4*/ 	.word	0xffffffff


	//   ....[40]....
        /*01b8*/ 	.word	0xffffffff


	//   ....[41]....
        /*01bc*/ 	.word	0xffffffff


	//   ....[42]....
        /*01c0*/ 	.word	0xffffffff


	//   ....[43]....
        /*01c4*/ 	.word	0xffffffff


	//   ....[44]....
        /*01c8*/ 	.word	0xffffffff


	//   ....[45]....
        /*01cc*/ 	.word	0xffffffff


	//   ....[46]....
        /*01d0*/ 	.word	0xffffffff


	//   ....[47]....
        /*01d4*/ 	.word	0xffffffff


	//   ....[48]....
        /*01d8*/ 	.word	0xffffffff


	//   ....[49]....
        /*01dc*/ 	.word	0xffffffff


	//   ....[50]....
        /*01e0*/ 	.word	0xffffffff


	//   ....[51]....
        /*01e4*/ 	.word	0xffffffff


	//   ....[52]....
        /*01e8*/ 	.word	0xffffffff


	//   ....[53]....
        /*01ec*/ 	.word	0xffffffff


	//   ....[54]....
        /*01f0*/ 	.word	0xffffffff


	//   ....[55]....
        /*01f4*/ 	.word	0xffffffff


	//   ....[56]....
        /*01f8*/ 	.word	0xffffffff


	//   ....[57]....
        /*01fc*/ 	.word	0xffffffff


	//   ....[58]....
        /*0200*/ 	.word	0xffffffff


	//   ....[59]....
        /*0204*/ 	.word	0xffffffff


	//   ....[60]....
        /*0208*/ 	.word	0xffffffff


	//   ....[61]....
        /*020c*/ 	.word	0xffffffff


	//   ....[62]....
        /*0210*/ 	.word	0xffffffff


	//   ....[63]....
        /*0214*/ 	.word	0xffffffff


	//----- nvinfo : EIATTR_COOP_GROUP_INSTR_OFFSETS
	.align		4
.L_101:
        /*0218*/ 	.byte	0x04, 0x28
        /*021a*/ 	.short	(.L_103 - .L_102)


	//   ....[0]....
.L_102:
        /*021c*/ 	.word	0x000013f0


	//   ....[1]....
        /*0220*/ 	.word	0x00001410


	//   ....[2]....
        /*0224*/ 	.word	0x00001420


	//   ....[3]....
        /*0228*/ 	.word	0x00001430


	//   ....[4]....
        /*022c*/ 	.word	0x00001440


	//   ....[5]....
        /*0230*/ 	.word	0x00001450


	//   ....[6]....
        /*0234*/ 	.word	0x00001460


	//   ....[7]....
        /*0238*/ 	.word	0x00001480


	//   ....[8]....
        /*023c*/ 	.word	0x000014a0


	//   ....[9]....
        /*0240*/ 	.word	0x000014c0


	//   ....[10]....
        /*0244*/ 	.word	0x000014e0


	//   ....[11]....
        /*0248*/ 	.word	0x00001500


	//   ....[12]....
        /*024c*/ 	.word	0x00001520


	//   ....[13]....
        /*0250*/ 	.word	0x00001540


	//   ....[14]....
        /*0254*/ 	.word	0x00001560


	//   ....[15]....
        /*0258*/ 	.word	0x00001580


	//   ....[16]....
        /*025c*/ 	.word	0x000015a0


	//   ....[17]....
        /*0260*/ 	.word	0x000015c0


	//   ....[18]....
        /*0264*/ 	.word	0x000015e0


	//   ....[19]....
        /*0268*/ 	.word	0x00001600


	//   ....[20]....
        /*026c*/ 	.word	0x00001620


	//   ....[21]....
        /*0270*/ 	.word	0x00001640


	//   ....[22]....
        /*0274*/ 	.word	0x00001660


	//   ....[23]....
        /*0278*/ 	.word	0x00001680


	//   ....[24]....
        /*027c*/ 	.word	0x000016a0


	//   ....[25]....
        /*0280*/ 	.word	0x000016c0


	//   ....[26]....
        /*0284*/ 	.word	0x000016e0


	//   ....[27]....
        /*0288*/ 	.word	0x00001700


	//   ....[28]....
        /*028c*/ 	.word	0x00001720


	//   ....[29]....
        /*0290*/ 	.word	0x00001740


	//   ....[30]....
        /*0294*/ 	.word	0x00001760


	//   ....[31]....
        /*0298*/ 	.word	0x00001780


	//   ....[32]....
        /*029c*/ 	.word	0x00002160


	//   ....[33]....
        /*02a0*/ 	.word	0x00002190


	//   ....[34]....
        /*02a4*/ 	.word	0x000021c0


	//   ....[35]....
        /*02a8*/ 	.word	0x000021d0


	//   ....[36]....
        /*02ac*/ 	.word	0x000021e0


	//   ....[37]....
        /*02b0*/ 	.word	0x000021f0


	//   ....[38]....
        /*02b4*/ 	.word	0x00002200


	//   ....[39]....
        /*02b8*/ 	.word	0x00002210


	//   ....[40]....
        /*02bc*/ 	.word	0x00002220


	//   ....[41]....
        /*02c0*/ 	.word	0x00002230


	//   ....[42]....
        /*02c4*/ 	.word	0x00002240


	//   ....[43]....
        /*02c8*/ 	.word	0x00002250


	//   ....[44]....
        /*02cc*/ 	.word	0x00002260


	//   ....[45]....
        /*02d0*/ 	.word	0x00002270


	//   ....[46]....
        /*02d4*/ 	.word	0x00002280


	//   ....[47]....
        /*02d8*/ 	.word	0x00002290


	//   ....[48]....
        /*02dc*/ 	.word	0x000022a0


	//   ....[49]....
        /*02e0*/ 	.word	0x000022b0


	//   ....[50]....
        /*02e4*/ 	.word	0x000022c0


	//   ....[51]....
        /*02e8*/ 	.word	0x000022d0


	//   ....[52]....
        /*02ec*/ 	.word	0x000023a0


	//   ....[53]....
        /*02f0*/ 	.word	0x000023e0


	//   ....[54]....
        /*02f4*/ 	.word	0x00002420


	//   ....[55]....
        /*02f8*/ 	.word	0x00002450


	//   ....[56]....
        /*02fc*/ 	.word	0x00002460


	//   ....[57]....
        /*0300*/ 	.word	0x00002470


	//   ....[58]....
        /*0304*/ 	.word	0x00002480


	//   ....[59]....
        /*0308*/ 	.word	0x000024a0


	//   ....[60]....
        /*030c*/ 	.word	0x000024c0


	//   ....[61]....
        /*0310*/ 	.word	0x000024e0


	//   ....[62]....
        /*0314*/ 	.word	0x00002500


	//   ....[63]....
        /*0318*/ 	.word	0x00002520


	//----- nvinfo : EIATTR_VRC_CTA_INIT_COUNT
	.align		4
.L_103:
        /*031c*/ 	.byte	0x02, 0x4a
	.zero		1
	.zero		1


	//----- nvinfo : EIATTR_EXIT_INSTR_OFFSETS
	.align		4
        /*0320*/ 	.byte	0x04, 0x1c
        /*0322*/ 	.short	(.L_105 - .L_104)


	//   ....[0]....
.L_104:
        /*0324*/ 	.word	0x00003200


	//----- nvinfo : EIATTR_CRS_STACK_SIZE
	.align		4
.L_105:
        /*0328*/ 	.byte	0x04, 0x1e
        /*032a*/ 	.short	(.L_107 - .L_106)
.L_106:
        /*032c*/ 	.word	0x00000000


	//----- nvinfo : EIATTR_CBANK_PARAM_SIZE
	.align		4
.L_107:
        /*0330*/ 	.byte	0x03, 0x19
        /*0332*/ 	.short	0x005c


	//----- nvinfo : EIATTR_PARAM_CBANK
	.align		4
        /*0334*/ 	.byte	0x04, 0x0a
        /*0336*/ 	.short	(.L_109 - .L_108)
	.align		4
.L_108:
        /*0338*/ 	.word	index@(.nv.constant0._Z23implicitSparseConvCuda2iPKiS0_S0_PKfS2_Pfjjjjjjjjj)
        /*033c*/ 	.short	0x0380
        /*033e*/ 	.short	0x005c


	//----- nvinfo : EIATTR_SW_WAR
	.align		4
.L_109:
        /*0340*/ 	.byte	0x04, 0x36
        /*0342*/ 	.short	(.L_111 - .L_110)
.L_110:
        /*0344*/ 	.word	0x00000008
.L_111:


//--------------------- .nv.info._Z23implicitSparseConvCuda1iPKiS0_S0_PKfS2_Pfjjjjjjjjj --------------------------
	.section	.nv.info._Z23implicitSparseConvCuda1iPKiS0_S0_PKfS2_Pfjjjjjjjjj,"",@"SHT_CUDA_INFO"
	.sectionflags	@""
	.align	4


	//----- nvinfo : EIATTR_CUDA_API_VERSION
	.align		4
        /*0000*/ 	.byte	0x04, 0x37
        /*0002*/ 	.short	(.L_113 - .L_112)
.L_112:
        /*0004*/ 	.word	0x00000082


	//----- nvinfo : EIATTR_KPARAM_INFO
	.align		4
.L_113:
        /*0008*/ 	.byte	0x04, 0x17
        /*000a*/ 	.short	(.L_115 - .L_114)
.L_114:
        /*000c*/ 	.word	0x00000000
        /*0010*/ 	.short	0x000f
        /*0012*/ 	.short	0x0058
        /*0014*/ 	.byte	0x00, 0xf0, 0x11, 0x00


	//----- nvinfo : EIATTR_KPARAM_INFO
	.align		4
.L_115:
        /*0018*/ 	.byte	0x04, 0x17
        /*001a*/ 	.short	(.L_117 - .L_116)
.L_116:
        /*001c*/ 	.word	0x00000000
        /*0020*/ 	.short	0x000e
        /*0022*/ 	.short	0x0054
        /*0024*/ 	.byte	0x00, 0xf0, 0x11, 0x00


	//----- nvinfo : EIATTR_KPARAM_INFO
	.align		4
.L_117:
        /*0028*/ 	.byte	0x04, 0x17
        /*002a*/ 	.short	(.L_119 - .L_118)
.L_118:
        /*002c*/ 	.word	0x00000000
        /*0030*/ 	.short	0x000d
        /*0032*/ 	.short	0x0050
        /*0034*/ 	.byte	0x00, 0xf0, 0x11, 0x00


	//----- nvinfo : EIATTR_KPARAM_INFO
	.align		4
.L_119:
        /*0038*/ 	.byte	0x04, 0x17
        /*003a*/ 	.short	(.L_121 - .L_120)
.L_120:
        /*003c*/ 	.word	0x00000000
        /*0040*/ 	.short	0x000c
        /*0042*/ 	.short	0x004c
        /*0044*/ 	.byte	0x00, 0xf0, 0x11, 0x00


	//----- nvinfo : EIATTR_KPARAM_INFO
	.align		4
.L_121:
        /*0048*/ 	.byte	0x04, 0x17
        /*004a*/ 	.short	(.L_123 - .L_122)
.L_122:
        /*004c*/ 	.word	0x00000000
        /*0050*/ 	.short	0x000b
        /*0052*/ 	.short	0x0048
        /*0054*/ 	.byte	0x00, 0xf0, 0x11, 0x00


	//----- nvinfo : EIATTR_KPARAM_INFO
	.align		4
.L_123:
        /*0058*/ 	.byte	0x04, 0x17
        /*005a*/ 	.short	(.L_125 - .L_124)
.L_124:
        /*005c*/ 	.word	0x00000000
        /*0060*/ 	.short	0x000a
        /*0062*/ 	.short	0x0044
        /*0064*/ 	.byte	0x00, 0xf0, 0x11, 0x00


	//----- nvinfo : EIATTR_KPARAM_INFO
	.align		4
.L_125:
        /*0068*/ 	.byte	0x04, 0x17
        /*006a*/ 	.short	(.L_127 - .L_126)
.L_126:
        /*006c*/ 	.word	0x00000000
        /*0070*/ 	.short	0x0009
        /*0072*/ 	.short	0x0040
        /*0074*/ 	.byte	0x00, 0xf0, 0x11, 0x00


	//----- nvinfo : EIATTR_KPARAM_INFO
	.align		4
.L_127:
        /*0078*/ 	.byte	0x04, 0x17
        /*007a*/ 	.short	(.L_129 - .L_128)
.L_128:
        /*007c*/ 	.word	0x00000000
        /*0080*/ 	.short	0x0008
        /*0082*/ 	.short	0x003c
        /*0084*/ 	.byte	0x00, 0xf0, 0x11, 0x00


	//----- nvinfo : EIATTR_KPARAM_INFO
	.align		4
.L_129:
        /*0088*/ 	.byte	0x04, 0x17
        /*008a*/ 	.short	(.L_131 - .L_130)
.L_130:
        /*008c*/ 	.word	0x00000000
        /*0090*/ 	.short	0x0007
        /*0092*/ 	.short	0x0038
        /*0094*/ 	.byte	0x00, 0xf0, 0x11, 0x00


	//----- nvinfo : EIATTR_KPARAM_INFO
	.align		4
.L_131:
        /*0098*/ 	.byte	0x04, 0x17
        /*009a*/ 	.short	(.L_133 - .L_132)
.L_132:
        /*009c*/ 	.word	0x00000000
        /*00a0*/ 	.short	0x0006
        /*00a2*/ 	.short	0x0030
        /*00a4*/ 	.byte	0x00, 0xf5, 0x21, 0x00


	//----- nvinfo : EIATTR_KPARAM_INFO
	.align		4
.L_133:
        /*00a8*/ 	.byte	0x04, 0x17
        /*00aa*/ 	.short	(.L_135 - .L_134)
.L_134:
        /*00ac*/ 	.word	0x00000000
        /*00b0*/ 	.short	0x0005
        /*00b2*/ 	.short	0x0028
        /*00b4*/ 	.byte	0x00, 0xf5, 0x21, 0x00


	//----- nvinfo : EIATTR_KPARAM_INFO
	.align		4
.L_135:
        /*00b8*/ 	.byte	0x04, 0x17
        /*00ba*/ 	.short	(.L_137 - .L_136)
.L_136:
        /*00bc*/ 	.word	0x00000000
        /*00c0*/ 	.short	0x0004
        /*00c2*/ 	.short	0x0020
        /*00c4*/ 	.byte	0x00, 0xf5, 0x21, 0x00


	//----- nvinfo : EIATTR_KPARAM_INFO
	.align		4
.L_137:
        /*00c8*/ 	.byte	0x04, 0x17
        /*00ca*/ 	.short	(.L_139 - .L_138)
.L_138:
        /*00cc*/ 	.word	0x00000000
        /*00d0*/ 	.short	0x0003
        /*00d2*/ 	.short	0x0018
        /*00d4*/ 	.byte	0x00, 0xf5, 0x21, 0x00


	//----- nvinfo : EIATTR_KPARAM_INFO
	.align		4
.L_139:
        /*00d8*/ 	.byte	0x04, 0x17
        /*00da*/ 	.short	(.L_141 - .L_140)
.L_140:
        /*00dc*/ 	.word	0x00000000
        /*00e0*/ 	.short	0x0002
        /*00e2*/ 	.short	0x0010
        /*00e4*/ 	.byte	0x00, 0xf5, 0x21, 0x00


	//----- nvinfo : EIATTR_KPARAM_INFO
	.align		4
.L_141:
        /*00e8*/ 	.byte	0x04, 0x17
        /*00ea*/ 	.short	(.L_143 - .L_142)
.L_142:
        /*00ec*/ 	.word	0x00000000
        /*00f0*/ 	.short	0x0001
        /*00f2*/ 	.short	0x0008
        /*00f4*/ 	.byte	0x00, 0xf5, 0x21, 0x00


	//----- nvinfo : EIATTR_KPARAM_INFO
	.align		4
.L_143:
        /*00f8*/ 	.byte	0x04, 0x17
        /*00fa*/ 	.short	(.L_145 - .L_144)
.L_144:
        /*00fc*/ 	.word	0x00000000
        /*0100*/ 	.short	0x0000
        /*0102*/ 	.short	0x0000
        /*0104*/ 	.byte	0x00, 0xf0, 0x11, 0x00


	//----- nvinfo : EIATTR_SPARSE_MMA_MASK
	.align		4
.L_145:
        /*0108*/ 	.byte	0x03, 0x50
        /*010a*/ 	.short	0x0000


	//----- nvinfo : EIATTR_MAXREG_COUNT
	.align		4
        /*010c*/ 	.byte	0x03, 0x1b
        /*010e*/ 	.short	0x00ff


	//----- nvinfo : EIATTR_MERCURY_ISA_VERSION
	.align		4
        /*0110*/ 	.byte	0x03, 0x5f
        /*0112*/ 	.short	0x0101


	//----- nvinfo : EIATTR_VRC_CTA_INIT_COUNT
	.align		4
        /*0114*/ 	.byte	0x02, 0x4a
	.zero		1
	.zero		1


	//----- nvinfo : EIATTR_EXIT_INSTR_OFFSETS
	.align		4
        /*0118*/ 	.byte	0x04, 0x1c
        /*011a*/ 	.short	(.L_147 - .L_146)


	//   ....[0]....
.L_146:
        /*011c*/ 	.word	0x00003170


	//----- nvinfo : EIATTR_CBANK_PARAM_SIZE
	.align		4
.L_147:
        /*0120*/ 	.byte	0x03, 0x19
        /*0122*/ 	.short	0x005c


	//----- nvinfo : EIATTR_PARAM_CBANK
	.align		4
        /*0124*/ 	.byte	0x04, 0x0a
        /*0126*/ 	.short	(.L_149 - .L_148)
	.align		4
.L_148:
        /*0128*/ 	.word	index@(.nv.constant0._Z23implicitSparseConvCuda1iPKiS0_S0_PKfS2_Pfjjjjjjjjj)
        /*012c*/ 	.short	0x0380
        /*012e*/ 	.short	0x005c


	//----- nvinfo : EIATTR_SW_WAR
	.align		4
.L_149:
        /*0130*/ 	.byte	0x04, 0x36
        /*0132*/ 	.short	(.L_151 - .L_150)
.L_150:
        /*0134*/ 	.word	0x00000008
.L_151:


//--------------------- .nv.info._Z23implicitSparseConvCuda0PKiS0_PKfS2_Pfjjjjjjjjj --------------------------
	.section	.nv.info._Z23implicitSparseConvCuda0PKiS0_PKfS2_Pfjjjjjjjjj,"",@"SHT_CUDA_INFO"
	.sectionflags	@""
	.align	4


	//----- nvinfo : EIATTR_CUDA_API_VERSION
	.align		4
        /*0000*/ 	.byte	0x04, 0x37
        /*0002*/ 	.short	(.L_153 - .L_152)
.L_152:
        /*0004*/ 	.word	0x00000082


	//----- nvinfo : EIATTR_KPARAM_INFO
	.align		4
.L_153:
        /*0008*/ 	.byte	0x04, 0x17
        /*000a*/ 	.short	(.L_155 - .L_154)
.L_154:
        /*000c*/ 	.word	0x00000000
        /*0010*/ 	.short	0x000d
        /*0012*/ 	.short	0x0048
        /*0014*/ 	.byte	0x00, 0xf0, 0x11, 0x00


	//----- nvinfo : EIATTR_KPARAM_INFO
	.align		4
.L_155:
        /*0018*/ 	.byte	0x04, 0x17
        /*001a*/ 	.short	(.L_157 - .L_156)
.L_156:
        /*001c*/ 	.word	0x00000000
        /*0020*/ 	.short	0x000c
        /*0022*/ 	.short	0x0044
        /*0024*/ 	.byte	0x00, 0xf0, 0x11, 0x00


	//----- nvinfo : EIATTR_KPARAM_INFO
	.align		4
.L_157:
        /*0028*/ 	.byte	0x04, 0x17
        /*002a*/ 	.short	(.L_159 - .L_158)
.L_158:
        /*002c*/ 	.word	0x00000000
        /*0030*/ 	.short	0x000b
        /*0032*/ 	.short	0x0040
        /*0034*/ 	.byte	0x00, 0xf0, 0x11, 0x00


	//----- nvinfo : EIATTR_KPARAM_INFO
	.align		4
.L_159:
        /*0038*/ 	.byte	0x04, 0x17
        /*003a*/ 	.short	(.L_161 - .L_160)
.L_160:
        /*003c*/ 	.word	0x00000000
        /*0040*/ 	.short	0x000a
        /*0042*/ 	.short	0x003c
        /*0044*/ 	.byte	0x00, 0xf0, 0x11, 0x00


	//----- nvinfo : EIATTR_KPARAM_INFO
	.align		4
.L_161:
        /*0048*/ 	.byte	0x04, 0x17
        /*004a*/ 	.short	(.L_163 - .L_162)
.L_162:
        /*004c*/ 	.word	0x00000000
        /*0050*/ 	.short	0x0009
        /*0052*/ 	.short	0x0038
        /*0054*/ 	.byte	0x00, 0xf0, 0x11, 0x00


	//----- nvinfo : EIATTR_KPARAM_INFO
	.align		4
.L_163:
        /*0058*/ 	.byte	0x04, 0x17
        /*005a*/ 	.short	(.L_165 - .L_164)
.L_164:
        /*005c*/ 	.word	0x00000000
        /*0060*/ 	.short	0x0008
        /*0062*/ 	.short	0x0034
        /*0064*/ 	.byte	0x00, 0xf0, 0x11, 0x00


	//----- nvinfo : EIATTR_KPARAM_INFO
	.align		4
.L_165:
        /*0068*/ 	.byte	0x04, 0x17
        /*006a*/ 	.short	(.L_167 - .L_166)
.L_166:
        /*006c*/ 	.word	0x00000000
        /*0070*/ 	.short	0x0007
        /*0072*/ 	.short	0x0030
        /*0074*/ 	.byte	0x00, 0xf0, 0x11, 0x00


	//----- nvinfo : EIATTR_KPARAM_INFO
	.align		4
.L_167:
        /*0078*/ 	.byte	0x04, 0x17
        /*007a*/ 	.short	(.L_169 - .L_168)
.L_168:
        /*007c*/ 	.word	0x00000000
        /*0080*/ 	.short	0x0006
        /*0082*/ 	.short	0x002c
        /*0084*/ 	.byte	0x00, 0xf0, 0x11, 0x00


	//----- nvinfo : EIATTR_KPARAM_INFO
	.align		4
.L_169:
        /*0088*/ 	.byte	0x04, 0x17
        /*008a*/ 	.short	(.L_171 - .L_170)
.L_170:
        /*008c*/ 	.word	0x00000000
        /*0090*/ 	.short	0x0005
        /*0092*/ 	.short	0x0028
        /*0094*/ 	.byte	0x00, 0xf0, 0x11, 0x00


	//----- nvinfo : EIATTR_KPARAM_INFO
	.align		4
.L_171:
        /*0098*/ 	.byte	0x04, 0x17
        /*009a*/ 	.short	(.L_173 - .L_172)
.L_172:
        /*009c*/ 	.word	0x00000000
        /*00a0*/ 	.short	0x0004
        /*00a2*/ 	.short	0x0020
        /*00a4*/ 	.byte	0x00, 0xf5, 0x21, 0x00


	//----- nvinfo : EIATTR_KPARAM_INFO
	.align		4
.L_173:
        /*00a8*/ 	.byte	0x04, 0x17
        /*00aa*/ 	.short	(.L_175 - .L_174)
.L_174:
        /*00ac*/ 	.word	0x00000000
        /*00b0*/ 	.short	0x0003
        /*00b2*/ 	.short	0x0018
        /*00b4*/ 	.byte	0x00, 0xf5, 0x21, 0x00


	//----- nvinfo : EIATTR_KPARAM_INFO
	.align		4
.L_175:
        /*00b8*/ 	.byte	0x04, 0x17
        /*00ba*/ 	.short	(.L_177 - .L_176)
.L_176:
        /*00bc*/ 	.word	0x00000000
        /*00c0*/ 	.short	0x0002
        /*00c2*/ 	.short	0x0010
        /*00c4*/ 	.byte	0x00, 0xf5, 0x21, 0x00


	//----- nvinfo : EIATTR_KPARAM_INFO
	.align		4
.L_177:
        /*00c8*/ 	.byte	0x04, 0x17
        /*00ca*/ 	.short	(.L_179 - .L_178)
.L_178:
        /*00cc*/ 	.word	0x00000000
        /*00d0*/ 	.short	0x0001
        /*00d2*/ 	.short	0x0008
        /*00d4*/ 	.byte	0x00, 0xf5, 0x21, 0x00


	//----- nvinfo : EIATTR_KPARAM_INFO
	.align		4
.L_179:
        /*00d8*/ 	.byte	0x04, 0x17
        /*00da*/ 	.short	(.L_181 - .L_180)
.L_180:
        /*00dc*/ 	.word	0x00000000
        /*00e0*/ 	.short	0x0000
        /*00e2*/ 	.short	0x0000
        /*00e4*/ 	.byte	0x00, 0xf5, 0x21, 0x00


	//----- nvinfo : EIATTR_SPARSE_MMA_MASK
	.align		4
.L_181:
        /*00e8*/ 	.byte	0x03, 0x50
        /*00ea*/ 	.short	0x0000


	//----- nvinfo : EIATTR_MAXREG_COUNT
	.align		4
        /*00ec*/ 	.byte	0x03, 0x1b
        /*00ee*/ 	.short	0x00ff


	//----- nvinfo : EIATTR_NUM_BARRIERS
	.align		4
        /*00f0*/ 	.byte	0x02, 0x4c
        /*00f2*/ 	.byte	0x01
	.zero		1


	//----- nvinfo : EIATTR_MERCURY_ISA_VERSION
	.align		4
        /*00f4*/ 	.byte	0x03, 0x5f
        /*00f6*/ 	.short	0x0101


	//----- nvinfo : EIATTR_VRC_CTA_INIT_COUNT
	.align		4
        /*00f8*/ 	.byte	0x02, 0x4a
	.zero		1
	.zero		1


	//----- nvinfo : EIATTR_EXIT_INSTR_OFFSETS
	.align		4
        /*00fc*/ 	.byte	0x04, 0x1c
        /*00fe*/ 	.short	(.L_183 - .L_182)


	//   ....[0]....
.L_182:
        /*0100*/ 	.word	0x00006a60


	//----- nvinfo : EIATTR_CBANK_PARAM_SIZE
	.align		4
.L_183:
        /*0104*/ 	.byte	0x03, 0x19
        /*0106*/ 	.short	0x004c


	//----- nvinfo : EIATTR_PARAM_CBANK
	.align		4
        /*0108*/ 	.byte	0x04, 0x0a
        /*010a*/ 	.short	(.L_185 - .L_184)
	.align		4
.L_184:
        /*010c*/ 	.word	index@(.nv.constant0._Z23implicitSparseConvCuda0PKiS0_PKfS2_Pfjjjjjjjjj)
        /*0110*/ 	.short	0x0380
        /*0112*/ 	.short	0x004c


	//----- nvinfo : EIATTR_SW_WAR
	.align		4
.L_185:
        /*0114*/ 	.byte	0x04, 0x36
        /*0116*/ 	.short	(.L_187 - .L_186)
.L_186:
        /*0118*/ 	.word	0x00000008
.L_187:


//--------------------- .nv.info._Z10columnWisePKfS0_Pf --------------------------
	.section	.nv.info._Z10columnWisePKfS0_Pf,"",@"SHT_CUDA_INFO"
	.sectionflags	@""
	.align	4


	//----- nvinfo : EIATTR_CUDA_API_VERSION
	.align		4
        /*0000*/ 	.byte	0x04, 0x37
        /*0002*/ 	.short	(.L_189 - .L_188)
.L_188:
        /*0004*/ 	.word	0x00000082


	//----- nvinfo : EIATTR_KPARAM_INFO
	.align		4
.L_189:
        /*0008*/ 	.byte	0x04, 0x17
        /*000a*/ 	.short	(.L_191 - .L_190)
.L_190:
        /*000c*/ 	.word	0x00000000
        /*0010*/ 	.short	0x0002
        /*0012*/ 	.short	0x0010
        /*0014*/ 	.byte	0x00, 0xf5, 0x21, 0x00


	//----- nvinfo : EIATTR_KPARAM_INFO
	.align		4
.L_191:
        /*0018*/ 	.byte	0x04, 0x17
        /*001a*/ 	.short	(.L_193 - .L_192)
.L_192:
        /*001c*/ 	.word	0x00000000
        /*0020*/ 	.short	0x0001
        /*0022*/ 	.short	0x0008
        /*0024*/ 	.byte	0x00, 0xf5, 0x21, 0x00


	//----- nvinfo : EIATTR_KPARAM_INFO
	.align		4
.L_193:
        /*0028*/ 	.byte	0x04, 0x17
        /*002a*/ 	.short	(.L_195 - .L_194)
.L_194:
        /*002c*/ 	.word	0x00000000
        /*0030*/ 	.short	0x0000
        /*0032*/ 	.short	0x0000
        /*0034*/ 	.byte	0x00, 0xf5, 0x21, 0x00


	//----- nvinfo : EIATTR_SPARSE_MMA_MASK
	.align		4
.L_195:
        /*0038*/ 	.byte	0x03, 0x50
        /*003a*/ 	.short	0x0000


	//----- nvinfo : EIATTR_MAXREG_COUNT
	.align		4
        /*003c*/ 	.byte	0x03, 0x1b
        /*003e*/ 	.short	0x00ff


	//----- nvinfo : EIATTR_MERCURY_ISA_VERSION
	.align		4
        /*0040*/ 	.byte	0x03, 0x5f
        /*0042*/ 	.short	0x0101


	//----- nvinfo : EIATTR_VRC_CTA_INIT_COUNT
	.align		4
        /*0044*/ 	.byte	0x02, 0x4a
	.zero		1
	.zero		1


	//----- nvinfo : EIATTR_EXIT_INSTR_OFFSETS
	.align		4
        /*0048*/ 	.byte	0x04, 0x1c
        /*004a*/ 	.short	(.L_197 - .L_196)


	//   ....[0]....
.L_196:
        /*004c*/ 	.word	0x00000910


	//----- nvinfo : EIATTR_CBANK_PARAM_SIZE
	.align		4
.L_197:
        /*0050*/ 	.byte	0x03, 0x19
        /*0052*/ 	.short	0x0018


	//----- nvinfo : EIATTR_PARAM_CBANK
	.align		4
        /*0054*/ 	.byte	0x04, 0x0a
        /*0056*/ 	.short	(.L_199 - .L_198)
	.align		4
.L_198:
        /*0058*/ 	.word	index@(.nv.constant0._Z10columnWisePKfS0_Pf)
        /*005c*/ 	.short	0x0380
        /*005e*/ 	.short	0x0018


	//----- nvinfo : EIATTR_SW_WAR
	.align		4
.L_199:
        /*0060*/ 	.byte	0x04, 0x36
        /*0062*/ 	.short	(.L_201 - .L_200)
.L_200:
        /*0064*/ 	.word	0x00000008
.L_201:


//--------------------- .nv.callgraph             --------------------------
	.section	.nv.callgraph,"",@"SHT_CUDA_CALLGRAPH"
	.align	4
	.sectionentsize	8
	.align		4
        /*0000*/ 	.word	0x00000000
	.align		4
        /*0004*/ 	.word	0xffffffff
	.align		4
        /*0008*/ 	.word	0x00000000
	.align		4
        /*000c*/ 	.word	0xfffffffe
	.align		4
        /*0010*/ 	.word	0x00000000
	.align		4
        /*0014*/ 	.word	0xfffffffd
	.align		4
        /*0018*/ 	.word	0x00000000
	.align		4
        /*001c*/ 	.word	0xfffffffc


//--------------------- .text._Z15SparseConvCuda0PKiS0_PKfS2_Pfjjjjjjjjj --------------------------
	.section	.text._Z15SparseConvCuda0PKiS0_PKfS2_Pfjjjjjjjjj,"ax",@progbits
	.align	128
        .global         _Z15SparseConvCuda0PKiS0_PKfS2_Pfjjjjjjjjj
        .type           _Z15SparseConvCuda0PKiS0_PKfS2_Pfjjjjjjjjj,@function
        .size           _Z15SparseConvCuda0PKiS0_PKfS2_Pfjjjjjjjjj,(.L_x_16 - _Z15SparseConvCuda0PKiS0_PKfS2_Pfjjjjjjjjj)
        .other          _Z15SparseConvCuda0PKiS0_PKfS2_Pfjjjjjjjjj,@"STO_CUDA_ENTRY STV_DEFAULT"
_Z15SparseConvCuda0PKiS0_PKfS2_Pfjjjjjjjjj:
.text._Z15SparseConvCuda0PKiS0_PKfS2_Pfjjjjjjjjj:
[----:B------:R-:W-:Y:S01]  /*0000*/  LDC R1, c[0x0][0x37c] ;  /* 0x0000df00ff017b82 */ /* 0x000fe20000000800 */
[----:B------:R-:W-:Y:S05]  /*0010*/  EXIT ;  /* 0x000000000000794d */ /* 0x000fea0003800000 */
.L_x_0:
[----:B------:R-:W-:-:S00]  /*0020*/  BRA `(.L_x_0) ;  /* 0xfffffffc00fc7947 */ /* 0x000fc0000383ffff */
[----:B------:R-:W-:-:S00]  /*0030*/  NOP ;  /* 0x0000000000007918 */ /* 0x000fc00000000000 */
        /* <DEDUP_REMOVED lines=12> */
.L_x_16:


//--------------------- .text._Z23implicitSparseConvCuda2iPKiS0_S0_PKfS2_Pfjjjjjjjjj --------------------------
	.section	.text._Z23implicitSparseConvCuda2iPKiS0_S0_PKfS2_Pfjjjjjjjjj,"ax",@progbits
	.align	128
        .global         _Z23implicitSparseConvCuda2iPKiS0_S0_PKfS2_Pfjjjjjjjjj
        .type           _Z23implicitSparseConvCuda2iPKiS0_S0_PKfS2_Pfjjjjjjjjj,@function
        .size           _Z23implicitSparseConvCuda2iPKiS0_S0_PKfS2_Pfjjjjjjjjj,(.L_x_17 - _Z23implicitSparseConvCuda2iPKiS0_S0_PKfS2_Pfjjjjjjjjj)
        .other          _Z23implicitSparseConvCuda2iPKiS0_S0_PKfS2_Pfjjjjjjjjj,@"STO_CUDA_ENTRY STV_DEFAULT"
_Z23implicitSparseConvCuda2iPKiS0_S0_PKfS2_Pfjjjjjjjjj:
.text._Z23implicitSparseConvCuda2iPKiS0_S0_PKfS2_Pfjjjjjjjjj:
[----:B------:R-:W-:Y:S08]  /*0000*/  LDC R1, c[0x0][0x37c] ;  /* 0x0000df00ff017b82 */ /* 0x000ff00000000800 */
[----:B------:R-:W0:Y:S01]  /*0010*/  LDC.64 R38, c[0x0][0x3d0] ;  /* 0x0000f400ff267b82 */ /* 0x000e220000000a00 */
[----:B------:R-:W1:Y:S01]  /*0020*/  LDCU UR10, c[0x0][0x3cc] ;  /* 0x00007980ff0a77ac */ /* 0x000e620008000800 */
[----:B------:R-:W1:Y:S06]  /*0030*/  LDCU.64 UR8, c[0x0][0x3c0] ;  /* 0x00007800ff0877ac */ /* 0x000e6c0008000a00 */
[----:B------:R-:W2:Y:S01]  /*0040*/  LDC R42, c[0x0][0x3d8] ;  /* 0x0000f600ff2a7b82 */ /* 0x000ea20000000800 */
[----:B------:R-:W3:Y:S07]  /*0050*/  LDCU.64 UR6, c[0x0][0x358] ;  /* 0x00006b00ff0677ac */ /* 0x000eee0008000a00 */
[----:B------:R-:W4:Y:S01]  /*0060*/  LDC R9, c[0x0][0x380] ;  /* 0x0000e000ff097b82 */ /* 0x000f220000000800 */
[----:B-1----:R-:W-:Y:S01]  /*0070*/  UIADD3 UR4, UPT, UPT, UR8, -UR10, URZ ;  /* 0x8000000a08047290 */ /* 0x002fe2000fffe0ff */
[----:B0-----:R-:W0:Y:S06]  /*0080*/  I2F.U32.RP R0, R39 ;  /* 0x0000002700007306 */ /* 0x001e2c0000209000 */
[----:B------:R-:W4:Y:S02]  /*0090*/  LDC.64 R2, c[0x0][0x388] ;  /* 0x0000e200ff027b82 */ /* 0x000f240000000a00 */
[----:B0-----:R-:W0:Y:S01]  /*00a0*/  MUFU.RCP R0, R0 ;  /* 0x0000000000007308 */ /* 0x001e220000001000 */
[----:B----4-:R-:W-:-:S05]  /*00b0*/  IMAD.WIDE R2, R9, 0x4, R2 ;  /* 0x0000000409027825 */ /* 0x010fca00078e0202 */
[----:B---3--:R-:W3:Y:S01]  /*00c0*/  LDG.E.CONSTANT R40, desc[UR6][R2.64+0x4] ;  /* 0x0000040602287981 */ /* 0x008ee2000c1e9900 */
[----:B0-----:R-:W-:Y:S02]  /*00d0*/  IADD3 R4, PT, PT, R0, 0xffffffe, RZ ;  /* 0x0ffffffe00047810 */ /* 0x001fe40007ffe0ff */
[----:B--2---:R-:W-:Y:S02]  /*00e0*/  LEA R0, R42, UR4, 0x1 ;  /* 0x000000042a007c11 */ /* 0x004fe4000f8e08ff */
[----:B------:R0:W1:Y:S02]  /*00f0*/  F2I.FTZ.U32.TRUNC.NTZ R5, R4 ;  /* 0x0000000400057305 */ /* 0x000064000021f000 */
[----:B0-----:R-:W-:Y:S01]  /*0100*/  HFMA2 R4, -RZ, RZ, 0, 0 ;  /* 0x00000000ff047431 */ /* 0x001fe200000001ff */
[----:B-1----:R-:W-:-:S05]  /*0110*/  IADD3 R6, PT, PT, RZ, -R5, RZ ;  /* 0x80000005ff067210 */ /* 0x002fca0007ffe0ff */
[----:B------:R-:W-:Y:S01]  /*0120*/  IMAD R7, R6, R39, RZ ;  /* 0x0000002706077224 */ /* 0x000fe200078e02ff */
[----:B------:R-:W-:-:S03]  /*0130*/  IADD3 R6, PT, PT, -R38, UR9, RZ ;  /* 0x0000000926067c10 */ /* 0x000fc6000fffe1ff */
[----:B------:R-:W-:Y:S01]  /*0140*/  IMAD.HI.U32 R5, R5, R7, R4 ;  /* 0x0000000705057227 */ /* 0x000fe200078e0004 */
[----:B------:R-:W-:-:S05]  /*0150*/  LEA R6, R42, R6, 0x1 ;  /* 0x000000062a067211 */ /* 0x000fca00078e08ff */
[----:B------:R-:W-:-:S04]  /*0160*/  IMAD.HI.U32 R4, R5, R0, RZ ;  /* 0x0000000005047227 */ /* 0x000fc800078e00ff */
[----:B------:R-:W-:Y:S02]  /*0170*/  IMAD.HI.U32 R8, R5, R6, RZ ;  /* 0x0000000605087227 */ /* 0x000fe400078e00ff */
[----:B------:R0:W3:Y:S01]  /*0180*/  LDG.E.CONSTANT R5, desc[UR6][R2.64] ;  /* 0x0000000602057981 */ /* 0x0000e2000c1e9900 */
[----:B------:R-:W-:Y:S02]  /*0190*/  IADD3 R7, PT, PT, -R4, RZ, RZ ;  /* 0x000000ff04077210 */ /* 0x000fe40007ffe1ff */
[----:B------:R-:W-:-:S03]  /*01a0*/  IADD3 R9, PT, PT, -R8, RZ, RZ ;  /* 0x000000ff08097210 */ /* 0x000fc60007ffe1ff */
[C---:B------:R-:W-:Y:S02]  /*01b0*/  IMAD R0, R39.reuse, R7, R0 ;  /* 0x0000000727007224 */ /* 0x040fe400078e0200 */
[----:B------:R-:W-:-:S03]  /*01c0*/  IMAD R6, R39, R9, R6 ;  /* 0x0000000927067224 */ /* 0x000fc600078e0206 */
[-C--:B------:R-:W-:Y:S02]  /*01d0*/  ISETP.GE.U32.AND P0, PT, R0, R39.reuse, PT ;  /* 0x000000270000720c */ /* 0x080fe40003f06070 */
[----:B------:R-:W-:-:S11]  /*01e0*/  ISETP.GE.U32.AND P2, PT, R6, R39, PT ;  /* 0x000000270600720c */ /* 0x000fd60003f46070 */
[-C--:B------:R-:W-:Y:S02]  /*01f0*/  @P0 IADD3 R0, PT, PT, R0, -R39.reuse, RZ ;  /* 0x8000002700000210 */ /* 0x080fe40007ffe0ff */
[-C--:B------:R-:W-:Y:S02]  /*0200*/  @P2 IADD3 R6, PT, PT, R6, -R39.reuse, RZ ;  /* 0x8000002706062210 */ /* 0x080fe40007ffe0ff */
[-C--:B------:R-:W-:Y:S02]  /*0210*/  ISETP.GE.U32.AND P1, PT, R0, R39.reuse, PT ;  /* 0x000000270000720c */ /* 0x080fe40003f26070 */
[----:B------:R-:W-:Y:S02]  /*0220*/  ISETP.GE.U32.AND P3, PT, R6, R39, PT ;  /* 0x000000270600720c */ /* 0x000fe40003f66070 */
[----:B------:R-:W-:Y:S02]  /*0230*/  @P0 IADD3 R4, PT, PT, R4, 0x1, RZ ;  /* 0x0000000104040810 */ /* 0x000fe40007ffe0ff */
[----:B------:R-:W-:-:S02]  /*0240*/  @P2 IADD3 R8, PT, PT, R8, 0x1, RZ ;  /* 0x0000000108082810 */ /* 0x000fc40007ffe0ff */
[----:B------:R-:W-:Y:S02]  /*0250*/  ISETP.NE.U32.AND P0, PT, R39, RZ, PT ;  /* 0x000000ff2700720c */ /* 0x000fe40003f05070 */
[----:B0-----:R-:W-:-:S03]  /*0260*/  LOP3.LUT R3, RZ, R39, RZ, 0x33, !PT ;  /* 0x00000027ff037212 */ /* 0x001fc600078e33ff */
[----:B------:R-:W-:Y:S02]  /*0270*/  @P1 IADD3 R4, PT, PT, R4, 0x1, RZ ;  /* 0x0000000104041810 */ /* 0x000fe40007ffe0ff */
[----:B------:R-:W-:Y:S02]  /*0280*/  @P3 IADD3 R8, PT, PT, R8, 0x1, RZ ;  /* 0x0000000108083810 */ /* 0x000fe40007ffe0ff */
[C---:B------:R-:W-:Y:S02]  /*0290*/  SEL R37, R3.reuse, R4, !P0 ;  /* 0x0000000403257207 */ /* 0x040fe40004000000 */
[----:B------:R-:W-:-:S04]  /*02a0*/  SEL R8, R3, R8, !P0 ;  /* 0x0000000803087207 */ /* 0x000fc80004000000 */
[----:B------:R-:W-:Y:S01]  /*02b0*/  IADD3 R0, PT, PT, R8, 0x1, RZ ;  /* 0x0000000108007810 */ /* 0x000fe20007ffe0ff */
[----:B------:R-:W-:-:S05]  /*02c0*/  IMAD R3, R37, R8, R37 ;  /* 0x0000000825037224 */ /* 0x000fca00078e0225 */
[----:B------:R-:W-:-:S04]  /*02d0*/  IADD3 R9, PT, PT, R0, R3, RZ ;  /* 0x0000000300097210 */ /* 0x000fc80007ffe0ff */
[----:B------:R-:W-:-:S04]  /*02e0*/  IABS R6, R9 ;  /* 0x0000000900067213 */ /* 0x000fc80000000000 */
[----:B------:R-:W0:Y:S01]  /*02f0*/  I2F.RP R4, R6 ;  /* 0x0000000600047306 */ /* 0x000e220000209400 */
[----:B------:R-:W1:Y:S01]  /*0300*/  S2R R7, SR_TID.Y ;  /* 0x0000000000077919 */ /* 0x000e620000002200 */
[----:B------:R-:W2:Y:S06]  /*0310*/  S2R R141, SR_TID.X ;  /* 0x00000000008d7919 */ /* 0x000eac0000002100 */
[----:B0-----:R-:W0:Y:S01]  /*0320*/  MUFU.RCP R4, R4 ;  /* 0x0000000400047308 */ /* 0x001e220000001000 */
[----:B------:R-:W1:Y:S08]  /*0330*/  S2UR UR4, SR_CTAID.X ;  /* 0x00000000000479c3 */ /* 0x000e700000002500 */
[----:B------:R-:W1:Y:S01]  /*0340*/  LDC R2, c[0x0][0x364] ;  /* 0x0000d900ff027b82 */ /* 0x000e620000000800 */
[----:B------:R-:W2:Y:S01]  /*0350*/  LDCU UR5, c[0x0][0x360] ;  /* 0x00006c00ff0577ac */ /* 0x000ea20008000800 */
[----:B0-----:R-:W-:-:S06]  /*0360*/  IADD3 R3, PT, PT, R4, 0xffffffe, RZ ;  /* 0x0ffffffe04037810 */ /* 0x001fcc0007ffe0ff */
[----:B------:R-:W0:Y:S01]  /*0370*/  F2I.FTZ.U32.TRUNC.NTZ R3, R3 ;  /* 0x0000000300037305 */ /* 0x000e22000021f000 */
[----:B-1----:R-:W-:Y:S01]  /*0380*/  IMAD R2, R2, UR4, R7 ;  /* 0x0000000402027c24 */ /* 0x002fe2000f8e0207 */
[----:B0-----:R-:W-:-:S03]  /*0390*/  IADD3 R10, PT, PT, RZ, -R3, RZ ;  /* 0x80000003ff0a7210 */ /* 0x001fc60007ffe0ff */
[----:B--2---:R-:W-:Y:S02]  /*03a0*/  IMAD R4, R2, UR5, R141 ;  /* 0x0000000502047c24 */ /* 0x004fe4000f8e028d */
[----:B------:R-:W-:Y:S01]  /*03b0*/  HFMA2 R2, -RZ, RZ, 0, 0 ;  /* 0x00000000ff027431 */ /* 0x000fe200000001ff */
[----:B------:R-:W-:Y:S02]  /*03c0*/  MOV R7, R10 ;  /* 0x0000000a00077202 */ /* 0x000fe40000000f00 */
[----:B------:R-:W-:-:S03]  /*03d0*/  IABS R10, R4 ;  /* 0x00000004000a7213 */ /* 0x000fc60000000000 */
[----:B------:R-:W-:Y:S01]  /*03e0*/  IMAD R7, R7, R6, RZ ;  /* 0x0000000607077224 */ /* 0x000fe200078e02ff */
[----:B------:R-:W-:-:S03]  /*03f0*/  IABS R11, R9 ;  /* 0x00000009000b7213 */ /* 0x000fc60000000000 */
[----:B------:R-:W-:Y:S01]  /*0400*/  IMAD.HI.U32 R2, R3, R7, R2 ;  /* 0x0000000703027227 */ /* 0x000fe200078e0002 */
[----:B------:R-:W-:Y:S02]  /*0410*/  MOV R3, R10 ;  /* 0x0000000a00037202 */ /* 0x000fe40000000f00 */
[----:B------:R-:W-:Y:S02]  /*0420*/  IABS R12, R0 ;  /* 0x00000000000c7213 */ /* 0x000fe40000000000 */
[----:B------:R-:W-:Y:S01]  /*0430*/  IADD3 R7, PT, PT, RZ, -R11, RZ ;  /* 0x8000000bff077210 */ /* 0x000fe20007ffe0ff */
[----:B------:R-:W-:Y:S01]  /*0440*/  IMAD.HI.U32 R2, R2, R3, RZ ;  /* 0x0000000302027227 */ /* 0x000fe200078e00ff */
[----:B------:R-:W0:Y:S03]  /*0450*/  I2F.RP R10, R12 ;  /* 0x0000000c000a7306 */ /* 0x000e260000209400 */
[----:B------:R-:W-:-:S05]  /*0460*/  IMAD R3, R2, R7, R3 ;  /* 0x0000000702037224 */ /* 0x000fca00078e0203 */
[----:B------:R-:W-:Y:S01]  /*0470*/  ISETP.GT.U32.AND P1, PT, R6, R3, PT ;  /* 0x000000030600720c */ /* 0x000fe20003f24070 */
[----:B0-----:R-:W0:-:S12]  /*0480*/  MUFU.RCP R10, R10 ;  /* 0x0000000a000a7308 */ /* 0x001e180000001000 */
[----:B------:R-:W-:-:S04]  /*0490*/  @!P1 IADD3 R3, PT, PT, R3, -R6, RZ ;  /* 0x8000000603039210 */ /* 0x000fc80007ffe0ff */
[----:B------:R-:W-:Y:S02]  /*04a0*/  ISETP.GE.U32.AND P0, PT, R3, R6, PT ;  /* 0x000000060300720c */ /* 0x000fe40003f06070 */
[----:B------:R-:W-:Y:S02]  /*04b0*/  LOP3.LUT R3, R4, R9, RZ, 0x3c, !PT ;  /* 0x0000000904037212 */ /* 0x000fe400078e3cff */
[----:B------:R-:W-:Y:S02]  /*04c0*/  @!P1 IADD3 R2, PT, PT, R2, 0x1, RZ ;  /* 0x0000000102029810 */ /* 0x000fe40007ffe0ff */
[----:B------:R-:W-:Y:S02]  /*04d0*/  ISETP.GE.AND P2, PT, R3, RZ, PT ;  /* 0x000000ff0300720c */ /* 0x000fe40003f46270 */
[----:B------:R-:W-:Y:S02]  /*04e0*/  ISETP.NE.AND P1, PT, R9, RZ, PT ;  /* 0x000000ff0900720c */ /* 0x000fe40003f25270 */
[----:B0-----:R-:W-:-:S04]  /*04f0*/  IADD3 R6, PT, PT, R10, 0xffffffe, RZ ;  /* 0x0ffffffe0a067810 */ /* 0x001fc80007ffe0ff */
[----:B------:R0:W1:Y:S01]  /*0500*/  F2I.FTZ.U32.TRUNC.NTZ R7, R6 ;  /* 0x0000000600077305 */ /* 0x000062000021f000 */
[----:B------:R-:W-:-:S04]  /*0510*/  @P0 IADD3 R2, PT, PT, R2, 0x1, RZ ;  /* 0x0000000102020810 */ /* 0x000fc80007ffe0ff */
[----:B------:R-:W-:Y:S02]  /*0520*/  @!P2 IADD3 R2, PT, PT, -R2, RZ, RZ ;  /* 0x000000ff0202a210 */ /* 0x000fe40007ffe1ff */
[----:B------:R-:W-:-:S04]  /*0530*/  @!P1 LOP3.LUT R2, RZ, R9, RZ, 0x33, !PT ;  /* 0x00000009ff029212 */ /* 0x000fc800078e33ff */
[----:B------:R-:W-:Y:S01]  /*0540*/  IADD3 R3, PT, PT, -R2, RZ, RZ ;  /* 0x000000ff02037210 */ /* 0x000fe20007ffe1ff */
[----:B0-----:R-:W-:Y:S01]  /*0550*/  HFMA2 R6, -RZ, RZ, 0, 0 ;  /* 0x00000000ff067431 */ /* 0x001fe200000001ff */
[----:B-1----:R-:W-:-:S03]  /*0560*/  IADD3 R11, PT, PT, RZ, -R7, RZ ;  /* 0x80000007ff0b7210 */ /* 0x002fc60007ffe0ff */
[----:B------:R-:W-:Y:S02]  /*0570*/  IMAD R9, R9, R3, R4 ;  /* 0x0000000309097224 */ /* 0x000fe400078e0204 */
[----:B------:R-:W-:-:S03]  /*0580*/  IMAD R3, R11, R12, RZ ;  /* 0x0000000c0b037224 */ /* 0x000fc600078e02ff */
[----:B------:R-:W-:Y:S02]  /*0590*/  IABS R4, R9 ;  /* 0x0000000900047213 */ /* 0x000fe40000000000 */
[----:B------:R-:W-:Y:S01]  /*05a0*/  IABS R10, R0 ;  /* 0x00000000000a7213 */ /* 0x000fe20000000000 */
[----:B------:R-:W-:Y:S01]  /*05b0*/  IMAD.HI.U32 R6, R7, R3, R6 ;  /* 0x0000000307067227 */ /* 0x000fe200078e0006 */
[----:B------:R-:W-:Y:S02]  /*05c0*/  MOV R3, R4 ;  /* 0x0000000400037202 */ /* 0x000fe40000000f00 */
[----:B------:R-:W-:-:S03]  /*05d0*/  IADD3 R7, PT, PT, RZ, -R10, RZ ;  /* 0x8000000aff077210 */ /* 0x000fc60007ffe0ff */
[----:B------:R-:W-:-:S04]  /*05e0*/  IMAD.HI.U32 R4, R6, R3, RZ ;  /* 0x0000000306047227 */ /* 0x000fc800078e00ff */
[----:B------:R-:W-:-:S05]  /*05f0*/  IMAD R3, R4, R7, R3 ;  /* 0x0000000704037224 */ /* 0x000fca00078e0203 */
[----:B------:R-:W-:-:S13]  /*0600*/  ISETP.GT.U32.AND P1, PT, R12, R3, PT ;  /* 0x000000030c00720c */ /* 0x000fda0003f24070 */
[----:B------:R-:W-:-:S04]  /*0610*/  @!P1 IADD3 R3, PT, PT, R3, -R12, RZ ;  /* 0x8000000c03039210 */ /* 0x000fc80007ffe0ff */
[----:B------:R-:W-:Y:S02]  /*0620*/  ISETP.GE.U32.AND P0, PT, R3, R12, PT ;  /* 0x0000000c0300720c */ /* 0x000fe40003f06070 */
[----:B------:R-:W-:Y:S02]  /*0630*/  LOP3.LUT R3, R9, R0, RZ, 0x3c, !PT ;  /* 0x0000000009037212 */ /* 0x000fe400078e3cff */
[----:B------:R-:W-:Y:S02]  /*0640*/  @!P1 IADD3 R4, PT, PT, R4, 0x1, RZ ;  /* 0x0000000104049810 */ /* 0x000fe40007ffe0ff */
[----:B------:R-:W-:Y:S02]  /*0650*/  ISETP.GE.AND P2, PT, R3, RZ, PT ;  /* 0x000000ff0300720c */ /* 0x000fe40003f46270 */
[----:B------:R-:W-:-:S05]  /*0660*/  ISETP.NE.AND P1, PT, R0, RZ, PT ;  /* 0x000000ff0000720c */ /* 0x000fca0003f25270 */
[----:B------:R-:W-:-:S06]  /*0670*/  @P0 IADD3 R4, PT, PT, R4, 0x1, RZ ;  /* 0x0000000104040810 */ /* 0x000fcc0007ffe0ff */
[----:B------:R-:W-:Y:S02]  /*0680*/  @!P2 IADD3 R4, PT, PT, -R4, RZ, RZ ;  /* 0x000000ff0404a210 */ /* 0x000fe40007ffe1ff */
[----:B------:R-:W-:Y:S01]  /*0690*/  @!P1 LOP3.LUT R4, RZ, R0, RZ, 0x33, !PT ;  /* 0x00000000ff049212 */ /* 0x000fe200078e33ff */
[----:B------:R-:W-:-:S04]  /*06a0*/  HFMA2 R143, -RZ, RZ, 0, 0 ;  /* 0x00000000ff8f7431 */ /* 0x000fc800000001ff */
[----:B------:R-:W-:Y:S02]  /*06b0*/  IMAD R3, R8, R4, R4 ;  /* 0x0000000408037224 */ /* 0x000fe400078e0204 */
[----:B------:R-:W-:Y:S01]  /*06c0*/  HFMA2 R144, -RZ, RZ, 0, 0 ;  /* 0x00000000ff907431 */ /* 0x000fe200000001ff */
[----:B------:R-:W-:Y:S02]  /*06d0*/  CS2R R6, SRZ ;  /* 0x0000000000067805 */ /* 0x000fe4000001ff00 */
[----:B------:R-:W-:Y:S02]  /*06e0*/  MOV R11, RZ ;  /* 0x000000ff000b7202 */ /* 0x000fe40000000f00 */
[----:B------:R-:W-:Y:S02]  /*06f0*/  CS2R R12, SRZ ;  /* 0x00000000000c7805 */ /* 0x000fe4000001ff00 */
[----:B------:R-:W-:Y:S02]  /*0700*/  IADD3 R3, PT, PT, R9, -R3, RZ ;  /* 0x8000000309037210 */ /* 0x000fe40007ffe0ff */
[----:B------:R-:W-:-:S02]  /*0710*/  CS2R R8, SRZ ;  /* 0x0000000000087805 */ /* 0x000fc4000001ff00 */
[----:B------:R-:W-:Y:S02]  /*0720*/  CS2R R14, SRZ ;  /* 0x00000000000e7805 */ /* 0x000fe4000001ff00 */
[----:B------:R-:W-:Y:S02]  /*0730*/  CS2R R16, SRZ ;  /* 0x0000000000107805 */ /* 0x000fe4000001ff00 */
[----:B------:R-:W-:Y:S02]  /*0740*/  CS2R R18, SRZ ;  /* 0x0000000000127805 */ /* 0x000fe4000001ff00 */
[----:B------:R-:W-:Y:S02]  /*0750*/  CS2R R20, SRZ ;  /* 0x0000000000147805 */ /* 0x000fe4000001ff00 */
[----:B------:R-:W-:Y:S02]  /*0760*/  CS2R R22, SRZ ;  /* 0x0000000000167805 */ /* 0x000fe4000001ff00 */
[----:B------:R-:W-:-:S02]  /*0770*/  CS2R R24, SRZ ;  /* 0x0000000000187805 */ /* 0x000fc4000001ff00 */
[----:B------:R-:W-:Y:S02]  /*0780*/  CS2R R26, SRZ ;  /* 0x00000000001a7805 */ /* 0x000fe4000001ff00 */
[----:B------:R-:W-:Y:S02]  /*0790*/  CS2R R28, SRZ ;  /* 0x00000000001c7805 */ /* 0x000fe4000001ff00 */
[----:B------:R-:W-:Y:S02]  /*07a0*/  CS2R R30, SRZ ;  /* 0x00000000001e7805 */ /* 0x000fe4000001ff00 */
[----:B------:R-:W-:Y:S02]  /*07b0*/  CS2R R32, SRZ ;  /* 0x0000000000207805 */ /* 0x000fe4000001ff00 */
[----:B------:R-:W-:Y:S02]  /*07c0*/  CS2R R34, SRZ ;  /* 0x0000000000227805 */ /* 0x000fe4000001ff00 */
[----:B------:R-:W-:-:S02]  /*07d0*/  MOV R36, RZ ;  /* 0x000000ff00247202 */ /* 0x000fc40000000f00 */
[----:B------:R-:W-:Y:S02]  /*07e0*/  IADD3 R37, PT, PT, R37, 0x1, RZ ;  /* 0x0000000125257810 */ /* 0x000fe40007ffe0ff */
[----:B---3--:R-:W-:-:S04]  /*07f0*/  IADD3 R140, PT, PT, -R5, R40, RZ ;  /* 0x00000028058c7210 */ /* 0x008fc80007ffe1ff */
[----:B------:R-:W-:-:S13]  /*0800*/  ISETP.GE.AND P0, PT, R140, 0x1, PT ;  /* 0x000000018c00780c */ /* 0x000fda0003f06270 */
[----:B------:R-:W-:Y:S05]  /*0810*/  @!P0 BRA `(.L_x_1) ;  /* 0x0000001c00648947 */ /* 0x000fea0003800000 */
[----:B------:R-:W0:Y:S02]  /*0820*/  LDC.64 R6, c[0x0][0x398] ;  /* 0x0000e600ff067b82 */ /* 0x000e240000000a00 */
[----:B0-----:R-:W-:-:S06]  /*0830*/  IMAD.WIDE R6, R5, 0x4, R6 ;  /* 0x0000000405067825 */ /* 0x001fcc00078e0206 */
[----:B------:R-:W2:Y:S01]  /*0840*/  LDG.E.CONSTANT R6, desc[UR6][R6.64] ;  /* 0x0000000606067981 */ /* 0x000ea2000c1e9900 */
[C---:B------:R-:W-:Y:S01]  /*0850*/  IMAD R11, R38.reuse, UR10, RZ ;  /* 0x0000000a260b7c24 */ /* 0x040fe2000f8e02ff */
[----:B------:R-:W0:Y:S01]  /*0860*/  I2F.U32.RP R12, R38 ;  /* 0x00000026000c7306 */ /* 0x000e220000209000 */
[----:B------:R-:W-:Y:S02]  /*0870*/  ISETP.NE.U32.AND P5, PT, R38, RZ, PT ;  /* 0x000000ff2600720c */ /* 0x000fe40003fa5070 */
[----:B------:R-:W-:Y:S02]  /*0880*/  MOV R46, RZ ;  /* 0x000000ff002e7202 */ /* 0x000fe40000000f00 */
[----:B------:R-:W-:Y:S02]  /*0890*/  IADD3 R13, PT, PT, RZ, -R11, RZ ;  /* 0x8000000bff0d7210 */ /* 0x000fe40007ffe0ff */
[----:B------:R-:W-:Y:S01]  /*08a0*/  ISETP.NE.U32.AND P2, PT, R11, RZ, PT ;  /* 0x000000ff0b00720c */ /* 0x000fe20003f45070 */
[----:B------:R-:W1:Y:S08]  /*08b0*/  I2F.U32.RP R10, R11 ;  /* 0x0000000b000a7306 */ /* 0x000e700000209000 */
[----:B0-----:R-:W-:Y:S08]  /*08c0*/  MUFU.RCP R12, R12 ;  /* 0x0000000c000c7308 */ /* 0x001ff00000001000 */
[----:B-1----:R-:W0:Y:S02]  /*08d0*/  MUFU.RCP R10, R10 ;  /* 0x0000000a000a7308 */ /* 0x002e240000001000 */
[----:B0-----:R-:W-:-:S06]  /*08e0*/  IADD3 R8, PT, PT, R10, 0xffffffe, RZ ;  /* 0x0ffffffe0a087810 */ /* 0x001fcc0007ffe0ff */
[----:B------:R0:W1:Y:S02]  /*08f0*/  F2I.FTZ.U32.TRUNC.NTZ R9, R8 ;  /* 0x0000000800097305 */ /* 0x000064000021f000 */
[----:B0-----:R-:W-:Y:S01]  /*0900*/  MOV R8, RZ ;  /* 0x000000ff00087202 */ /* 0x001fe20000000f00 */
[----:B-1----:R-:W-:-:S04]  /*0910*/  IMAD R13, R13, R9, RZ ;  /* 0x000000090d0d7224 */ /* 0x002fc800078e02ff */
[----:B------:R-:W-:Y:S01]  /*0920*/  IMAD.HI.U32 R9, R9, R13, R8 ;  /* 0x0000000d09097227 */ /* 0x000fe200078e0008 */
[----:B------:R-:W-:Y:S01]  /*0930*/  BSSY.RECONVERGENT B0, `(.L_x_2) ;  /* 0x00000ab000007945 */ /* 0x000fe20003800200 */
[----:B------:R-:W-:Y:S02]  /*0940*/  MOV R110, RZ ;  /* 0x000000ff006e7202 */ /* 0x000fe40000000f00 */
[----:B------:R-:W-:Y:S02]  /*0950*/  CS2R R118, SRZ ;  /* 0x0000000000767805 */ /* 0x000fe4000001ff00 */
[----:B------:R-:W-:Y:S02]  /*0960*/  MOV R112, RZ ;  /* 0x000000ff00707202 */ /* 0x000fe40000000f00 */
[----:B------:R-:W-:Y:S02]  /*0970*/  CS2R R148, SRZ ;  /* 0x0000000000947805 */ /* 0x000fe4000001ff00 */
[----:B------:R-:W-:-:S02]  /*0980*/  MOV R114, RZ ;  /* 0x000000ff00727202 */ /* 0x000fc40000000f00 */
[----:B------:R-:W-:Y:S02]  /*0990*/  CS2R R44, SRZ ;  /* 0x00000000002c7805 */ /* 0x000fe4000001ff00 */
        /* <DEDUP_REMOVED lines=9> */
[----:B------:R-:W-:Y:S02]  /*0a30*/  MOV R120, RZ ;  /* 0x000000ff00787202 */ /* 0x000fe40000000f00 */
[----:B------:R-:W-:-:S02]  /*0a40*/  MOV R147, RZ ;  /* 0x000000ff00937202 */ /* 0x000fc40000000f00 */
[----:B------:R-:W-:Y:S02]  /*0a50*/  MOV R145, RZ ;  /* 0x000000ff00917202 */ /* 0x000fe40000000f00 */
[----:B------:R-:W-:Y:S01]  /*0a60*/  MOV R138, RZ ;  /* 0x000000ff008a7202 */ /* 0x000fe20000000f00 */
[----:B--2---:R-:W-:-:S05]  /*0a70*/  IMAD.HI.U32 R9, R9, R6, RZ ;  /* 0x0000000609097227 */ /* 0x004fca00078e00ff */
[----:B------:R-:W-:-:S05]  /*0a80*/  IADD3 R10, PT, PT, -R9, RZ, RZ ;  /* 0x000000ff090a7210 */ /* 0x000fca0007ffe1ff */
[----:B------:R-:W-:Y:S01]  /*0a90*/  IMAD R10, R11, R10, R6 ;  /* 0x0000000a0b0a7224 */ /* 0x000fe200078e0206 */
[----:B------:R-:W-:-:S04]  /*0aa0*/  IADD3 R6, PT, PT, R12, 0xffffffe, RZ ;  /* 0x0ffffffe0c067810 */ /* 0x000fc80007ffe0ff */
[----:B------:R-:W-:Y:S01]  /*0ab0*/  ISETP.GE.U32.AND P1, PT, R10, R11, PT ;  /* 0x0000000b0a00720c */ /* 0x000fe20003f26070 */
[----:B------:R0:W1:Y:S02]  /*0ac0*/  F2I.FTZ.U32.TRUNC.NTZ R7, R6 ;  /* 0x0000000600077305 */ /* 0x000064000021f000 */
[----:B0-----:R-:W-:-:S10]  /*0ad0*/  MOV R6, RZ ;  /* 0x000000ff00067202 */ /* 0x001fd40000000f00 */
[----:B------:R-:W-:Y:S02]  /*0ae0*/  @P1 IADD3 R10, PT, PT, -R11, R10, RZ ;  /* 0x0000000a0b0a1210 */ /* 0x000fe40007ffe1ff */
[----:B-1----:R-:W-:Y:S02]  /*0af0*/  IADD3 R13, PT, PT, RZ, -R7, RZ ;  /* 0x80000007ff0d7210 */ /* 0x002fe40007ffe0ff */
[----:B------:R-:W-:-:S03]  /*0b00*/  ISETP.GE.U32.AND P3, PT, R10, R11, PT ;  /* 0x0000000b0a00720c */ /* 0x000fc60003f66070 */
[----:B------:R-:W-:-:S04]  /*0b10*/  IMAD R13, R13, R38, RZ ;  /* 0x000000260d0d7224 */ /* 0x000fc800078e02ff */
[----:B------:R-:W-:-:S04]  /*0b20*/  IMAD.HI.U32 R8, R7, R13, R6 ;  /* 0x0000000d07087227 */ /* 0x000fc800078e0006 */
[-CC-:B------:R-:W-:Y:S02]  /*0b30*/  IMAD R6, R3, R39.reuse, -R42.reuse ;  /* 0x0000002703067224 */ /* 0x180fe400078e0a2a */
[----:B------:R-:W-:Y:S01]  /*0b40*/  @P3 IADD3 R10, PT, PT, -R11, R10, RZ ;  /* 0x0000000a0b0a3210 */ /* 0x000fe20007ffe1ff */
[----:B------:R-:W-:Y:S01]  /*0b50*/  IMAD R39, R4, R39, -R42 ;  /* 0x0000002704277224 */ /* 0x000fe200078e0a2a */
[----:B------:R-:W-:-:S04]  /*0b60*/  LOP3.LUT R11, RZ, R11, RZ, 0x33, !PT ;  /* 0x0000000bff0b7212 */ /* 0x000fc800078e33ff */
[----:B------:R-:W-:-:S05]  /*0b70*/  SEL R7, R11, R10, !P2 ;  /* 0x0000000a0b077207 */ /* 0x000fca0005000000 */
[----:B------:R-:W-:-:S05]  /*0b80*/  IMAD.HI.U32 R8, R8, R7, RZ ;  /* 0x0000000708087227 */ /* 0x000fca00078e00ff */
[----:B------:R-:W-:-:S05]  /*0b90*/  IADD3 R13, PT, PT, -R8, RZ, RZ ;  /* 0x000000ff080d7210 */ /* 0x000fca0007ffe1ff */
[----:B------:R-:W-:-:S05]  /*0ba0*/  IMAD R13, R38, R13, R7 ;  /* 0x0000000d260d7224 */ /* 0x000fca00078e0207 */
[----:B------:R-:W-:-:S13]  /*0bb0*/  ISETP.GE.U32.AND P0, PT, R13, R38, PT ;  /* 0x000000260d00720c */ /* 0x000fda0003f06070 */
[-C--:B------:R-:W-:Y:S02]  /*0bc0*/  @P0 IADD3 R13, PT, PT, R13, -R38.reuse, RZ ;  /* 0x800000260d0d0210 */ /* 0x080fe40007ffe0ff */
[----:B------:R-:W-:Y:S02]  /*0bd0*/  @P0 IADD3 R8, PT, PT, R8, 0x1, RZ ;  /* 0x0000000108080810 */ /* 0x000fe40007ffe0ff */
[----:B------:R-:W-:-:S13]  /*0be0*/  ISETP.GE.U32.AND P4, PT, R13, R38, PT ;  /* 0x000000260d00720c */ /* 0x000fda0003f86070 */
[----:B------:R-:W-:Y:S02]  /*0bf0*/  @P4 IADD3 R8, PT, PT, R8, 0x1, RZ ;  /* 0x0000000108084810 */ /* 0x000fe40007ffe0ff */
[----:B------:R-:W-:Y:S02]  /*0c00*/  @!P5 LOP3.LUT R8, RZ, R38, RZ, 0x33, !PT ;  /* 0x00000026ff08d212 */ /* 0x000fe400078e33ff */
[----:B------:R-:W-:Y:S02]  /*0c10*/  PLOP3.LUT P4, PT, PT, PT, PT, 0x8, 0x80 ;  /* 0x000000000080781c */ /* 0x000fe40003f8e170 */
[----:B------:R-:W-:-:S05]  /*0c20*/  IADD3 R10, PT, PT, -R8, RZ, RZ ;  /* 0x000000ff080a7210 */ /* 0x000fca0007ffe1ff */
[----:B------:R-:W-:Y:S01]  /*0c30*/  IMAD R7, R38, R10, R7 ;  /* 0x0000000a26077224 */ /* 0x000fe200078e0207 */
[----:B------:R-:W-:-:S04]  /*0c40*/  IADD3 R10, PT, PT, R8, R39, RZ ;  /* 0x00000027080a7210 */ /* 0x000fc80007ffe0ff */
[----:B------:R-:W-:-:S04]  /*0c50*/  IADD3 R12, PT, PT, R7, R6, RZ ;  /* 0x00000006070c7210 */ /* 0x000fc80007ffe0ff */
[----:B------:R-:W-:Y:S02]  /*0c60*/  ISETP.GE.U32.AND P0, PT, R12, UR9, PT ;  /* 0x000000090c007c0c */ /* 0x000fe4000bf06070 */
[C---:B------:R-:W-:Y:S02]  /*0c70*/  LOP3.LUT R6, R10.reuse, R12, RZ, 0xfc, !PT ;  /* 0x0000000c0a067212 */ /* 0x040fe400078efcff */
[----:B------:R-:W-:-:S04]  /*0c80*/  ISETP.GE.U32.OR P0, PT, R10, UR8, P0 ;  /* 0x000000080a007c0c */ /* 0x000fc80008706470 */
[----:B------:R-:W-:-:S13]  /*0c90*/  ISETP.LT.OR P0, PT, R6, RZ, P0 ;  /* 0x000000ff0600720c */ /* 0x000fda0000701670 */
[----:B------:R-:W-:Y:S01]  /*0ca0*/  @!P0 PLOP3.LUT P4, PT, P1, PT, PT, 0x80, 0x8 ;  /* 0x000000000008881c */ /* 0x000fe20000f8f070 */
[----:B------:R-:W0:Y:S01]  /*0cb0*/  @!P0 LDC R8, c[0x0][0x3bc] ;  /* 0x0000ef00ff088b82 */ /* 0x000e220000000800 */
[----:B------:R-:W-:Y:S02]  /*0cc0*/  PLOP3.LUT P1, PT, PT, PT, PT, 0x8, 0x80 ;  /* 0x000000000080781c */ /* 0x000fe40003f2e170 */
[----:B------:R-:W-:-:S05]  /*0cd0*/  @!P0 PLOP3.LUT P1, PT, P3, PT, PT, 0x80, 0x8 ;  /* 0x000000000008881c */ /* 0x000fca0001f2f070 */
[----:B------:R-:W1:Y:S04]  /*0ce0*/  @!P0 LDC.64 R6, c[0x0][0x3a8] ;  /* 0x0000ea00ff068b82 */ /* 0x000e680000000a00 */
[----:B------:R-:W-:-:S04]  /*0cf0*/  @P4 IADD3 R9, PT, PT, R9, 0x1, RZ ;  /* 0x0000000109094810 */ /* 0x000fc80007ffe0ff */
[----:B------:R-:W-:-:S04]  /*0d00*/  @P1 IADD3 R9, PT, PT, R9, 0x1, RZ ;  /* 0x0000000109091810 */ /* 0x000fc80007ffe0ff */
[----:B------:R-:W-:-:S05]  /*0d10*/  @!P0 SEL R9, R11, R9, !P2 ;  /* 0x000000090b098207 */ /* 0x000fca0005000000 */
[----:B0-----:R-:W-:-:S04]  /*0d20*/  @!P0 IMAD R9, R2, R8, R9 ;  /* 0x0000000802098224 */ /* 0x001fc800078e0209 */
[----:B------:R-:W-:-:S04]  /*0d30*/  @!P0 IMAD R9, R9, UR8, R10 ;  /* 0x0000000809098c24 */ /* 0x000fc8000f8e020a */
[----:B------:R-:W-:-:S04]  /*0d40*/  @!P0 IMAD R9, R9, UR9, R12 ;  /* 0x0000000909098c24 */ /* 0x000fc8000f8e020c */
[----:B-1----:R-:W-:-:S05]  /*0d50*/  @!P0 IMAD.WIDE R6, R9, 0x4, R6 ;  /* 0x0000000409068825 */ /* 0x002fca00078e0206 */
[----:B------:R0:W5:Y:S01]  /*0d60*/  @!P0 LDG.E.CONSTANT R46, desc[UR6][R6.64] ;  /* 0x00000006062e8981 */ /* 0x000162000c1e9900 */
[----:B------:R-:W-:Y:S02]  /*0d70*/  ISETP.GE.AND P0, PT, R141, R140, PT ;  /* 0x0000008c8d00720c */ /* 0x000fe40003f06270 */
[----:B------:R-:W-:Y:S02]  /*0d80*/  CS2R R38, SRZ ;  /* 0x0000000000267805 */ /* 0x000fe4000001ff00 */
[----:B------:R-:W-:Y:S02]  /*0d90*/  IADD3 R10, PT, PT, R5, 0x1, -R40 ;  /* 0x00000001050a7810 */ /* 0x000fe40007ffe828 */
[----:B------:R-:W-:Y:S02]  /*0da0*/  CS2R R40, SRZ ;  /* 0x0000000000287805 */ /* 0x000fe4000001ff00 */
[----:B------:R-:W-:Y:S02]  /*0db0*/  CS2R R42, SRZ ;  /* 0x00000000002a7805 */ /* 0x000fe4000001ff00 */
[----:B------:R-:W-:Y:S01]  /*0dc0*/  ISETP.NE.AND P1, PT, R10, RZ, PT ;  /* 0x000000ff0a00720c */ /* 0x000fe20003f25270 */
[----:B0-----:R-:W0:Y:S02]  /*0dd0*/  LDC.64 R6, c[0x0][0x3a0] ;  /* 0x0000e800ff067b82 */ /* 0x001e240000000a00 */
[----:B0-----:R-:W-:-:S04]  /*0de0*/  IMAD.WIDE.U32 R50, R140, 0x4, R6 ;  /* 0x000000048c327825 */ /* 0x001fc800078e0006 */
[----:B------:R-:W-:-:S04]  /*0df0*/  IMAD.WIDE.U32 R52, R140, 0x8, R6 ;  /* 0x000000088c347825 */ /* 0x000fc800078e0006 */
        /* <DEDUP_REMOVED lines=28> */
[----:B------:R-:W-:Y:S01]  /*0fc0*/  IMAD.WIDE.U32 R48, R140, 0x7c, R6 ;  /* 0x0000007c8c307825 */ /* 0x000fe200078e0006 */
[----:B------:R-:W-:Y:S06]  /*0fd0*/  @P0 BRA `(.L_x_3) ;  /* 0x0000000400000947 */ /* 0x000fec0003800000 */
[----:B------:R-:W-:-:S04]  /*0fe0*/  IMAD.WIDE R6, R141, 0x4, R6 ;  /* 0x000000048d067825 */ /* 0x000fc800078e0206 */
[C---:B------:R-:W-:Y:S01]  /*0ff0*/  IMAD.WIDE R8, R141.reuse, 0x4, R52 ;  /* 0x000000048d087825 */ /* 0x040fe200078e0234 */
[----:B------:R0:W5:Y:S03]  /*1000*/  LDG.E.CONSTANT R119, desc[UR6][R6.64] ;  /* 0x0000000606777981 */ /* 0x000166000c1e9900 */
        /* <DEDUP_REMOVED lines=8> */
[C---:B0-----:R-:W-:Y:S01]  /*1090*/  IMAD.WIDE R6, R141.reuse, 0x4, R62 ;  /* 0x000000048d067825 */ /* 0x041fe200078e023e */
        /* <DEDUP_REMOVED lines=9> */
[C---:B-1----:R-:W-:Y:S01]  /*1130*/  IMAD.WIDE R8, R141.reuse, 0x4, R72 ;  /* 0x000000048d087825 */ /* 0x042fe200078e0248 */
[----:B------:R1:W5:Y:S03]  /*1140*/  LDG.E.CONSTANT R44, desc[UR6][R26.64] ;  /* 0x000000061a2c7981 */ /* 0x000366000c1e9900 */
[C---:B------:R-:W-:Y:S01]  /*1150*/  IMAD.WIDE R138, R141.reuse, 0x4, R50 ;  /* 0x000000048d8a7825 */ /* 0x040fe200078e0232 */
[----:B------:R1:W5:Y:S03]  /*1160*/  LDG.E.CONSTANT R43, desc[UR6][R8.64] ;  /* 0x00000006082b7981 */ /* 0x000366000c1e9900 */
[----:B------:R-:W-:-:S02]  /*1170*/  IMAD.WIDE R120, R141, 0x4, R94 ;  /* 0x000000048d787825 */ /* 0x000fc400078e025e */
[----:B------:R0:W5:Y:S02]  /*1180*/  LDG.E.CONSTANT R138, desc[UR6][R138.64] ;  /* 0x000000068a8a7981 */ /* 0x000164000c1e9900 */
[C---:B------:R-:W-:Y:S02]  /*1190*/  IMAD.WIDE R122, R141.reuse, 0x4, R96 ;  /* 0x000000048d7a7825 */ /* 0x040fe400078e0260 */
[----:B------:R0:W5:Y:S02]  /*11a0*/  LDG.E.CONSTANT R120, desc[UR6][R120.64] ;  /* 0x0000000678787981 */ /* 0x000164000c1e9900 */
[C---:B------:R-:W-:Y:S02]  /*11b0*/  IMAD.WIDE R124, R141.reuse, 0x4, R98 ;  /* 0x000000048d7c7825 */ /* 0x040fe400078e0262 */
[----:B------:R0:W5:Y:S02]  /*11c0*/  LDG.E.CONSTANT R122, desc[UR6][R122.64] ;  /* 0x000000067a7a7981 */ /* 0x000164000c1e9900 */
        /* <DEDUP_REMOVED lines=12> */
[----:B--2---:R-:W-:-:S02]  /*1290*/  IMAD.WIDE R12, R141, 0x4, R74 ;  /* 0x000000048d0c7825 */ /* 0x004fc400078e024a */
[----:B------:R2:W5:Y:S02]  /*12a0*/  LDG.E.CONSTANT R110, desc[UR6][R110.64] ;  /* 0x000000066e6e7981 */ /* 0x000564000c1e9900 */
[C---:B---3--:R-:W-:Y:S02]  /*12b0*/  IMAD.WIDE R14, R141.reuse, 0x4, R76 ;  /* 0x000000048d0e7825 */ /* 0x048fe400078e024c */
[----:B------:R2:W5:Y:S02]  /*12c0*/  LDG.E.CONSTANT R42, desc[UR6][R12.64] ;  /* 0x000000060c2a7981 */ /* 0x000564000c1e9900 */
[C---:B----4-:R-:W-:Y:S02]  /*12d0*/  IMAD.WIDE R16, R141.reuse, 0x4, R78 ;  /* 0x000000048d107825 */ /* 0x050fe400078e024e */
[----:B------:R2:W5:Y:S02]  /*12e0*/  LDG.E.CONSTANT R41, desc[UR6][R14.64] ;  /* 0x000000060e297981 */ /* 0x000564000c1e9900 */
[----:B0-----:R-:W-:-:S02]  /*12f0*/  IMAD.WIDE R18, R141, 0x4, R80 ;  /* 0x000000048d127825 */ /* 0x001fc400078e0250 */
        /* <DEDUP_REMOVED lines=9> */
[C---:B-1----:R-:W-:Y:S02]  /*1390*/  IMAD.WIDE R26, R141.reuse, 0x4, R90 ;  /* 0x000000048d1a7825 */ /* 0x042fe400078e025a */
[----:B------:R2:W5:Y:S02]  /*13a0*/  LDG.E.CONSTANT R148, desc[UR6][R24.64] ;  /* 0x0000000618947981 */ /* 0x000564000c1e9900 */
[----:B------:R-:W-:-:S02]  /*13b0*/  IMAD.WIDE R8, R141, 0x4, R92 ;  /* 0x000000048d087825 */ /* 0x000fc400078e025c */
[----:B------:R2:W5:Y:S04]  /*13c0*/  LDG.E.CONSTANT R149, desc[UR6][R26.64] ;  /* 0x000000061a957981 */ /* 0x000568000c1e9900 */
[----:B------:R2:W5:Y:S02]  /*13d0*/  LDG.E.CONSTANT R118, desc[UR6][R8.64] ;  /* 0x0000000608767981 */ /* 0x000564000c1e9900 */
.L_x_3:
[----:B------:R-:W-:Y:S05]  /*13e0*/  BSYNC.RECONVERGENT B0 ;  /* 0x0000000000007941 */ /* 0x000fea0003800200 */
.L_x_2:
[----:B--2--5:R-:W0:Y:S01]  /*13f0*/  SHFL.IDX PT, R25, R119, RZ, 0x1f ;  /* 0x00001fff77197589 */ /* 0x024e2200000e0000 */
[----:B------:R-:W-:-:S03]  /*1400*/  HFMA2 R139, -RZ, RZ, 0, 0 ;  /* 0x00000000ff8b7431 */ /* 0x000fc600000001ff */
[----:B------:R-:W1:Y:S04]  /*1410*/  SHFL.IDX PT, R36, R138, RZ, 0x1f ;  /* 0x00001fff8a247589 */ /* 0x000e6800000e0000 */
[----:B------:R-:W2:Y:S04]  /*1420*/  SHFL.IDX PT, R35, R137, RZ, 0x1f ;  /* 0x00001fff89237589 */ /* 0x000ea800000e0000 */
[----:B------:R-:W3:Y:S04]  /*1430*/  SHFL.IDX PT, R34, R136, RZ, 0x1f ;  /* 0x00001fff88227589 */ /* 0x000ee800000e0000 */
[----:B------:R-:W4:Y:S04]  /*1440*/  SHFL.IDX PT, R33, R135, RZ, 0x1f ;  /* 0x00001fff87217589 */ /* 0x000f2800000e0000 */
[----:B------:R-:W4:Y:S04]  /*1450*/  SHFL.IDX PT, R32, R134, RZ, 0x1f ;  /* 0x00001fff86207589 */ /* 0x000f2800000e0000 */
[----:B------:R-:W4:Y:S01]  /*1460*/  SHFL.IDX PT, R31, R133, RZ, 0x1f ;  /* 0x00001fff851f7589 */ /* 0x000f2200000e0000 */
[----:B0-----:R-:W-:-:S03]  /*1470*/  FFMA R25, R25, R46, RZ ;  /* 0x0000002e19197223 */ /* 0x001fc600000000ff */
[----:B------:R-:W0:Y:S01]  /*1480*/  SHFL.IDX PT, R30, R132, RZ, 0x1f ;  /* 0x00001fff841e7589 */ /* 0x000e2200000e0000 */
[----:B-1----:R-:W-:-:S03]  /*1490*/  FFMA R36, R36, R46, RZ ;  /* 0x0000002e24247223 */ /* 0x002fc600000000ff */
[----:B------:R-:W1:Y:S01]  /*14a0*/  SHFL.IDX PT, R29, R131, RZ, 0x1f ;  /* 0x00001fff831d7589 */ /* 0x000e6200000e0000 */
[----:B--2---:R-:W-:-:S03]  /*14b0*/  FFMA R35, R35, R46, RZ ;  /* 0x0000002e23237223 */ /* 0x004fc600000000ff */
[----:B------:R-:W2:Y:S01]  /*14c0*/  SHFL.IDX PT, R28, R130, RZ, 0x1f ;  /* 0x00001fff821c7589 */ /* 0x000ea200000e0000 */
[----:B---3--:R-:W-:-:S03]  /*14d0*/  FFMA R34, R34, R46, RZ ;  /* 0x0000002e22227223 */ /* 0x008fc600000000ff */
[----:B------:R-:W3:Y:S01]  /*14e0*/  SHFL.IDX PT, R27, R45, RZ, 0x1f ;  /* 0x00001fff2d1b7589 */ /* 0x000ee200000e0000 */
[----:B----4-:R-:W-:-:S03]  /*14f0*/  FFMA R33, R33, R46, RZ ;  /* 0x0000002e21217223 */ /* 0x010fc600000000ff */
[----:B------:R-:W4:Y:S01]  /*1500*/  SHFL.IDX PT, R26, R44, RZ, 0x1f ;  /* 0x00001fff2c1a7589 */ /* 0x000f2200000e0000 */
[----:B------:R-:W-:-:S03]  /*1510*/  FFMA R32, R32, R46, RZ ;  /* 0x0000002e20207223 */ /* 0x000fc600000000ff */
[----:B------:R-:W4:Y:S01]  /*1520*/  SHFL.IDX PT, R144, R43, RZ, 0x1f ;  /* 0x00001fff2b907589 */ /* 0x000f2200000e0000 */
[----:B------:R-:W-:-:S03]  /*1530*/  FFMA R31, R31, R46, RZ ;  /* 0x0000002e1f1f7223 */ /* 0x000fc600000000ff */
        /* <DEDUP_REMOVED lines=37> */
[-C--:B----4-:R-:W-:Y:S01]  /*1790*/  FFMA R12, R12, R46.reuse, RZ ;  /* 0x0000002e0c0c7223 */ /* 0x090fe200000000ff */
[-C--:B------:R-:W-:Y:S01]  /*17a0*/  FFMA R11, R11, R46.reuse, RZ ;  /* 0x0000002e0b0b7223 */ /* 0x080fe200000000ff */
[-C--:B------:R-:W-:Y:S01]  /*17b0*/  FFMA R143, R143, R46.reuse, RZ ;  /* 0x0000002e8f8f7223 */ /* 0x080fe200000000ff */
[-C--:B0-----:R-:W-:Y:S01]  /*17c0*/  FFMA R9, R9, R46.reuse, RZ ;  /* 0x0000002e09097223 */ /* 0x081fe200000000ff */
[-C--:B-1----:R-:W-:Y:S01]  /*17d0*/  FFMA R8, R47, R46.reuse, RZ ;  /* 0x0000002e2f087223 */ /* 0x082fe200000000ff */
[-C--:B--2---:R-:W-:Y:S01]  /*17e0*/  FFMA R7, R7, R46.reuse, RZ ;  /* 0x0000002e07077223 */ /* 0x084fe200000000ff */
[----:B---3--:R-:W-:Y:S01]  /*17f0*/  FFMA R6, R6, R46, RZ ;  /* 0x0000002e06067223 */ /* 0x008fe200000000ff */
[----:B------:R-:W-:Y:S06]  /*1800*/  @!P1 BRA `(.L_x_1) ;  /* 0x0000000c00689947 */ /* 0x000fec0003800000 */
[----:B------:R-:W-:Y:S01]  /*1810*/  IADD3 R5, PT, PT, R5, 0x1, RZ ;  /* 0x0000000105057810 */ /* 0x000fe20007ffe0ff */
[----:B------:R-:W0:Y:S01]  /*1820*/  LDCU UR5, c[0x0][0x3cc] ;  /* 0x00007980ff0577ac */ /* 0x000e220008000800 */
[----:B------:R-:W-:Y:S02]  /*1830*/  IADD3 R141, PT, PT, R141, 0x1, RZ ;  /* 0x000000018d8d7810 */ /* 0x000fe40007ffe0ff */
[----:B------:R-:W-:Y:S01]  /*1840*/  IADD3 R140, PT, PT, R140, -0x1, RZ ;  /* 0xffffffff8c8c7810 */ /* 0x000fe20007ffe0ff */
[----:B------:R-:W1:Y:S01]  /*1850*/  LDCU.64 UR12, c[0x0][0x3d0] ;  /* 0x00007a00ff0c77ac */ /* 0x000e620008000a00 */
[----:B------:R-:W-:Y:S01]  /*1860*/  MOV R142, 0x1 ;  /* 0x00000001008e7802 */ /* 0x000fe20000000f00 */
[----:B------:R-:W2:Y:S06]  /*1870*/  LDCU.64 UR14, c[0x0][0x3c0] ;  /* 0x00007800ff0e77ac */ /* 0x000eac0008000a00 */
.L_x_6:
[----:B------:R-:W3:Y:S02]  /*1880*/  LDC.64 R46, c[0x0][0x398] ;  /* 0x0000e600ff2e7b82 */ /* 0x000ee40000000a00 */
[----:B---3--:R-:W-:-:S05]  /*1890*/  IMAD.WIDE R46, R5, 0x4, R46 ;  /* 0x00000004052e7825 */ /* 0x008fca00078e022e */
[----:B------:R3:W5:Y:S01]  /*18a0*/  LDG.E.CONSTANT R146, desc[UR6][R46.64] ;  /* 0x000000062e927981 */ /* 0x000762000c1e9900 */
[----:B------:R-:W-:-:S13]  /*18b0*/  LOP3.LUT P0, RZ, R142, 0x1f, RZ, 0xc0, !PT ;  /* 0x0000001f8eff7812 */ /* 0x000fda000780c0ff */
[----:B---3--:R-:W-:Y:S05]  /*18c0*/  @P0 BRA `(.L_x_4) ;  /* 0x00000004001c0947 */ /* 0x008fea0003800000 */
[----:B------:R-:W3:Y:S01]  /*18d0*/  S2R R47, SR_TID.X ;  /* 0x00000000002f7919 */ /* 0x000ee20000002100 */
[----:B------:R-:W-:Y:S01]  /*18e0*/  BSSY.RECONVERGENT B0, `(.L_x_4) ;  /* 0x0000045000007945 */ /* 0x000fe20003800200 */
[----:B------:R-:W-:Y:S02]  /*18f0*/  MOV R139, R142 ;  /* 0x0000008e008b7202 */ /* 0x000fe40000000f00 */
[----:B---3--:R-:W-:-:S13]  /*1900*/  ISETP.GE.AND P0, PT, R47, R140, PT ;  /* 0x0000008c2f00720c */ /* 0x008fda0003f06270 */
[----:B------:R-:W-:Y:S05]  /*1910*/  @P0 BRA `(.L_x_5) ;  /* 0x0000000400040947 */ /* 0x000fea0003800000 */
[----:B------:R-:W-:-:S04]  /*1920*/  IMAD.WIDE R46, R141, 0x4, R52 ;  /* 0x000000048d2e7825 */ /* 0x000fc800078e0234 */
[C---:B------:R-:W-:Y:S01]  /*1930*/  IMAD.WIDE R42, R141.reuse, 0x4, R60 ;  /* 0x000000048d2a7825 */ /* 0x040fe200078e023c */
[----:B------:R3:W5:Y:S03]  /*1940*/  LDG.E.CONSTANT R137, desc[UR6][R46.64] ;  /* 0x000000062e897981 */ /* 0x000766000c1e9900 */
[C---:B------:R-:W-:Y:S01]  /*1950*/  IMAD.WIDE R38, R141.reuse, 0x4, R50 ;  /* 0x000000048d267825 */ /* 0x040fe200078e0232 */
[----:B------:R-:W5:Y:S03]  /*1960*/  LDG.E.CONSTANT R133, desc[UR6][R42.64] ;  /* 0x000000062a857981 */ /* 0x000f66000c1e9900 */
[C---:B------:R-:W-:Y:S01]  /*1970*/  IMAD.WIDE R44, R141.reuse, 0x4, R56 ;  /* 0x000000048d2c7825 */ /* 0x040fe200078e0238 */
[----:B------:R-:W5:Y:S03]  /*1980*/  LDG.E.CONSTANT R138, desc[UR6][R38.64] ;  /* 0x00000006268a7981 */ /* 0x000f66000c1e9900 */
[C---:B---3--:R-:W-:Y:S01]  /*1990*/  IMAD.WIDE R46, R141.reuse, 0x4, R72 ;  /* 0x000000048d2e7825 */ /* 0x048fe200078e0248 */
[----:B------:R-:W5:Y:S03]  /*19a0*/  LDG.E.CONSTANT R135, desc[UR6][R44.64] ;  /* 0x000000062c877981 */ /* 0x000f66000c1e9900 */
[C---:B------:R-:W-:Y:S01]  /*19b0*/  IMAD.WIDE R118, R141.reuse, 0x4, R54 ;  /* 0x000000048d767825 */ /* 0x040fe200078e0236 */
[----:B------:R3:W5:Y:S03]  /*19c0*/  LDG.E.CONSTANT R43, desc[UR6][R46.64] ;  /* 0x000000062e2b7981 */ /* 0x000766000c1e9900 */
[C---:B------:R-:W-:Y:S01]  /*19d0*/  IMAD.WIDE R116, R141.reuse, 0x4, R58 ;  /* 0x000000048d747825 */ /* 0x040fe200078e023a */
[----:B------:R-:W5:Y:S03]  /*19e0*/  LDG.E.CONSTANT R136, desc[UR6][R118.64] ;  /* 0x0000000676887981 */ /* 0x000f66000c1e9900 */
[C---:B------:R-:W-:Y:S01]  /*19f0*/  IMAD.WIDE R114, R141.reuse, 0x4, R62 ;  /* 0x000000048d727825 */ /* 0x040fe200078e023e */
[----:B------:R-:W5:Y:S01]  /*1a00*/  LDG.E.CONSTANT R134, desc[UR6][R116.64] ;  /* 0x0000000674867981 */ /* 0x000f62000c1e9900 */
[----:B---3--:R-:W3:Y:S02]  /*1a10*/  LDC.64 R46, c[0x0][0x3a0] ;  /* 0x0000e800ff2e7b82 */ /* 0x008ee40000000a00 */
[C---:B------:R-:W-:Y:S01]  /*1a20*/  IMAD.WIDE R112, R141.reuse, 0x4, R66 ;  /* 0x000000048d707825 */ /* 0x040fe200078e0242 */
[----:B------:R-:W5:Y:S03]  /*1a30*/  LDG.E.CONSTANT R132, desc[UR6][R114.64] ;  /* 0x0000000672847981 */ /* 0x000f66000c1e9900 */
[C---:B------:R-:W-:Y:S01]  /*1a40*/  IMAD.WIDE R110, R141.reuse, 0x4, R70 ;  /* 0x000000048d6e7825 */ /* 0x040fe200078e0246 */
[----:B------:R-:W5:Y:S03]  /*1a50*/  LDG.E.CONSTANT R130, desc[UR6][R112.64] ;  /* 0x0000000670827981 */ /* 0x000f66000c1e9900 */
[C---:B------:R-:W-:Y:S01]  /*1a60*/  IMAD.WIDE R40, R141.reuse, 0x4, R64 ;  /* 0x000000048d287825 */ /* 0x040fe200078e0240 */
[----:B------:R4:W5:Y:S03]  /*1a70*/  LDG.E.CONSTANT R44, desc[UR6][R110.64] ;  /* 0x000000066e2c7981 */ /* 0x000966000c1e9900 */
[C---:B------:R-:W-:Y:S01]  /*1a80*/  IMAD.WIDE R38, R141.reuse, 0x4, R68 ;  /* 0x000000048d267825 */ /* 0x040fe200078e0244 */
[----:B------:R-:W5:Y:S03]  /*1a90*/  LDG.E.CONSTANT R131, desc[UR6][R40.64] ;  /* 0x0000000628837981 */ /* 0x000f66000c1e9900 */
        /* <DEDUP_REMOVED lines=10> */
[C---:B----4-:R-:W-:Y:S01]  /*1b40*/  IMAD.WIDE R110, R141.reuse, 0x4, R84 ;  /* 0x000000048d6e7825 */ /* 0x050fe200078e0254 */
        /* <DEDUP_REMOVED lines=8> */
[----:B------:R0:W5:Y:S03]  /*1bd0*/  LDG.E.CONSTANT R149, desc[UR6][R116.64] ;  /* 0x0000000674957981 */ /* 0x000166000c1e9900 */
[----:B----4-:R-:W-:-:S02]  /*1be0*/  IMAD.WIDE R120, R141, 0x4, R94 ;  /* 0x000000048d787825 */ /* 0x010fc400078e025e */
        /* <DEDUP_REMOVED lines=9> */
[C---:B0-----:R-:W-:Y:S02]  /*1c80*/  IMAD.WIDE R116, R141.reuse, 0x4, R104 ;  /* 0x000000048d747825 */ /* 0x041fe400078e0268 */
[----:B------:R4:W5:Y:S02]  /*1c90*/  LDG.E.CONSTANT R128, desc[UR6][R128.64] ;  /* 0x0000000680807981 */ /* 0x000964000c1e9900 */
[----:B------:R-:W-:-:S02]  /*1ca0*/  IMAD.WIDE R114, R141, 0x4, R106 ;  /* 0x000000048d727825 */ /* 0x000fc400078e026a */
[----:B------:R4:W5:Y:S02]  /*1cb0*/  LDG.E.CONSTANT R116, desc[UR6][R116.64] ;  /* 0x0000000674747981 */ /* 0x000964000c1e9900 */
[C---:B------:R-:W-:Y:S02]  /*1cc0*/  IMAD.WIDE R112, R141.reuse, 0x4, R108 ;  /* 0x000000048d707825 */ /* 0x040fe400078e026c */
[----:B------:R4:W5:Y:S02]  /*1cd0*/  LDG.E.CONSTANT R114, desc[UR6][R114.64] ;  /* 0x0000000672727981 */ /* 0x000964000c1e9900 */
[C---:B------:R-:W-:Y:S02]  /*1ce0*/  IMAD.WIDE R110, R141.reuse, 0x4, R48 ;  /* 0x000000048d6e7825 */ /* 0x040fe400078e0230 */
[----:B------:R4:W5:Y:S02]  /*1cf0*/  LDG.E.CONSTANT R112, desc[UR6][R112.64] ;  /* 0x0000000670707981 */ /* 0x000964000c1e9900 */
[----:B---3--:R-:W-:-:S02]  /*1d00*/  IMAD.WIDE R46, R141, 0x4, R46 ;  /* 0x000000048d2e7825 */ /* 0x008fc400078e022e */
[----:B------:R4:W5:Y:S04]  /*1d10*/  LDG.E.CONSTANT R110, desc[UR6][R110.64] ;  /* 0x000000066e6e7981 */ /* 0x000968000c1e9900 */
[----:B------:R4:W5:Y:S02]  /*1d20*/  LDG.E.CONSTANT R119, desc[UR6][R46.64] ;  /* 0x000000062e777981 */ /* 0x000964000c1e9900 */
.L_x_5:
[----:B012---:R-:W-:Y:S05]  /*1d30*/  BSYNC.RECONVERGENT B0 ;  /* 0x0000000000007941 */ /* 0x007fea0003800200 */
.L_x_4:
[----:B01----:R-:W-:Y:S02]  /*1d40*/  UIMAD UR4, UR5, UR12, URZ ;  /* 0x0000000c050472a4 */ /* 0x003fe4000f8e02ff */
[----:B----4-:R-:W0:Y:S01]  /*1d50*/  I2F.U32.RP R115, UR12 ;  /* 0x0000000c00737d06 */ /* 0x010e220008209000 */
[----:B------:R-:W-:-:S03]  /*1d60*/  ISETP.NE.U32.AND P5, PT, RZ, UR12, PT ;  /* 0x0000000cff007c0c */ /* 0x000fc6000bfa5070 */
[----:B------:R-:W-:Y:S02]  /*1d70*/  IADD3 R111, PT, PT, RZ, -UR4, RZ ;  /* 0x80000004ff6f7c10 */ /* 0x000fe4000fffe0ff */
[----:B------:R-:W-:Y:S02]  /*1d80*/  ISETP.NE.U32.AND P2, PT, RZ, UR4, PT ;  /* 0x00000004ff007c0c */ /* 0x000fe4000bf45070 */
[----:B------:R-:W1:Y:S08]  /*1d90*/  I2F.U32.RP R113, UR4 ;  /* 0x0000000400717d06 */ /* 0x000e700008209000 */
[----:B0-----:R-:W-:Y:S08]  /*1da0*/  MUFU.RCP R115, R115 ;  /* 0x0000007300737308 */ /* 0x001ff00000001000 */
[----:B-1----:R-:W0:Y:S02]  /*1db0*/  MUFU.RCP R113, R113 ;  /* 0x0000007100717308 */ /* 0x002e240000001000 */
[----:B0-----:R-:W-:-:S06]  /*1dc0*/  IADD3 R46, PT, PT, R113, 0xffffffe, RZ ;  /* 0x0ffffffe712e7810 */ /* 0x001fcc0007ffe0ff */
[----:B------:R0:W1:Y:S02]  /*1dd0*/  F2I.FTZ.U32.TRUNC.NTZ R47, R46 ;  /* 0x0000002e002f7305 */ /* 0x000064000021f000 */
[----:B0-----:R-:W-:Y:S02]  /*1de0*/  HFMA2 R46, -RZ, RZ, 0, 0 ;  /* 0x00000000ff2e7431 */ /* 0x001fe400000001ff */
[----:B-1----:R-:W-:-:S04]  /*1df0*/  IMAD R111, R111, R47, RZ ;  /* 0x0000002f6f6f7224 */ /* 0x002fc800078e02ff */
[----:B------:R-:W-:Y:S01]  /*1e00*/  IMAD.HI.U32 R111, R47, R111, R46 ;  /* 0x0000006f2f6f7227 */ /* 0x000fe200078e002e */
[----:B------:R-:W-:Y:S02]  /*1e10*/  IADD3 R46, PT, PT, R115, 0xffffffe, RZ ;  /* 0x0ffffffe732e7810 */ /* 0x000fe40007ffe0ff */
[----:B------:R-:W-:-:S03]  /*1e20*/  LOP3.LUT R115, RZ, UR4, RZ, 0x33, !PT ;  /* 0x00000004ff737c12 */ /* 0x000fc6000f8e33ff */
[----:B-----5:R-:W-:-:S05]  /*1e30*/  IMAD.HI.U32 R111, R111, R146, RZ ;  /* 0x000000926f6f7227 */ /* 0x020fca00078e00ff */
[----:B------:R-:W-:-:S05]  /*1e40*/  IADD3 R47, PT, PT, -R111, RZ, RZ ;  /* 0x000000ff6f2f7210 */ /* 0x000fca0007ffe1ff */
[----:B------:R-:W-:Y:S02]  /*1e50*/  IMAD R146, R47, UR4, R146 ;  /* 0x000000042f927c24 */ /* 0x000fe4000f8e0292 */
[----:B------:R0:W1:Y:S03]  /*1e60*/  F2I.FTZ.U32.TRUNC.NTZ R47, R46 ;  /* 0x0000002e002f7305 */ /* 0x000066000021f000 */
[----:B------:R-:W-:Y:S02]  /*1e70*/  ISETP.GE.U32.AND P1, PT, R146, UR4, PT ;  /* 0x0000000492007c0c */ /* 0x000fe4000bf26070 */
[----:B0-----:R-:W-:Y:S02]  /*1e80*/  MOV R46, RZ ;  /* 0x000000ff002e7202 */ /* 0x001fe40000000f00 */
[----:B-1----:R-:W-:-:S09]  /*1e90*/  IADD3 R113, PT, PT, RZ, -R47, RZ ;  /* 0x8000002fff717210 */ /* 0x002fd20007ffe0ff */
[----:B------:R-:W-:Y:S01]  /*1ea0*/  @P1 IADD3 R146, PT, PT, R146, -UR4, RZ ;  /* 0x8000000492921c10 */ /* 0x000fe2000fffe0ff */
[----:B------:R-:W-:-:S03]  /*1eb0*/  IMAD R113, R113, UR12, RZ ;  /* 0x0000000c71717c24 */ /* 0x000fc6000f8e02ff */
[----:B------:R-:W-:Y:S01]  /*1ec0*/  ISETP.GE.U32.AND P3, PT, R146, UR4, PT ;  /* 0x0000000492007c0c */ /* 0x000fe2000bf66070 */
[----:B------:R-:W-:-:S12]  /*1ed0*/  IMAD.HI.U32 R113, R47, R113, R46 ;  /* 0x000000712f717227 */ /* 0x000fd800078e002e */
[----:B------:R-:W-:-:S04]  /*1ee0*/  @P3 IADD3 R146, PT, PT, R146, -UR4, RZ ;  /* 0x8000000492923c10 */ /* 0x000fc8000fffe0ff */
[----:B------:R-:W-:-:S05]  /*1ef0*/  SEL R146, R115, R146, !P2 ;  /* 0x0000009273927207 */ /* 0x000fca0005000000 */
[----:B------:R-:W-:Y:S02]  /*1f00*/  IMAD.HI.U32 R46, R113, R146, RZ ;  /* 0x00000092712e7227 */ /* 0x000fe400078e00ff */
[----:B------:R-:W0:Y:S03]  /*1f10*/  LDC R113, c[0x0][0x3d8] ;  /* 0x0000f600ff717b82 */ /* 0x000e260000000800 */
[----:B------:R-:W-:-:S05]  /*1f20*/  IADD3 R47, PT, PT, -R46, RZ, RZ ;  /* 0x000000ff2e2f7210 */ /* 0x000fca0007ffe1ff */
[----:B------:R-:W-:-:S05]  /*1f30*/  IMAD R47, R47, UR12, R146 ;  /* 0x0000000c2f2f7c24 */ /* 0x000fca000f8e0292 */
[----:B------:R-:W-:Y:S01]  /*1f40*/  ISETP.GE.U32.AND P0, PT, R47, UR12, PT ;  /* 0x0000000c2f007c0c */ /* 0x000fe2000bf06070 */
[----:B0-----:R-:W-:-:S12]  /*1f50*/  IMAD R117, R3, UR13, -R113 ;  /* 0x0000000d03757c24 */ /* 0x001fd8000f8e0a71 */
[----:B------:R-:W-:Y:S02]  /*1f60*/  @P0 IADD3 R47, PT, PT, R47, -UR12, RZ ;  /* 0x8000000c2f2f0c10 */ /* 0x000fe4000fffe0ff */
[----:B------:R-:W-:Y:S02]  /*1f70*/  @P0 IADD3 R46, PT, PT, R46, 0x1, RZ ;  /* 0x000000012e2e0810 */ /* 0x000fe40007ffe0ff */
[----:B------:R-:W-:-:S13]  /*1f80*/  ISETP.GE.U32.AND P4, PT, R47, UR12, PT ;  /* 0x0000000c2f007c0c */ /* 0x000fda000bf86070 */
[----:B------:R-:W-:Y:S02]  /*1f90*/  @P4 IADD3 R46, PT, PT, R46, 0x1, RZ ;  /* 0x000000012e2e4810 */ /* 0x000fe40007ffe0ff */
[----:B------:R-:W-:Y:S02]  /*1fa0*/  @!P5 LOP3.LUT R46, RZ, UR12, RZ, 0x33, !PT ;  /* 0x0000000cff2edc12 */ /* 0x000fe4000f8e33ff */
[----:B------:R-:W-:Y:S02]  /*1fb0*/  PLOP3.LUT P4, PT, PT, PT, PT, 0x8, 0x80 ;  /* 0x000000000080781c */ /* 0x000fe40003f8e170 */
[----:B------:R-:W-:-:S05]  /*1fc0*/  IADD3 R47, PT, PT, -R46, RZ, RZ ;  /* 0x000000ff2e2f7210 */ /* 0x000fca0007ffe1ff */
[----:B------:R-:W-:Y:S02]  /*1fd0*/  IMAD R146, R47, UR12, R146 ;  /* 0x0000000c2f927c24 */ /* 0x000fe4000f8e0292 */
[----:B------:R-:W-:-:S03]  /*1fe0*/  IMAD R47, R4, UR13, -R113 ;  /* 0x0000000d042f7c24 */ /* 0x000fc6000f8e0a71 */
[----:B------:R-:W-:Y:S02]  /*1ff0*/  IADD3 R113, PT, PT, R117, R146, RZ ;  /* 0x0000009275717210 */ /* 0x000fe40007ffe0ff */
[----:B------:R-:W-:Y:S02]  /*2000*/  IADD3 R146, PT, PT, R47, R46, RZ ;  /* 0x0000002e2f927210 */ /* 0x000fe40007ffe0ff */
[----:B--2---:R-:W-:Y:S02]  /*2010*/  ISETP.GE.U32.AND P0, PT, R113, UR15, PT ;  /* 0x0000000f71007c0c */ /* 0x004fe4000bf06070 */
        /* <DEDUP_REMOVED lines=13> */
[----:B------:R-:W-:Y:S02]  /*20f0*/  @!P0 IMAD R113, R111, UR15, R113 ;  /* 0x0000000f6f718c24 */ /* 0x000fe4000f8e0271 */
[----:B------:R-:W-:Y:S02]  /*2100*/  HFMA2 R111, -RZ, RZ, 0, 0 ;  /* 0x00000000ff6f7431 */ /* 0x000fe400000001ff */
[----:B-1----:R-:W-:-:S05]  /*2110*/  @!P0 IMAD.WIDE R46, R113, 0x4, R46 ;  /* 0x00000004712e8825 */ /* 0x002fca00078e022e */
[----:B------:R0:W2:Y:S01]  /*2120*/  @!P0 LDG.E.CONSTANT R111, desc[UR6][R46.64] ;  /* 0x000000062e6f8981 */ /* 0x0000a2000c1e9900 */
[----:B------:R-:W-:Y:S02]  /*2130*/  IADD3 R113, PT, PT, -R139, R142, RZ ;  /* 0x0000008e8b717210 */ /* 0x000fe40007ffe1ff */
[----:B------:R-:W-:Y:S02]  /*2140*/  IADD3 R10, PT, PT, R10, 0x1, RZ ;  /* 0x000000010a0a7810 */ /* 0x000fe40007ffe0ff */
[----:B------:R-:W-:Y:S01]  /*2150*/  IADD3 R5, PT, PT, R5, 0x1, RZ ;  /* 0x0000000105057810 */ /* 0x000fe20007ffe0ff */
[----:B------:R-:W2:Y:S01]  /*2160*/  SHFL.IDX PT, R146, R119, R113, 0x1f ;  /* 0x00001f7177927589 */ /* 0x000ea200000e0000 */
[----:B------:R-:W-:Y:S02]  /*2170*/  ISETP.NE.AND P0, PT, R10, RZ, PT ;  /* 0x000000ff0a00720c */ /* 0x000fe40003f05270 */
[----:B------:R-:W-:Y:S01]  /*2180*/  IADD3 R141, PT, PT, R141, 0x1, RZ ;  /* 0x000000018d8d7810 */ /* 0x000fe20007ffe0ff */
[----:B------:R-:W1:Y:S01]  /*2190*/  SHFL.IDX PT, R115, R138, R113, 0x1f ;  /* 0x00001f718a737589 */ /* 0x000e6200000e0000 */
[----:B------:R-:W-:-:S02]  /*21a0*/  IADD3 R140, PT, PT, R140, -0x1, RZ ;  /* 0xffffffff8c8c7810 */ /* 0x000fc40007ffe0ff */
[----:B------:R-:W-:Y:S01]  /*21b0*/  IADD3 R142, PT, PT, R142, 0x1, RZ ;  /* 0x000000018e8e7810 */ /* 0x000fe20007ffe0ff */
[----:B------:R-:W3:Y:S04]  /*21c0*/  SHFL.IDX PT, R150, R137, R113, 0x1f ;  /* 0x00001f7189967589 */ /* 0x000ee800000e0000 */
[----:B------:R-:W4:Y:S04]  /*21d0*/  SHFL.IDX PT, R117, R136, R113, 0x1f ;  /* 0x00001f7188757589 */ /* 0x000f2800000e0000 */
[----:B------:R-:W4:Y:S04]  /*21e0*/  SHFL.IDX PT, R152, R135, R113, 0x1f ;  /* 0x00001f7187987589 */ /* 0x000f2800000e0000 */
[----:B------:R-:W4:Y:S04]  /*21f0*/  SHFL.IDX PT, R121, R134, R113, 0x1f ;  /* 0x00001f7186797589 */ /* 0x000f2800000e0000 */
[----:B------:R-:W4:Y:S04]  /*2200*/  SHFL.IDX PT, R154, R133, R113, 0x1f ;  /* 0x00001f71859a7589 */ /* 0x000f2800000e0000 */
[----:B------:R-:W4:Y:S04]  /*2210*/  SHFL.IDX PT, R123, R132, R113, 0x1f ;  /* 0x00001f71847b7589 */ /* 0x000f2800000e0000 */
[----:B------:R-:W4:Y:S04]  /*2220*/  SHFL.IDX PT, R156, R131, R113, 0x1f ;  /* 0x00001f71839c7589 */ /* 0x000f2800000e0000 */
[----:B0-----:R-:W0:Y:S04]  /*2230*/  SHFL.IDX PT, R47, R130, R113, 0x1f ;  /* 0x00001f71822f7589 */ /* 0x001e2800000e0000 */
[----:B------:R-:W0:Y:S04]  /*2240*/  SHFL.IDX PT, R46, R45, R113, 0x1f ;  /* 0x00001f712d2e7589 */ /* 0x000e2800000e0000 */
        /* <DEDUP_REMOVED lines=8> */
[----:B------:R-:W0:Y:S01]  /*22d0*/  SHFL.IDX PT, R153, R110, R113, 0x1f ;  /* 0x00001f716e997589 */ /* 0x000e2200000e0000 */
[-C--:B--2---:R-:W-:Y:S01]  /*22e0*/  FFMA R25, R146, R111.reuse, R25 ;  /* 0x0000006f92197223 */ /* 0x084fe20000000019 */
[-C--:B-1----:R-:W-:Y:S01]  /*22f0*/  FFMA R36, R115, R111.reuse, R36 ;  /* 0x0000006f73247223 */ /* 0x082fe20000000024 */
[-C--:B---3--:R-:W-:Y:S01]  /*2300*/  FFMA R35, R150, R111.reuse, R35 ;  /* 0x0000006f96237223 */ /* 0x088fe20000000023 */
[-C--:B----4-:R-:W-:Y:S01]  /*2310*/  FFMA R34, R117, R111.reuse, R34 ;  /* 0x0000006f75227223 */ /* 0x090fe20000000022 */
[-C--:B------:R-:W-:Y:S01]  /*2320*/  FFMA R33, R152, R111.reuse, R33 ;  /* 0x0000006f98217223 */ /* 0x080fe20000000021 */
[-C--:B------:R-:W-:Y:S01]  /*2330*/  FFMA R32, R121, R111.reuse, R32 ;  /* 0x0000006f79207223 */ /* 0x080fe20000000020 */
[-C--:B------:R-:W-:Y:S01]  /*2340*/  FFMA R31, R154, R111.reuse, R31 ;  /* 0x0000006f9a1f7223 */ /* 0x080fe2000000001f */
[-C--:B------:R-:W-:Y:S01]  /*2350*/  FFMA R30, R123, R111.reuse, R30 ;  /* 0x0000006f7b1e7223 */ /* 0x080fe2000000001e */
[-C--:B------:R-:W-:Y:S01]  /*2360*/  FFMA R29, R156, R111.reuse, R29 ;  /* 0x0000006f9c1d7223 */ /* 0x080fe2000000001d */
[-C--:B0-----:R-:W-:Y:S01]  /*2370*/  FFMA R28, R47, R111.reuse, R28 ;  /* 0x0000006f2f1c7223 */ /* 0x081fe2000000001c */
[-C--:B------:R-:W-:Y:S01]  /*2380*/  FFMA R27, R46, R111.reuse, R27 ;  /* 0x0000006f2e1b7223 */ /* 0x080fe2000000001b */
[-C--:B------:R-:W-:Y:S01]  /*2390*/  FFMA R26, R125, R111.reuse, R26 ;  /* 0x0000006f7d1a7223 */ /* 0x080fe2000000001a */
[----:B------:R-:W0:Y:S01]  /*23a0*/  SHFL.IDX PT, R47, R43, R113, 0x1f ;  /* 0x00001f712b2f7589 */ /* 0x000e2200000e0000 */
[-C--:B------:R-:W-:Y:S01]  /*23b0*/  FFMA R14, R127, R111.reuse, R14 ;  /* 0x0000006f7f0e7223 */ /* 0x080fe2000000000e */
[-C--:B------:R-:W-:Y:S01]  /*23c0*/  FFMA R12, R129, R111.reuse, R12 ;  /* 0x0000006f810c7223 */ /* 0x080fe2000000000c */
[-C--:B------:R-:W-:Y:S01]  /*23d0*/  FFMA R11, R158, R111.reuse, R11 ;  /* 0x0000006f9e0b7223 */ /* 0x080fe2000000000b */
[----:B------:R-:W1:Y:S01]  /*23e0*/  SHFL.IDX PT, R115, R42, R113, 0x1f ;  /* 0x00001f712a737589 */ /* 0x000e6200000e0000 */
[-C--:B------:R-:W-:Y:S01]  /*23f0*/  FFMA R143, R160, R111.reuse, R143 ;  /* 0x0000006fa08f7223 */ /* 0x080fe2000000008f */
[-C--:B------:R-:W-:Y:S01]  /*2400*/  FFMA R9, R162, R111.reuse, R9 ;  /* 0x0000006fa2097223 */ /* 0x080fe20000000009 */
[-C--:B------:R-:W-:Y:S01]  /*2410*/  FFMA R8, R151, R111.reuse, R8 ;  /* 0x0000006f97087223 */ /* 0x080fe20000000008 */
[----:B------:R-:W2:Y:S01]  /*2420*/  SHFL.IDX PT, R46, R41, R113, 0x1f ;  /* 0x00001f71292e7589 */ /* 0x000ea200000e0000 */
[-C--:B------:R-:W-:Y:S01]  /*2430*/  FFMA R7, R164, R111.reuse, R7 ;  /* 0x0000006fa4077223 */ /* 0x080fe20000000007 */
[----:B------:R-:W-:-:S02]  /*2440*/  FFMA R6, R153, R111, R6 ;  /* 0x0000006f99067223 */ /* 0x000fc40000000006 */
[----:B------:R-:W3:Y:S04]  /*2450*/  SHFL.IDX PT, R117, R40, R113, 0x1f ;  /* 0x00001f7128757589 */ /* 0x000ee800000e0000 */
[----:B------:R-:W4:Y:S04]  /*2460*/  SHFL.IDX PT, R146, R39, R113, 0x1f ;  /* 0x00001f7127927589 */ /* 0x000f2800000e0000 */
[----:B------:R-:W4:Y:S04]  /*2470*/  SHFL.IDX PT, R121, R38, R113, 0x1f ;  /* 0x00001f7126797589 */ /* 0x000f2800000e0000 */
[----:B------:R-:W4:Y:S01]  /*2480*/  SHFL.IDX PT, R150, R145, R113, 0x1f ;  /* 0x00001f7191967589 */ /* 0x000f2200000e0000 */
[----:B0-----:R-:W-:-:S03]  /*2490*/  FFMA R144, R47, R111, R144 ;  /* 0x0000006f2f907223 */ /* 0x001fc60000000090 */
[----:B------:R-:W0:Y:S01]  /*24a0*/  SHFL.IDX PT, R123, R147, R113, 0x1f ;  /* 0x00001f71937b7589 */ /* 0x000e2200000e0000 */
[----:B-1----:R-:W-:-:S03]  /*24b0*/  FFMA R24, R115, R111, R24 ;  /* 0x0000006f73187223 */ /* 0x002fc60000000018 */
[----:B------:R-:W1:Y:S01]  /*24c0*/  SHFL.IDX PT, R152, R148, R113, 0x1f ;  /* 0x00001f7194987589 */ /* 0x000e6200000e0000 */
[----:B--2---:R-:W-:-:S03]  /*24d0*/  FFMA R23, R46, R111, R23 ;  /* 0x0000006f2e177223 */ /* 0x004fc60000000017 */
[----:B------:R-:W2:Y:S01]  /*24e0*/  SHFL.IDX PT, R125, R149, R113, 0x1f ;  /* 0x00001f71957d7589 */ /* 0x000ea200000e0000 */
[----:B---3--:R-:W-:-:S03]  /*24f0*/  FFMA R22, R117, R111, R22 ;  /* 0x0000006f75167223 */ /* 0x008fc60000000016 */
[----:B------:R-:W3:Y:S01]  /*2500*/  SHFL.IDX PT, R154, R118, R113, 0x1f ;  /* 0x00001f71769a7589 */ /* 0x000ee200000e0000 */
[----:B----4-:R-:W-:-:S03]  /*2510*/  FFMA R21, R146, R111, R21 ;  /* 0x0000006f92157223 */ /* 0x010fc60000000015 */
[----:B------:R-:W4:Y:S01]  /*2520*/  SHFL.IDX PT, R156, R122, R113, 0x1f ;  /* 0x00001f717a9c7589 */ /* 0x000f2200000e0000 */
[-C--:B------:R-:W-:Y:S01]  /*2530*/  FFMA R20, R121, R111.reuse, R20 ;  /* 0x0000006f79147223 */ /* 0x080fe20000000014 */
[-C--:B------:R-:W-:Y:S01]  /*2540*/  FFMA R19, R150, R111.reuse, R19 ;  /* 0x0000006f96137223 */ /* 0x080fe20000000013 */
[-C--:B0-----:R-:W-:Y:S01]  /*2550*/  FFMA R18, R123, R111.reuse, R18 ;  /* 0x0000006f7b127223 */ /* 0x081fe20000000012 */
[-C--:B-1----:R-:W-:Y:S01]  /*2560*/  FFMA R17, R152, R111.reuse, R17 ;  /* 0x0000006f98117223 */ /* 0x082fe20000000011 */
[-C--:B--2---:R-:W-:Y:S01]  /*2570*/  FFMA R16, R125, R111.reuse, R16 ;  /* 0x0000006f7d107223 */ /* 0x084fe20000000010 */
[-C--:B---3--:R-:W-:Y:S01]  /*2580*/  FFMA R15, R154, R111.reuse, R15 ;  /* 0x0000006f9a0f7223 */ /* 0x088fe2000000000f */
[----:B----4-:R-:W-:Y:S01]  /*2590*/  FFMA R13, R156, R111, R13 ;  /* 0x0000006f9c0d7223 */ /* 0x010fe2000000000d */
[----:B------:R-:W-:Y:S06]  /*25a0*/  @P0 BRA `(.L_x_6) ;  /* 0xfffffff000b40947 */ /* 0x000fec000383ffff */
.L_x_1:
[----:B------:R-:W0:Y:S01]  /*25b0*/  LDC R5, c[0x0][0x380] ;  /* 0x0000e000ff057b82 */ /* 0x000e220000000800 */
[----:B------:R-:W1:Y:S07]  /*25c0*/  LDCU UR4, c[0x0][0x3c8] ;  /* 0x00007900ff0477ac */ /* 0x000e6e0008000800 */
[----:B------:R-:W0:Y:S08]  /*25d0*/  LDC.64 R58, c[0x0][0x390] ;  /* 0x0000e400ff3a7b82 */ /* 0x000e300000000a00 */
[----:B------:R-:W2:Y:S01]  /*25e0*/  LDC.64 R38, c[0x0][0x3b0] ;  /* 0x0000ec00ff267b82 */ /* 0x000ea20000000a00 */
[----:B0-----:R-:W-:-:S05]  /*25f0*/  IMAD.WIDE R58, R5, 0x4, R58 ;  /* 0x00000004053a7825 */ /* 0x001fca00078e023a */
[----:B------:R-:W1:Y:S04]  /*2600*/  LDG.E.CONSTANT R61, desc[UR6][R58.64] ;  /* 0x000000063a3d7981 */ /* 0x000e68000c1e9900 */
[----:B------:R-:W3:Y:S04]  /*2610*/  LDG.E.CONSTANT R63, desc[UR6][R58.64+0x4] ;  /* 0x000004063a3f7981 */ /* 0x000ee8000c1e9900 */
[----:B------:R-:W4:Y:S04]  /*2620*/  LDG.E.CONSTANT R65, desc[UR6][R58.64+0x8] ;  /* 0x000008063a417981 */ /* 0x000f28000c1e9900 */
[----:B------:R-:W5:Y:S04]  /*2630*/  LDG.E.CONSTANT R67, desc[UR6][R58.64+0xc] ;  /* 0x00000c063a437981 */ /* 0x000f68000c1e9900 */
[----:B------:R-:W2:Y:S04]  /*2640*/  LDG.E.CONSTANT R69, desc[UR6][R58.64+0x10] ;  /* 0x000010063a457981 */ /* 0x000ea8000c1e9900 */
        /* <DEDUP_REMOVED lines=26> */
[----:B------:R0:W2:Y:S01]  /*27f0*/  LDG.E.CONSTANT R47, desc[UR6][R58.64+0x7c] ;  /* 0x00007c063a2f7981 */ /* 0x0000a2000c1e9900 */
[----:B-1----:R-:W-:-:S02]  /*2800*/  IMAD R61, R2, UR4, R61 ;  /* 0x00000004023d7c24 */ /* 0x002fc4000f8e023d */
[----:B---3--:R-:W-:Y:S02]  /*2810*/  IMAD R63, R2, UR4, R63 ;  /* 0x00000004023f7c24 */ /* 0x008fe4000f8e023f */
[C-C-:B------:R-:W-:Y:S02]  /*2820*/  IMAD R61, R37.reuse, R61, R4.reuse ;  /* 0x0000003d253d7224 */ /* 0x140fe400078e0204 */
[----:B------:R-:W-:Y:S02]  /*2830*/  IMAD R63, R37, R63, R4 ;  /* 0x0000003f253f7224 */ /* 0x000fe400078e0204 */
[C-C-:B------:R-:W-:Y:S02]  /*2840*/  IMAD R61, R0.reuse, R61, R3.reuse ;  /* 0x0000003d003d7224 */ /* 0x140fe400078e0203 */
[----:B------:R-:W-:Y:S02]  /*2850*/  IMAD R63, R0, R63, R3 ;  /* 0x0000003f003f7224 */ /* 0x000fe400078e0203 */
[----:B----4-:R-:W-:-:S02]  /*2860*/  IMAD R65, R2, UR4, R65 ;  /* 0x0000000402417c24 */ /* 0x010fc4000f8e0241 */
[C---:B-----5:R-:W-:Y:S02]  /*2870*/  IMAD R67, R2.reuse, UR4, R67 ;  /* 0x0000000402437c24 */ /* 0x060fe4000f8e0243 */
[----:B--2---:R-:W-:Y:S02]  /*2880*/  IMAD R69, R2, UR4, R69 ;  /* 0x0000000402457c24 */ /* 0x004fe4000f8e0245 */
[----:B------:R-:W-:-:S04]  /*2890*/  IMAD.WIDE R60, R61, 0x4, R38 ;  /* 0x000000043d3c7825 */ /* 0x000fc800078e0226 */
[----:B------:R-:W-:Y:S01]  /*28a0*/  IMAD.WIDE R62, R63, 0x4, R38 ;  /* 0x000000043f3e7825 */ /* 0x000fe200078e0226 */
[----:B------:R1:W-:Y:S03]  /*28b0*/  STG.E desc[UR6][R60.64], R25 ;  /* 0x000000193c007986 */ /* 0x0003e6000c101906 */
[C-C-:B------:R-:W-:Y:S01]  /*28c0*/  IMAD R65, R37.reuse, R65, R4.reuse ;  /* 0x0000004125417224 */ /* 0x140fe200078e0204 */
[----:B------:R2:W-:Y:S01]  /*28d0*/  STG.E desc[UR6][R62.64], R36 ;  /* 0x000000243e007986 */ /* 0x0005e2000c101906 */
[C-C-:B------:R-:W-:Y:S02]  /*28e0*/  IMAD R67, R37.reuse, R67, R4.reuse ;  /* 0x0000004325437224 */ /* 0x140fe400078e0204 */
[----:B------:R-:W-:Y:S02]  /*28f0*/  IMAD R71, R2, UR4, R71 ;  /* 0x0000000402477c24 */ /* 0x000fe4000f8e0247 */
[----:B------:R-:W-:-:S02]  /*2900*/  IMAD R69, R37, R69, R4 ;  /* 0x0000004525457224 */ /* 0x000fc400078e0204 */
[C-C-:B0-----:R-:W-:Y:S02]  /*2910*/  IMAD R59, R0.reuse, R65, R3.reuse ;  /* 0x00000041003b7224 */ /* 0x141fe400078e0203 */
[C-C-:B-1----:R-:W-:Y:S02]  /*2920*/  IMAD R61, R0.reuse, R67, R3.reuse ;  /* 0x00000043003d7224 */ /* 0x142fe400078e0203 */
[----:B------:R-:W-:Y:S02]  /*2930*/  IMAD R71, R37, R71, R4 ;  /* 0x0000004725477224 */ /* 0x000fe400078e0204 */
[----:B--2---:R-:W-:Y:S02]  /*2940*/  IMAD R63, R0, R69, R3 ;  /* 0x00000045003f7224 */ /* 0x004fe400078e0203 */
[----:B------:R-:W-:Y:S02]  /*2950*/  IMAD R73, R2, UR4, R73 ;  /* 0x0000000402497c24 */ /* 0x000fe4000f8e0249 */
[----:B------:R-:W-:-:S04]  /*2960*/  IMAD.WIDE R58, R59, 0x4, R38 ;  /* 0x000000043b3a7825 */ /* 0x000fc800078e0226 */
[----:B------:R-:W-:Y:S01]  /*2970*/  IMAD R75, R2, UR4, R75 ;  /* 0x00000004024b7c24 */ /* 0x000fe2000f8e024b */
[----:B------:R-:W-:Y:S01]  /*2980*/  STG.E desc[UR6][R58.64], R35 ;  /* 0x000000233a007986 */ /* 0x000fe2000c101906 */
[----:B------:R-:W-:-:S04]  /*2990*/  IMAD.WIDE R60, R61, 0x4, R38 ;  /* 0x000000043d3c7825 */ /* 0x000fc800078e0226 */
[----:B------:R-:W-:Y:S01]  /*29a0*/  IMAD R77, R2, UR4, R77 ;  /* 0x00000004024d7c24 */ /* 0x000fe2000f8e024d */
[----:B------:R-:W-:Y:S01]  /*29b0*/  STG.E desc[UR6][R60.64], R34 ;  /* 0x000000223c007986 */ /* 0x000fe2000c101906 */
[----:B------:R-:W-:Y:S02]  /*29c0*/  IMAD R65, R0, R71, R3 ;  /* 0x0000004700417224 */ /* 0x000fe400078e0203 */
[----:B------:R-:W-:-:S04]  /*29d0*/  IMAD.WIDE R62, R63, 0x4, R38 ;  /* 0x000000043f3e7825 */ /* 0x000fc800078e0226 */
[C---:B------:R-:W-:Y:S01]  /*29e0*/  IMAD R79, R2.reuse, UR4, R79 ;  /* 0x00000004024f7c24 */ /* 0x040fe2000f8e024f */
[----:B------:R0:W-:Y:S01]  /*29f0*/  STG.E desc[UR6][R62.64], R33 ;  /* 0x000000213e007986 */ /* 0x0001e2000c101906 */
[C-C-:B------:R-:W-:Y:S02]  /*2a00*/  IMAD R73, R37.reuse, R73, R4.reuse ;  /* 0x0000004925497224 */ /* 0x140fe400078e0204 */
[----:B------:R-:W-:Y:S02]  /*2a10*/  IMAD R81, R2, UR4, R81 ;  /* 0x0000000402517c24 */ /* 0x000fe4000f8e0251 */
[C-C-:B------:R-:W-:Y:S02]  /*2a20*/  IMAD R75, R37.reuse, R75, R4.reuse ;  /* 0x0000004b254b7224 */ /* 0x140fe400078e0204 */
[----:B------:R-:W-:Y:S02]  /*2a30*/  IMAD R77, R37, R77, R4 ;  /* 0x0000004d254d7224 */ /* 0x000fe400078e0204 */
[----:B------:R-:W-:-:S04]  /*2a40*/  IMAD.WIDE R64, R65, 0x4, R38 ;  /* 0x0000000441407825 */ /* 0x000fc800078e0226 */
[C-C-:B------:R-:W-:Y:S01]  /*2a50*/  IMAD R79, R37.reuse, R79, R4.reuse ;  /* 0x0000004f254f7224 */ /* 0x140fe200078e0204 */
[----:B------:R1:W-:Y:S01]  /*2a60*/  STG.E desc[UR6][R64.64], R32 ;  /* 0x0000002040007986 */ /* 0x0003e2000c101906 */
[----:B------:R-:W-:Y:S02]  /*2a70*/  IMAD R67, R0, R73, R3 ;  /* 0x0000004900437224 */ /* 0x000fe400078e0203 */
[----:B------:R-:W-:Y:S02]  /*2a80*/  IMAD R83, R2, UR4, R83 ;  /* 0x0000000402537c24 */ /* 0x000fe4000f8e0253 */
[----:B------:R-:W-:Y:S02]  /*2a90*/  IMAD R81, R37, R81, R4 ;  /* 0x0000005125517224 */ /* 0x000fe400078e0204 */
[C-C-:B0-----:R-:W-:Y:S02]  /*2aa0*/  IMAD R33, R0.reuse, R75, R3.reuse ;  /* 0x0000004b00217224 */ /* 0x141fe400078e0203 */
[----:B------:R-:W-:-:S02]  /*2ab0*/  IMAD R35, R0, R77, R3 ;  /* 0x0000004d00237224 */ /* 0x000fc400078e0203 */
[----:B------:R-:W-:Y:S02]  /*2ac0*/  IMAD R59, R0, R79, R3 ;  /* 0x0000004f003b7224 */ /* 0x000fe400078e0203 */
[----:B------:R-:W-:-:S04]  /*2ad0*/  IMAD.WIDE R66, R67, 0x4, R38 ;  /* 0x0000000443427825 */ /* 0x000fc800078e0226 */
[----:B------:R-:W-:Y:S01]  /*2ae0*/  IMAD R83, R37, R83, R4 ;  /* 0x0000005325537224 */ /* 0x000fe200078e0204 */
[----:B------:R-:W-:Y:S01]  /*2af0*/  STG.E desc[UR6][R66.64], R31 ;  /* 0x0000001f42007986 */ /* 0x000fe2000c101906 */
[----:B------:R-:W-:Y:S02]  /*2b00*/  IMAD R61, R0, R81, R3 ;  /* 0x00000051003d7224 */ /* 0x000fe400078e0203 */
[----:B-1----:R-:W-:-:S04]  /*2b10*/  IMAD.WIDE R32, R33, 0x4, R38 ;  /* 0x0000000421207825 */ /* 0x002fc800078e0226 */
[----:B------:R-:W-:Y:S01]  /*2b20*/  IMAD.WIDE R34, R35, 0x4, R38 ;  /* 0x0000000423227825 */ /* 0x000fe200078e0226 */
[----:B------:R-:W-:Y:S03]  /*2b30*/  STG.E desc[UR6][R32.64], R30 ;  /* 0x0000001e20007986 */ /* 0x000fe6000c101906 */
[----:B------:R-:W-:Y:S01]  /*2b40*/  IMAD R85, R2, UR4, R85 ;  /* 0x0000000402557c24 */ /* 0x000fe2000f8e0255 */
[----:B------:R-:W-:Y:S01]  /*2b50*/  STG.E desc[UR6][R34.64], R29 ;  /* 0x0000001d22007986 */ /* 0x000fe2000c101906 */
[----:B------:R-:W-:-:S04]  /*2b60*/  IMAD.WIDE R58, R59, 0x4, R38 ;  /* 0x000000043b3a7825 */ /* 0x000fc800078e0226 */
[----:B------:R-:W-:Y:S01]  /*2b70*/  IMAD R87, R2, UR4, R87 ;  /* 0x0000000402577c24 */ /* 0x000fe2000f8e0257 */
[----:B------:R-:W-:Y:S01]  /*2b80*/  STG.E desc[UR6][R58.64], R28 ;  /* 0x0000001c3a007986 */ /* 0x000fe2000c101906 */
[----:B------:R-:W-:Y:S02]  /*2b90*/  IMAD R63, R0, R83, R3 ;  /* 0x00000053003f7224 */ /* 0x000fe400078e0203 */
[----:B------:R-:W-:-:S04]  /*2ba0*/  IMAD.WIDE R60, R61, 0x4, R38 ;  /* 0x000000043d3c7825 */ /* 0x000fc800078e0226 */
[----:B------:R-:W-:Y:S01]  /*2bb0*/  IMAD R89, R2, UR4, R89 ;  /* 0x0000000402597c24 */ /* 0x000fe2000f8e0259 */
[----:B------:R0:W-:Y:S01]  /*2bc0*/  STG.E desc[UR6][R60.64], R27 ;  /* 0x0000001b3c007986 */ /* 0x0001e2000c101906 */
[C-C-:B------:R-:W-:Y:S02]  /*2bd0*/  IMAD R85, R37.reuse, R85, R4.reuse ;  /* 0x0000005525557224 */ /* 0x140fe400078e0204 */
[----:B------:R-:W-:Y:S02]  /*2be0*/  IMAD R87, R37, R87, R4 ;  /* 0x0000005725577224 */ /* 0x000fe400078e0204 */
[----:B------:R-:W-:-:S04]  /*2bf0*/  IMAD.WIDE R62, R63, 0x4, R38 ;  /* 0x000000043f3e7825 */ /* 0x000fc800078e0226 */
[----:B------:R-:W-:Y:S01]  /*2c00*/  IMAD R91, R2, UR4, R91 ;  /* 0x00000004025b7c24 */ /* 0x000fe2000f8e025b */
[----:B------:R1:W-:Y:S01]  /*2c10*/  STG.E desc[UR6][R62.64], R26 ;  /* 0x0000001a3e007986 */ /* 0x0003e2000c101906 */
[C-C-:B------:R-:W-:Y:S02]  /*2c20*/  IMAD R89, R37.reuse, R89, R4.reuse ;  /* 0x0000005925597224 */ /* 0x140fe400078e0204 */
[C-C-:B0-----:R-:W-:Y:S02]  /*2c30*/  IMAD R27, R0.reuse, R85, R3.reuse ;  /* 0x00000055001b7224 */ /* 0x141fe400078e0203 */
[C-C-:B------:R-:W-:Y:S02]  /*2c40*/  IMAD R29, R0.reuse, R87, R3.reuse ;  /* 0x00000057001d7224 */ /* 0x140fe400078e0203 */
[----:B------:R-:W-:Y:S02]  /*2c50*/  IMAD R91, R37, R91, R4 ;  /* 0x0000005b255b7224 */ /* 0x000fe400078e0204 */
[----:B------:R-:W-:-:S02]  /*2c60*/  IMAD R31, R0, R89, R3 ;  /* 0x00000059001f7224 */ /* 0x000fc400078e0203 */
[----:B------:R-:W-:Y:S02]  /*2c70*/  IMAD R93, R2, UR4, R93 ;  /* 0x00000004025d7c24 */ /* 0x000fe4000f8e025d */
[----:B-1----:R-:W-:-:S04]  /*2c80*/  IMAD.WIDE R26, R27, 0x4, R38 ;  /* 0x000000041b1a7825 */ /* 0x002fc800078e0226 */
        /* <DEDUP_REMOVED lines=38> */
[C---:B------:R-:W-:Y:S02]  /*2ef0*/  IMAD R51, R2.reuse, UR4, R51 ;  /* 0x0000000402337c24 */ /* 0x040fe4000f8e0233 */
[----:B------:R-:W-:Y:S02]  /*2f00*/  IMAD R49, R2, UR4, R49 ;  /* 0x0000000402317c24 */ /* 0x000fe4000f8e0231 */
[C-C-:B------:R-:W-:Y:S02]  /*2f10*/  IMAD R57, R37.reuse, R57, R4.reuse ;  /* 0x0000003925397224 */ /* 0x140fe400078e0204 */
[----:B------:R-:W-:Y:S02]  /*2f20*/  IMAD R55, R37, R55, R4 ;  /* 0x0000003725377224 */ /* 0x000fe400078e0204 */
[----:B------:R-:W-:-:S04]  /*2f30*/  IMAD.WIDE R30, R31, 0x4, R38 ;  /* 0x000000041f1e7825 */ /* 0x000fc800078e0226 */
[C-C-:B------:R-:W-:Y:S01]  /*2f40*/  IMAD R53, R37.reuse, R53, R4.reuse ;  /* 0x0000003525357224 */ /* 0x140fe200078e0204 */
[----:B------:R1:W-:Y:S01]  /*2f50*/  STG.E desc[UR6][R30.64], R16 ;  /* 0x000000101e007986 */ /* 0x0003e2000c101906 */
[C-C-:B------:R-:W-:Y:S02]  /*2f60*/  IMAD R51, R37.reuse, R51, R4.reuse ;  /* 0x0000003325337224 */ /* 0x140fe400078e0204 */
[----:B------:R-:W-:Y:S02]  /*2f70*/  IMAD R49, R37, R49, R4 ;  /* 0x0000003125317224 */ /* 0x000fe400078e0204 */
[C-C-:B0-----:R-:W-:Y:S02]  /*2f80*/  IMAD R17, R0.reuse, R57, R3.reuse ;  /* 0x0000003900117224 */ /* 0x141fe400078e0203 */
[C-C-:B------:R-:W-:Y:S02]  /*2f90*/  IMAD R19, R0.reuse, R55, R3.reuse ;  /* 0x0000003700137224 */ /* 0x140fe400078e0203 */
[----:B------:R-:W-:-:S02]  /*2fa0*/  IMAD R21, R0, R53, R3 ;  /* 0x0000003500157224 */ /* 0x000fc400078e0203 */
[C-C-:B------:R-:W-:Y:S02]  /*2fb0*/  IMAD R23, R0.reuse, R51, R3.reuse ;  /* 0x0000003300177224 */ /* 0x140fe400078e0203 */
[----:B------:R-:W-:Y:S02]  /*2fc0*/  IMAD R25, R0, R49, R3 ;  /* 0x0000003100197224 */ /* 0x000fe400078e0203 */
[----:B-1----:R-:W-:-:S04]  /*2fd0*/  IMAD.WIDE R16, R17, 0x4, R38 ;  /* 0x0000000411107825 */ /* 0x002fc800078e0226 */
[----:B------:R-:W-:Y:S01]  /*2fe0*/  IMAD R5, R2, UR4, R5 ;  /* 0x0000000402057c24 */ /* 0x000fe2000f8e0205 */
[----:B------:R-:W-:Y:S01]  /*2ff0*/  STG.E desc[UR6][R16.64], R15 ;  /* 0x0000000f10007986 */ /* 0x000fe2000c101906 */
[----:B------:R-:W-:-:S04]  /*3000*/  IMAD.WIDE R18, R19, 0x4, R38 ;  /* 0x0000000413127825 */ /* 0x000fc800078e0226 */
[----:B------:R-:W-:Y:S01]  /*3010*/  IMAD R41, R2, UR4, R41 ;  /* 0x0000000402297c24 */ /* 0x000fe2000f8e0229 */
[----:B------:R-:W-:Y:S01]  /*3020*/  STG.E desc[UR6][R18.64], R14 ;  /* 0x0000000e12007986 */ /* 0x000fe2000c101906 */
[----:B------:R-:W-:-:S04]  /*3030*/  IMAD.WIDE R20, R21, 0x4, R38 ;  /* 0x0000000415147825 */ /* 0x000fc800078e0226 */
[----:B------:R-:W-:Y:S01]  /*3040*/  IMAD R43, R2, UR4, R43 ;  /* 0x00000004022b7c24 */ /* 0x000fe2000f8e022b */
[----:B------:R-:W-:Y:S01]  /*3050*/  STG.E desc[UR6][R20.64], R13 ;  /* 0x0000000d14007986 */ /* 0x000fe2000c101906 */
[----:B------:R-:W-:-:S04]  /*3060*/  IMAD.WIDE R22, R23, 0x4, R38 ;  /* 0x0000000417167825 */ /* 0x000fc800078e0226 */
[C---:B------:R-:W-:Y:S01]  /*3070*/  IMAD R45, R2.reuse, UR4, R45 ;  /* 0x00000004022d7c24 */ /* 0x040fe2000f8e022d */
[----:B------:R-:W-:Y:S01]  /*3080*/  STG.E desc[UR6][R22.64], R12 ;  /* 0x0000000c16007986 */ /* 0x000fe2000c101906 */
[----:B------:R-:W-:Y:S02]  /*3090*/  IMAD R47, R2, UR4, R47 ;  /* 0x00000004022f7c24 */ /* 0x000fe4000f8e022f */
[----:B------:R-:W-:-:S04]  /*30a0*/  IMAD.WIDE R24, R25, 0x4, R38 ;  /* 0x0000000419187825 */ /* 0x000fc800078e0226 */
[C-C-:B------:R-:W-:Y:S01]  /*30b0*/  IMAD R5, R37.reuse, R5, R4.reuse ;  /* 0x0000000525057224 */ /* 0x140fe200078e0204 */
[----:B------:R0:W-:Y:S01]  /*30c0*/  STG.E desc[UR6][R24.64], R11 ;  /* 0x0000000b18007986 */ /* 0x0001e2000c101906 */
[C-C-:B------:R-:W-:Y:S02]  /*30d0*/  IMAD R41, R37.reuse, R41, R4.reuse ;  /* 0x0000002925297224 */ /* 0x140fe400078e0204 */
[C-C-:B------:R-:W-:Y:S02]  /*30e0*/  IMAD R43, R37.reuse, R43, R4.reuse ;  /* 0x0000002b252b7224 */ /* 0x140fe400078e0204 */
[C-C-:B------:R-:W-:Y:S02]  /*30f0*/  IMAD R45, R37.reuse, R45, R4.reuse ;  /* 0x0000002d252d7224 */ /* 0x140fe400078e0204 */
[----:B------:R-:W-:Y:S02]  /*3100*/  IMAD R47, R37, R47, R4 ;  /* 0x0000002f252f7224 */ /* 0x000fe400078e0204 */
[----:B------:R-:W-:-:S02]  /*3110*/  IMAD R5, R0, R5, R3 ;  /* 0x0000000500057224 */ /* 0x000fc400078e0203 */
[C-C-:B------:R-:W-:Y:S02]  /*3120*/  IMAD R41, R0.reuse, R41, R3.reuse ;  /* 0x0000002900297224 */ /* 0x140fe400078e0203 */
[C-C-:B0-----:R-:W-:Y:S02]  /*3130*/  IMAD R11, R0.reuse, R43, R3.reuse ;  /* 0x0000002b000b7224 */ /* 0x141fe400078e0203 */
[C-C-:B------:R-:W-:Y:S02]  /*3140*/  IMAD R13, R0.reuse, R45, R3.reuse ;  /* 0x0000002d000d7224 */ /* 0x140fe400078e0203 */
[----:B------:R-:W-:Y:S02]  /*3150*/  IMAD R47, R0, R47, R3 ;  /* 0x0000002f002f7224 */ /* 0x000fe400078e0203 */
[----:B------:R-:W-:-:S04]  /*3160*/  IMAD.WIDE R2, R5, 0x4, R38 ;  /* 0x0000000405027825 */ /* 0x000fc800078e0226 */
[--C-:B------:R-:W-:Y:S01]  /*3170*/  IMAD.WIDE R4, R41, 0x4, R38.reuse ;  /* 0x0000000429047825 */ /* 0x100fe200078e0226 */
[----:B------:R-:W-:Y:S03]  /*3180*/  STG.E desc[UR6][R2.64], R143 ;  /* 0x0000008f02007986 */ /* 0x000fe6000c101906 */
[--C-:B------:R-:W-:Y:S01]  /*3190*/  IMAD.WIDE R10, R11, 0x4, R38.reuse ;  /* 0x000000040b0a7825 */ /* 0x100fe200078e0226 */
[----:B------:R-:W-:Y:S03]  /*31a0*/  STG.E desc[UR6][R4.64], R9 ;  /* 0x0000000904007986 */ /* 0x000fe6000c101906 */
[--C-:B------:R-:W-:Y:S01]  /*31b0*/  IMAD.WIDE R12, R13, 0x4, R38.reuse ;  /* 0x000000040d0c7825 */ /* 0x100fe200078e0226 */
[----:B------:R-:W-:Y:S03]  /*31c0*/  STG.E desc[UR6][R10.64], R8 ;  /* 0x000000080a007986 */ /* 0x000fe6000c101906 */
[----:B------:R-:W-:Y:S01]  /*31d0*/  IMAD.WIDE R38, R47, 0x4, R38 ;  /* 0x000000042f267825 */ /* 0x000fe200078e0226 */
[----:B------:R-:W-:Y:S04]  /*31e0*/  STG.E desc[UR6][R12.64], R7 ;  /* 0x000000070c007986 */ /* 0x000fe8000c101906 */
[----:B------:R-:W-:Y:S01]  /*31f0*/  STG.E desc[UR6][R38.64], R6 ;  /* 0x0000000626007986 */ /* 0x000fe2000c101906 */
[----:B------:R-:W-:Y:S05]  /*3200*/  EXIT ;  /* 0x000000000000794d */ /* 0x000fea0003800000 */
.L_x_7:
        /* <DEDUP_REMOVED lines=15> */
.L_x_17:


//--------------------- .text._Z23implicitSparseConvCuda1iPKiS0_S0_PKfS2_Pfjjjjjjjjj --------------------------
	.section	.text._Z23implicitSparseConvCuda1iPKiS0_S0_PKfS2_Pfjjjjjjjjj,"ax",@progbits
	.align	128
        .global         _Z23implicitSparseConvCuda1iPKiS0_S0_PKfS2_Pfjjjjjjjjj
        .type           _Z23implicitSparseConvCuda1iPKiS0_S0_PKfS2_Pfjjjjjjjjj,@function
        .size           _Z23implicitSparseConvCuda1iPKiS0_S0_PKfS2_Pfjjjjjjjjj,(.L_x_18 - _Z23implicitSparseConvCuda1iPKiS0_S0_PKfS2_Pfjjjjjjjjj)
        .other          _Z23implicitSparseConvCuda1iPKiS0_S0_PKfS2_Pfjjjjjjjjj,@"STO_CUDA_ENTRY STV_DEFAULT"
_Z23implicitSparseConvCuda1iPKiS0_S0_PKfS2_Pfjjjjjjjjj:
.text._Z23implicitSparseConvCuda1iPKiS0_S0_PKfS2_Pfjjjjjjjjj:
[----:B------:R-:W-:Y:S01]  /*0000*/  LDC R1, c[0x0][0x37c] ;  /* 0x0000df00ff017b82 */ /* 0x000fe20000000800 */
[----:B------:R-:W0:Y:S07]  /*0010*/  LDCU.64 UR16, c[0x0][0x3d0] ;  /* 0x00007a00ff1077ac */ /* 0x000e2e0008000a00 */
[----:B------:R-:W1:Y:S01]  /*0020*/  LDC R5, c[0x0][0x380] ;  /* 0x0000e000ff057b82 */ /* 0x000e620000000800 */
[----:B------:R-:W2:Y:S01]  /*0030*/  LDCU.64 UR12, c[0x0][0x358] ;  /* 0x00006b00ff0c77ac */ /* 0x000ea20008000a00 */
[----:B------:R-:W3:Y:S06]  /*0040*/  LDCU.64 UR14, c[0x0][0x3c0] ;  /* 0x00007800ff0e77ac */ /* 0x000eec0008000a00 */
[----:B------:R-:W1:Y:S01]  /*0050*/  LDC.64 R2, c[0x0][0x388] ;  /* 0x0000e200ff027b82 */ /* 0x000e620000000a00 */
[----:B------:R-:W4:Y:S01]  /*0060*/  LDCU UR10, c[0x0][0x3cc] ;  /* 0x00007980ff0a77ac */ /* 0x000f220008000800 */
[----:B------:R-:W5:Y:S01]  /*0070*/  LDCU UR11, c[0x0][0x3d8] ;  /* 0x00007b00ff0b77ac */ /* 0x000f620008000800 */
[----:B0-----:R-:W0:Y:S01]  /*0080*/  I2F.U32.RP R0, UR17 ;  /* 0x0000001100007d06 */ /* 0x001e220008209000 */
[----:B------:R-:W-:Y:S01]  /*0090*/  UMOV UR4, URZ ;  /* 0x000000ff00047c82 */ /* 0x000fe20008000000 */
[----:B---3--:R-:W-:Y:S01]  /*00a0*/  UIADD3 UR7, UPT, UPT, UR15, -UR16, URZ ;  /* 0x800000100f077290 */ /* 0x008fe2000fffe0ff */
[----:B-1----:R-:W-:-:S05]  /*00b0*/  IMAD.WIDE R2, R5, 0x4, R2 ;  /* 0x0000000405027825 */ /* 0x002fca00078e0202 */
[----:B0-----:R-:W0:Y:S01]  /*00c0*/  MUFU.RCP R0, R0 ;  /* 0x0000000000007308 */ /* 0x001e220000001000 */
[----:B-----5:R-:W-:Y:S01]  /*00d0*/  ULEA UR9, UR11, UR7, 0x1 ;  /* 0x000000070b097291 */ /* 0x020fe2000f8e08ff */
[----:B--2---:R-:W2:Y:S04]  /*00e0*/  LDG.E.CONSTANT R69, desc[UR12][R2.64] ;  /* 0x0000000c02457981 */ /* 0x004ea8000c1e9900 */
[----:B------:R1:W2:Y:S01]  /*00f0*/  LDG.E.CONSTANT R38, desc[UR12][R2.64+0x4] ;  /* 0x0000040c02267981 */ /* 0x0002a2000c1e9900 */
[----:B0-----:R-:W-:-:S06]  /*0100*/  IADD3 R4, PT, PT, R0, 0xffffffe, RZ ;  /* 0x0ffffffe00047810 */ /* 0x001fcc0007ffe0ff */
[----:B------:R-:W0:Y:S02]  /*0110*/  F2I.FTZ.U32.TRUNC.NTZ R4, R4 ;  /* 0x0000000400047305 */ /* 0x000e24000021f000 */
[----:B0-----:R-:W-:-:S13]  /*0120*/  R2UR UR5, R4 ;  /* 0x00000000040572ca */ /* 0x001fda00000e0000 */
[----:B------:R-:W-:-:S04]  /*0130*/  UIADD3 UR6, UPT, UPT, URZ, -UR5, URZ ;  /* 0x80000005ff067290 */ /* 0x000fc8000fffe0ff */
[----:B------:R-:W-:-:S04]  /*0140*/  UIMAD UR6, UR6, UR17, URZ ;  /* 0x00000011060672a4 */ /* 0x000fc8000f8e02ff */
[----:B------:R-:W-:Y:S02]  /*0150*/  UIMAD.WIDE.U32 UR4, UR5, UR6, UR4 ;  /* 0x00000006050472a5 */ /* 0x000fe4000f8e0004 */
[----:B----4-:R-:W-:-:S04]  /*0160*/  UIADD3 UR6, UPT, UPT, UR14, -UR10, URZ ;  /* 0x8000000a0e067290 */ /* 0x010fc8000fffe0ff */
[----:B------:R-:W-:Y:S02]  /*0170*/  ULEA UR8, UR11, UR6, 0x1 ;  /* 0x000000060b087291 */ /* 0x000fe4000f8e08ff */
[----:B------:R-:W-:Y:S02]  /*0180*/  UIMAD.WIDE.U32 UR6, UR5, UR9, URZ ;  /* 0x00000009050672a5 */ /* 0x000fe4000f8e00ff */
[----:B------:R-:W-:Y:S02]  /*0190*/  UIMAD.WIDE.U32 UR4, UR5, UR8, URZ ;  /* 0x00000008050472a5 */ /* 0x000fe4000f8e00ff */
[----:B------:R-:W-:Y:S02]  /*01a0*/  UIADD3 UR6, UPT, UPT, -UR7, URZ, URZ ;  /* 0x000000ff07067290 */ /* 0x000fe4000fffe1ff */
[----:B------:R-:W-:Y:S02]  /*01b0*/  UIADD3 UR4, UPT, UPT, -UR5, URZ, URZ ;  /* 0x000000ff05047290 */ /* 0x000fe4000fffe1ff */
[----:B------:R-:W-:-:S02]  /*01c0*/  UIMAD UR9, UR17, UR6, UR9 ;  /* 0x00000006110972a4 */ /* 0x000fc4000f8e0209 */
[----:B------:R-:W-:Y:S02]  /*01d0*/  UIMAD UR8, UR17, UR4, UR8 ;  /* 0x00000004110872a4 */ /* 0x000fe4000f8e0208 */
[----:B------:R-:W-:Y:S02]  /*01e0*/  UISETP.GE.U32.AND UP3, UPT, UR9, UR17, UPT ;  /* 0x000000110900728c */ /* 0x000fe4000bf66070 */
[----:B------:R-:W-:-:S09]  /*01f0*/  UISETP.GE.U32.AND UP0, UPT, UR8, UR17, UPT ;  /* 0x000000110800728c */ /* 0x000fd2000bf06070 */
[----:B------:R-:W-:Y:S02]  /*0200*/  @UP3 UIADD3 UR9, UPT, UPT, UR9, -UR17, URZ ;  /* 0x8000001109093290 */ /* 0x000fe4000fffe0ff */
[----:B------:R-:W-:Y:S02]  /*0210*/  @UP0 UIADD3 UR8, UPT, UPT, UR8, -UR17, URZ ;  /* 0x8000001108080290 */ /* 0x000fe4000fffe0ff */
[----:B------:R-:W-:Y:S02]  /*0220*/  UISETP.GE.U32.AND UP4, UPT, UR9, UR17, UPT ;  /* 0x000000110900728c */ /* 0x000fe4000bf86070 */
[----:B------:R-:W-:Y:S02]  /*0230*/  UISETP.GE.U32.AND UP1, UPT, UR8, UR17, UPT ;  /* 0x000000110800728c */ /* 0x000fe4000bf26070 */
[----:B------:R-:W-:Y:S02]  /*0240*/  @UP3 UIADD3 UR7, UPT, UPT, UR7, 0x1, URZ ;  /* 0x0000000107073890 */ /* 0x000fe4000fffe0ff */
[----:B------:R-:W-:-:S02]  /*0250*/  @UP0 UIADD3 UR5, UPT, UPT, UR5, 0x1, URZ ;  /* 0x0000000105050890 */ /* 0x000fc4000fffe0ff */
[----:B------:R-:W-:Y:S02]  /*0260*/  UISETP.NE.U32.AND UP2, UPT, UR17, URZ, UPT ;  /* 0x000000ff1100728c */ /* 0x000fe4000bf45070 */
[----:B------:R-:W-:Y:S02]  /*0270*/  ULOP3.LUT UR4, URZ, UR17, URZ, 0x33, !UPT ;  /* 0x00000011ff047292 */ /* 0x000fe4000f8e33ff */
[----:B------:R-:W-:Y:S02]  /*0280*/  @UP4 UIADD3 UR7, UPT, UPT, UR7, 0x1, URZ ;  /* 0x0000000107074890 */ /* 0x000fe4000fffe0ff */
[----:B------:R-:W-:Y:S02]  /*0290*/  @UP1 UIADD3 UR5, UPT, UPT, UR5, 0x1, URZ ;  /* 0x0000000105051890 */ /* 0x000fe4000fffe0ff */
[----:B------:R-:W-:Y:S02]  /*02a0*/  USEL UR7, UR4, UR7, !UP2 ;  /* 0x0000000704077287 */ /* 0x000fe4000d000000 */
[----:B------:R-:W-:-:S02]  /*02b0*/  USEL UR4, UR4, UR5, !UP2 ;  /* 0x0000000504047287 */ /* 0x000fc4000d000000 */
[----:B------:R-:W-:Y:S02]  /*02c0*/  UIADD3 UR8, UPT, UPT, UR7, 0x1, URZ ;  /* 0x0000000107087890 */ /* 0x000fe4000fffe0ff */
[----:B------:R-:W-:-:S04]  /*02d0*/  UIMAD UR5, UR4, UR7, UR4 ;  /* 0x00000007040572a4 */ /* 0x000fc8000f8e0204 */
[----:B------:R-:W-:-:S06]  /*02e0*/  UIADD3 UR5, UPT, UPT, UR8, UR5, URZ ;  /* 0x0000000508057290 */ /* 0x000fcc000fffe0ff */
[----:B------:R-:W-:-:S04]  /*02f0*/  MOV R6, UR5 ;  /* 0x0000000500067c02 */ /* 0x000fc80008000f00 */
[----:B------:R-:W-:-:S04]  /*0300*/  IABS R7, R6 ;  /* 0x0000000600077213 */ /* 0x000fc80000000000 */
[----:B------:R-:W0:Y:S01]  /*0310*/  I2F.RP R0, R7 ;  /* 0x0000000700007306 */ /* 0x000e220000209400 */
[----:B------:R-:W3:Y:S01]  /*0320*/  S2R R5, SR_TID.X ;  /* 0x0000000000057919 */ /* 0x000ee20000002100 */
[----:B------:R-:W3:Y:S06]  /*0330*/  S2UR UR6, SR_CTAID.X ;  /* 0x00000000000679c3 */ /* 0x000eec0000002500 */
[----:B0-----:R-:W1:Y:S02]  /*0340*/  MUFU.RCP R0, R0 ;  /* 0x0000000000007308 */ /* 0x001e640000001000 */
[----:B------:R-:W3:Y:S01]  /*0350*/  LDC R4, c[0x0][0x360] ;  /* 0x0000d800ff047b82 */ /* 0x000ee20000000800 */
[----:B-1----:R-:W-:-:S05]  /*0360*/  IADD3 R2, PT, PT, R0, 0xffffffe, RZ ;  /* 0x0ffffffe00027810 */ /* 0x002fca0007ffe0ff */
[----:B------:R0:W1:Y:S01]  /*0370*/  F2I.FTZ.U32.TRUNC.NTZ R3, R2 ;  /* 0x0000000200037305 */ /* 0x000062000021f000 */
[----:B---3--:R-:W-:Y:S02]  /*0380*/  IMAD R4, R4, UR6, R5 ;  /* 0x0000000604047c24 */ /* 0x008fe4000f8e0205 */
[----:B0-----:R-:W-:Y:S01]  /*0390*/  HFMA2 R2, -RZ, RZ, 0, 0 ;  /* 0x00000000ff027431 */ /* 0x001fe200000001ff */
[----:B-1----:R-:W-:-:S05]  /*03a0*/  IADD3 R8, PT, PT, RZ, -R3, RZ ;  /* 0x80000003ff087210 */ /* 0x002fca0007ffe0ff */
[----:B------:R-:W-:Y:S01]  /*03b0*/  IMAD R5, R8, R7, RZ ;  /* 0x0000000708057224 */ /* 0x000fe200078e02ff */
[----:B------:R-:W-:Y:S02]  /*03c0*/  IABS R8, R4 ;  /* 0x0000000400087213 */ /* 0x000fe40000000000 */
[----:B------:R-:W-:Y:S01]  /*03d0*/  IABS R0, R6 ;  /* 0x0000000600007213 */ /* 0x000fe20000000000 */
[----:B------:R-:W-:Y:S01]  /*03e0*/  IMAD.HI.U32 R3, R3, R5, R2 ;  /* 0x0000000503037227 */ /* 0x000fe200078e0002 */
[----:B------:R-:W-:Y:S02]  /*03f0*/  MOV R6, R8 ;  /* 0x0000000800067202 */ /* 0x000fe40000000f00 */
[----:B------:R-:W-:Y:S02]  /*0400*/  IABS R8, UR8 ;  /* 0x0000000800087c13 */ /* 0x000fe40008000000 */
        /* <DEDUP_REMOVED lines=8> */
[----:B------:R-:W-:Y:S02]  /*0490*/  LOP3.LUT R2, R4, UR5, RZ, 0x3c, !PT ;  /* 0x0000000504027c12 */ /* 0x000fe4000f8e3cff */
[----:B------:R-:W-:Y:S02]  /*04a0*/  @!P1 IADD3 R0, PT, PT, R0, 0x1, RZ ;  /* 0x0000000100009810 */ /* 0x000fe40007ffe0ff */
[----:B------:R-:W-:Y:S02]  /*04b0*/  ISETP.GE.AND P2, PT, R2, RZ, PT ;  /* 0x000000ff0200720c */ /* 0x000fe40003f46270 */
[----:B------:R-:W-:Y:S02]  /*04c0*/  ISETP.NE.AND P1, PT, RZ, UR5, PT ;  /* 0x00000005ff007c0c */ /* 0x000fe4000bf25270 */
[----:B0-----:R-:W-:-:S04]  /*04d0*/  IADD3 R2, PT, PT, R5, 0xffffffe, RZ ;  /* 0x0ffffffe05027810 */ /* 0x001fc80007ffe0ff */
[----:B------:R0:W1:Y:S01]  /*04e0*/  F2I.FTZ.U32.TRUNC.NTZ R3, R2 ;  /* 0x0000000200037305 */ /* 0x000062000021f000 */
[----:B------:R-:W-:-:S04]  /*04f0*/  @P0 IADD3 R0, PT, PT, R0, 0x1, RZ ;  /* 0x0000000100000810 */ /* 0x000fc80007ffe0ff */
[----:B------:R-:W-:Y:S02]  /*0500*/  @!P2 IADD3 R0, PT, PT, -R0, RZ, RZ ;  /* 0x000000ff0000a210 */ /* 0x000fe40007ffe1ff */
[----:B------:R-:W-:-:S04]  /*0510*/  @!P1 LOP3.LUT R0, RZ, UR5, RZ, 0x33, !PT ;  /* 0x00000005ff009c12 */ /* 0x000fc8000f8e33ff */
[----:B------:R-:W-:Y:S01]  /*0520*/  IADD3 R5, PT, PT, -R0, RZ, RZ ;  /* 0x000000ff00057210 */ /* 0x000fe20007ffe1ff */
[----:B0-----:R-:W-:Y:S01]  /*0530*/  HFMA2 R2, -RZ, RZ, 0, 0 ;  /* 0x00000000ff027431 */ /* 0x001fe200000001ff */
[----:B-1----:R-:W-:-:S03]  /*0540*/  IADD3 R7, PT, PT, RZ, -R3, RZ ;  /* 0x80000003ff077210 */ /* 0x002fc60007ffe0ff */
[----:B------:R-:W-:Y:S02]  /*0550*/  IMAD R6, R5, UR5, R4 ;  /* 0x0000000505067c24 */ /* 0x000fe4000f8e0204 */
[----:B------:R-:W-:Y:S01]  /*0560*/  IMAD R5, R7, R8, RZ ;  /* 0x0000000807057224 */ /* 0x000fe200078e02ff */
[----:B------:R-:W-:Y:S02]  /*0570*/  IABS R7, UR8 ;  /* 0x0000000800077c13 */ /* 0x000fe40008000000 */
[----:B------:R-:W-:Y:S01]  /*0580*/  IABS R4, R6 ;  /* 0x0000000600047213 */ /* 0x000fe20000000000 */
[----:B------:R-:W-:Y:S01]  /*0590*/  IMAD.HI.U32 R2, R3, R5, R2 ;  /* 0x0000000503027227 */ /* 0x000fe200078e0002 */
[----:B------:R-:W-:Y:S02]  /*05a0*/  IADD3 R7, PT, PT, RZ, -R7, RZ ;  /* 0x80000007ff077210 */ /* 0x000fe40007ffe0ff */
[----:B------:R-:W-:Y:S02]  /*05b0*/  MOV R3, R4 ;  /* 0x0000000400037202 */ /* 0x000fe40000000f00 */
[----:B------:R-:W-:-:S03]  /*05c0*/  MOV R4, R7 ;  /* 0x0000000700047202 */ /* 0x000fc60000000f00 */
[----:B------:R-:W-:-:S04]  /*05d0*/  IMAD.HI.U32 R2, R2, R3, RZ ;  /* 0x0000000302027227 */ /* 0x000fc800078e00ff */
[----:B------:R-:W-:-:S05]  /*05e0*/  IMAD R3, R2, R4, R3 ;  /* 0x0000000402037224 */ /* 0x000fca00078e0203 */
[----:B------:R-:W-:-:S13]  /*05f0*/  ISETP.GT.U32.AND P1, PT, R8, R3, PT ;  /* 0x000000030800720c */ /* 0x000fda0003f24070 */
[----:B------:R-:W-:-:S04]  /*0600*/  @!P1 IADD3 R3, PT, PT, R3, -R8, RZ ;  /* 0x8000000803039210 */ /* 0x000fc80007ffe0ff */
[----:B------:R-:W-:Y:S02]  /*0610*/  ISETP.GE.U32.AND P0, PT, R3, R8, PT ;  /* 0x000000080300720c */ /* 0x000fe40003f06070 */
[----:B------:R-:W-:Y:S02]  /*0620*/  LOP3.LUT R3, R6, UR8, RZ, 0x3c, !PT ;  /* 0x0000000806037c12 */ /* 0x000fe4000f8e3cff */
[----:B------:R-:W-:Y:S02]  /*0630*/  @!P1 IADD3 R2, PT, PT, R2, 0x1, RZ ;  /* 0x0000000102029810 */ /* 0x000fe40007ffe0ff */
[----:B------:R-:W-:Y:S02]  /*0640*/  ISETP.GE.AND P2, PT, R3, RZ, PT ;  /* 0x000000ff0300720c */ /* 0x000fe40003f46270 */
[----:B------:R-:W-:Y:S02]  /*0650*/  ISETP.NE.AND P1, PT, RZ, UR8, PT ;  /* 0x00000008ff007c0c */ /* 0x000fe4000bf25270 */
[----:B--2---:R-:W-:-:S03]  /*0660*/  IADD3 R68, PT, PT, -R69, R38, RZ ;  /* 0x0000002645447210 */ /* 0x004fc60007ffe1ff */
[----:B------:R-:W-:Y:S02]  /*0670*/  @P0 IADD3 R2, PT, PT, R2, 0x1, RZ ;  /* 0x0000000102020810 */ /* 0x000fe40007ffe0ff */
[----:B------:R-:W-:-:S04]  /*0680*/  ISETP.GE.AND P0, PT, R68, 0x1, PT ;  /* 0x000000014400780c */ /* 0x000fc80003f06270 */
[----:B------:R-:W-:Y:S02]  /*0690*/  @!P2 IADD3 R2, PT, PT, -R2, RZ, RZ ;  /* 0x000000ff0202a210 */ /* 0x000fe40007ffe1ff */
[----:B------:R-:W-:Y:S01]  /*06a0*/  @!P1 LOP3.LUT R2, RZ, UR8, RZ, 0x33, !PT ;  /* 0x00000008ff029c12 */ /* 0x000fe2000f8e33ff */
[----:B------:R-:W-:-:S04]  /*06b0*/  UIADD3 UR4, UPT, UPT, UR4, 0x1, URZ ;  /* 0x0000000104047890 */ /* 0x000fc8000fffe0ff */
[----:B------:R-:W-:Y:S02]  /*06c0*/  IMAD R3, R2, UR7, R2 ;  /* 0x0000000702037c24 */ /* 0x000fe4000f8e0202 */
[----:B------:R-:W-:Y:S02]  /*06d0*/  HFMA2 R5, -RZ, RZ, 0, 0 ;  /* 0x00000000ff057431 */ /* 0x000fe400000001ff */
[----:B------:R-:W-:Y:S01]  /*06e0*/  HFMA2 R73, -RZ, RZ, 0, 0 ;  /* 0x00000000ff497431 */ /* 0x000fe200000001ff */
        /* <DEDUP_REMOVED lines=15> */
[----:B------:R-:W-:-:S02]  /*07e0*/  CS2R R32, SRZ ;  /* 0x0000000000207805 */ /* 0x000fc4000001ff00 */
[----:B------:R-:W-:Y:S01]  /*07f0*/  MOV R34, RZ ;  /* 0x000000ff00227202 */ /* 0x000fe20000000f00 */
[----:B------:R-:W-:Y:S06]  /*0800*/  @!P0 BRA `(.L_x_8) ;  /* 0x0000001c00448947 */ /* 0x000fec0003800000 */
[----:B------:R-:W0:Y:S01]  /*0810*/  LDC.64 R4, c[0x0][0x398] ;  /* 0x0000e600ff047b82 */ /* 0x000e220000000a00 */
[----:B------:R-:W-:Y:S02]  /*0820*/  UIMAD UR5, UR10, UR16, URZ ;  /* 0x000000100a0572a4 */ /* 0x000fe4000f8e02ff */
[----:B------:R-:W1:Y:S01]  /*0830*/  I2F.U32.RP R9, UR16 ;  /* 0x0000001000097d06 */ /* 0x000e620008209000 */
[----:B------:R-:W-:Y:S02]  /*0840*/  ISETP.NE.U32.AND P5, PT, RZ, UR16, PT ;  /* 0x00000010ff007c0c */ /* 0x000fe4000bfa5070 */
[CC--:B------:R-:W-:Y:S02]  /*0850*/  LEA R37, R69.reuse, R69.reuse, 0x2 ;  /* 0x0000004545257211 */ /* 0x0c0fe400078e10ff */
[----:B------:R-:W-:Y:S01]  /*0860*/  MOV R34, RZ ;  /* 0x000000ff00227202 */ /* 0x000fe20000000f00 */
[C---:B------:R-:W-:Y:S02]  /*0870*/  IMAD R21, R69.reuse, 0xa, RZ ;  /* 0x0000000a45157824 */ /* 0x040fe400078e02ff */
[C---:B------:R-:W-:Y:S01]  /*0880*/  IMAD R17, R69.reuse, 0x6, RZ ;  /* 0x0000000645117824 */ /* 0x040fe200078e02ff */
[----:B------:R-:W-:-:S02]  /*0890*/  LEA R35, R69, R69, 0x1 ;  /* 0x0000004545237211 */ /* 0x000fc400078e08ff */
[CC--:B------:R-:W-:Y:S02]  /*08a0*/  LEA R51, R69.reuse, -R69.reuse, 0x4 ;  /* 0x8000004545337211 */ /* 0x0c0fe400078e20ff */
[C---:B------:R-:W-:Y:S02]  /*08b0*/  SHF.L.U32 R19, R69.reuse, 0x3, RZ ;  /* 0x0000000345137819 */ /* 0x040fe400000006ff */
[CC--:B------:R-:W-:Y:S01]  /*08c0*/  LEA R45, R69.reuse, R69.reuse, 0x3 ;  /* 0x00000045452d7211 */ /* 0x0c0fe200078e18ff */
[C---:B------:R-:W-:Y:S01]  /*08d0*/  IMAD R41, R69.reuse, 0x14, RZ ;  /* 0x0000001445297824 */ /* 0x040fe200078e02ff */
[CC--:B------:R-:W-:Y:S01]  /*08e0*/  LEA R43, R69.reuse, -R69.reuse, 0x3 ;  /* 0x80000045452b7211 */ /* 0x0c0fe200078e18ff */
[C---:B------:R-:W-:Y:S02]  /*08f0*/  IMAD R47, R69.reuse, 0xb, RZ ;  /* 0x0000000b452f7824 */ /* 0x040fe400078e02ff */
[C---:B------:R-:W-:Y:S01]  /*0900*/  IMAD R49, R69.reuse, 0xd, RZ ;  /* 0x0000000d45317824 */ /* 0x040fe200078e02ff */
[C---:B------:R-:W-:Y:S01]  /*0910*/  LEA R53, R69.reuse, R69, 0x4 ;  /* 0x0000004545357211 */ /* 0x040fe200078e20ff */
[----:B0-----:R-:W-:-:S04]  /*0920*/  IMAD.WIDE R4, R69, 0x4, R4 ;  /* 0x0000000445047825 */ /* 0x001fc800078e0204 */
[C---:B------:R-:W-:Y:S02]  /*0930*/  IMAD R39, R69.reuse, 0x12, RZ ;  /* 0x0000001245277824 */ /* 0x040fe400078e02ff */
[C---:B------:R-:W-:Y:S01]  /*0940*/  IMAD R57, R69.reuse, 0x15, RZ ;  /* 0x0000001545397824 */ /* 0x040fe200078e02ff */
[----:B------:R-:W2:Y:S01]  /*0950*/  LDG.E.CONSTANT R4, desc[UR12][R4.64] ;  /* 0x0000000c04047981 */ /* 0x000ea2000c1e9900 */
[----:B------:R-:W0:Y:S01]  /*0960*/  I2F.U32.RP R8, UR5 ;  /* 0x0000000500087d06 */ /* 0x000e220008209000 */
[----:B------:R-:W-:Y:S01]  /*0970*/  IADD3 R11, PT, PT, RZ, -UR5, RZ ;  /* 0x80000005ff0b7c10 */ /* 0x000fe2000fffe0ff */
[C---:B------:R-:W-:Y:S01]  /*0980*/  IMAD R55, R69.reuse, 0x13, RZ ;  /* 0x0000001345377824 */ /* 0x040fe200078e02ff */
[----:B------:R-:W-:Y:S01]  /*0990*/  ISETP.NE.U32.AND P2, PT, RZ, UR5, PT ;  /* 0x00000005ff007c0c */ /* 0x000fe2000bf45070 */
[C---:B------:R-:W-:Y:S02]  /*09a0*/  IMAD R61, R69.reuse, 0x19, RZ ;  /* 0x00000019453d7824 */ /* 0x040fe400078e02ff */
[C---:B------:R-:W-:Y:S01]  /*09b0*/  IMAD R59, R69.reuse, 0x17, RZ ;  /* 0x00000017453b7824 */ /* 0x040fe200078e02ff */
[C---:B------:R-:W-:Y:S01]  /*09c0*/  LEA R67, R69.reuse, -R69, 0x5 ;  /* 0x8000004545437211 */ /* 0x040fe200078e28ff */
[----:B-1----:R-:W-:Y:S01]  /*09d0*/  MUFU.RCP R9, R9 ;  /* 0x0000000900097308 */ /* 0x002fe20000001000 */
[----:B------:R-:W-:Y:S01]  /*09e0*/  IMAD R63, R69, 0x1b, RZ ;  /* 0x0000001b453f7824 */ /* 0x000fe200078e02ff */
[----:B------:R-:W1:Y:S06]  /*09f0*/  LDCU.64 UR6, c[0x0][0x3a0] ;  /* 0x00007400ff0677ac */ /* 0x000e6c0008000a00 */
[----:B0-----:R-:W0:Y:S02]  /*0a00*/  MUFU.RCP R8, R8 ;  /* 0x0000000800087308 */ /* 0x001e240000001000 */
[----:B0-----:R-:W-:-:S06]  /*0a10*/  IADD3 R6, PT, PT, R8, 0xffffffe, RZ ;  /* 0x0ffffffe08067810 */ /* 0x001fcc0007ffe0ff */
[----:B------:R0:W3:Y:S02]  /*0a20*/  F2I.FTZ.U32.TRUNC.NTZ R7, R6 ;  /* 0x0000000600077305 */ /* 0x0000e4000021f000 */
[----:B0-----:R-:W-:Y:S01]  /*0a30*/  MOV R6, RZ ;  /* 0x000000ff00067202 */ /* 0x001fe20000000f00 */
[----:B---3--:R-:W-:-:S04]  /*0a40*/  IMAD R11, R11, R7, RZ ;  /* 0x000000070b0b7224 */ /* 0x008fc800078e02ff */
[----:B------:R-:W-:Y:S01]  /*0a50*/  IMAD.HI.U32 R7, R7, R11, R6 ;  /* 0x0000000b07077227 */ /* 0x000fe200078e0006 */
[----:B------:R-:W-:-:S03]  /*0a60*/  LOP3.LUT R6, RZ, UR5, RZ, 0x33, !PT ;  /* 0x00000005ff067c12 */ /* 0x000fc6000f8e33ff */
[C---:B------:R-:W-:Y:S02]  /*0a70*/  IMAD R37, R38.reuse, 0x5, -R37 ;  /* 0x0000000526257824 */ /* 0x040fe400078e0a25 */
[C---:B------:R-:W-:Y:S02]  /*0a80*/  IMAD R46, R38.reuse, 0xa, -R21 ;  /* 0x0000000a262e7824 */ /* 0x040fe400078e0a15 */
[C---:B------:R-:W-:Y:S02]  /*0a90*/  IMAD R42, R38.reuse, 0x6, -R17 ;  /* 0x00000006262a7824 */ /* 0x040fe400078e0a11 */
[C---:B------:R-:W-:Y:S02]  /*0aa0*/  IMAD R17, R69.reuse, 0xc, RZ ;  /* 0x0000000c45117824 */ /* 0x040fe400078e02ff */
[C---:B------:R-:W-:Y:S02]  /*0ab0*/  IMAD R35, R38.reuse, 0x3, -R35 ;  /* 0x0000000326237824 */ /* 0x040fe400078e0a23 */
[C---:B------:R-:W-:Y:S01]  /*0ac0*/  IMAD R48, R38.reuse, 0xc, -R17 ;  /* 0x0000000c26307824 */ /* 0x040fe200078e0a11 */
[C---:B------:R-:W-:Y:S01]  /*0ad0*/  SHF.L.U32 R17, R69.reuse, 0x4, RZ ;  /* 0x0000000445117819 */ /* 0x040fe200000006ff */
[C---:B------:R-:W-:Y:S01]  /*0ae0*/  IMAD R51, R38.reuse, 0xf, -R51 ;  /* 0x0000000f26337824 */ /* 0x040fe200078e0a33 */
[C---:B------:R-:W-:Y:S01]  /*0af0*/  LEA R44, R38.reuse, -R19, 0x3 ;  /* 0x80000013262c7211 */ /* 0x040fe200078e18ff */
[C---:B------:R-:W-:Y:S01]  /*0b00*/  IMAD R45, R38.reuse, 0x9, -R45 ;  /* 0x00000009262d7824 */ /* 0x040fe200078e0a2d */
[----:B------:R-:W-:Y:S01]  /*0b10*/  LEA R52, R38, -R17, 0x4 ;  /* 0x8000001126347211 */ /* 0x000fe200078e20ff */
[----:B------:R-:W-:-:S02]  /*0b20*/  IMAD R19, R69, 0xe, RZ ;  /* 0x0000000e45137824 */ /* 0x000fc400078e02ff */
[C---:B------:R-:W-:Y:S02]  /*0b30*/  IMAD R56, R38.reuse, 0x14, -R41 ;  /* 0x0000001426387824 */ /* 0x040fe400078e0a29 */
[C---:B------:R-:W-:Y:S02]  /*0b40*/  IMAD R50, R38.reuse, 0xe, -R19 ;  /* 0x0000000e26327824 */ /* 0x040fe400078e0a13 */
[----:B------:R-:W-:Y:S02]  /*0b50*/  IMAD R41, R69, 0x18, RZ ;  /* 0x0000001845297824 */ /* 0x000fe400078e02ff */
[C---:B------:R-:W-:Y:S02]  /*0b60*/  IMAD R47, R38.reuse, 0xb, -R47 ;  /* 0x0000000b262f7824 */ /* 0x040fe400078e0a2f */
[C---:B------:R-:W-:Y:S02]  /*0b70*/  IMAD R43, R38.reuse, 0x7, -R43 ;  /* 0x00000007262b7824 */ /* 0x040fe400078e0a2b */
[----:B------:R-:W-:-:S02]  /*0b80*/  IMAD R49, R38, 0xd, -R49 ;  /* 0x0000000d26317824 */ /* 0x000fc400078e0a31 */
[----:B--2---:R-:W-:-:S05]  /*0b90*/  IMAD.HI.U32 R7, R7, R4, RZ ;  /* 0x0000000407077227 */ /* 0x004fca00078e00ff */
[----:B------:R-:W-:-:S05]  /*0ba0*/  IADD3 R5, PT, PT, -R7, RZ, RZ ;  /* 0x000000ff07057210 */ /* 0x000fca0007ffe1ff */
[----:B------:R-:W-:Y:S01]  /*0bb0*/  IMAD R8, R5, UR5, R4 ;  /* 0x0000000505087c24 */ /* 0x000fe2000f8e0204 */
[----:B------:R-:W-:-:S04]  /*0bc0*/  IADD3 R4, PT, PT, R9, 0xffffffe, RZ ;  /* 0x0ffffffe09047810 */ /* 0x000fc80007ffe0ff */
[----:B------:R-:W-:Y:S01]  /*0bd0*/  ISETP.GE.U32.AND P1, PT, R8, UR5, PT ;  /* 0x0000000508007c0c */ /* 0x000fe2000bf26070 */
[----:B------:R0:W2:Y:S02]  /*0be0*/  F2I.FTZ.U32.TRUNC.NTZ R5, R4 ;  /* 0x0000000400057305 */ /* 0x0000a4000021f000 */
[----:B0-----:R-:W-:-:S10]  /*0bf0*/  MOV R4, RZ ;  /* 0x000000ff00047202 */ /* 0x001fd40000000f00 */
[----:B------:R-:W-:Y:S02]  /*0c00*/  @P1 IADD3 R8, PT, PT, R8, -UR5, RZ ;  /* 0x8000000508081c10 */ /* 0x000fe4000fffe0ff */
[----:B--2---:R-:W-:Y:S02]  /*0c10*/  IADD3 R10, PT, PT, RZ, -R5, RZ ;  /* 0x80000005ff0a7210 */ /* 0x004fe40007ffe0ff */
[----:B------:R-:W-:-:S03]  /*0c20*/  ISETP.GE.U32.AND P3, PT, R8, UR5, PT ;  /* 0x0000000508007c0c */ /* 0x000fc6000bf66070 */
[----:B------:R-:W-:-:S04]  /*0c30*/  IMAD R9, R10, UR16, RZ ;  /* 0x000000100a097c24 */ /* 0x000fc8000f8e02ff */
[----:B------:R-:W-:-:S06]  /*0c40*/  IMAD.HI.U32 R5, R5, R9, R4 ;  /* 0x0000000905057227 */ /* 0x000fcc00078e0004 */
[----:B------:R-:W-:-:S04]  /*0c50*/  @P3 IADD3 R8, PT, PT, R8, -UR5, RZ ;  /* 0x8000000508083c10 */ /* 0x000fc8000fffe0ff */
[----:B------:R-:W-:-:S05]  /*0c60*/  SEL R8, R6, R8, !P2 ;  /* 0x0000000806087207 */ /* 0x000fca0005000000 */
[----:B------:R-:W-:-:S05]  /*0c70*/  IMAD.HI.U32 R5, R5, R8, RZ ;  /* 0x0000000805057227 */ /* 0x000fca00078e00ff */
[----:B------:R-:W-:-:S05]  /*0c80*/  IADD3 R9, PT, PT, -R5, RZ, RZ ;  /* 0x000000ff05097210 */ /* 0x000fca0007ffe1ff */
[----:B------:R-:W-:-:S05]  /*0c90*/  IMAD R4, R9, UR16, R8 ;  /* 0x0000001009047c24 */ /* 0x000fca000f8e0208 */
[----:B------:R-:W-:-:S13]  /*0ca0*/  ISETP.GE.U32.AND P0, PT, R4, UR16, PT ;  /* 0x0000001004007c0c */ /* 0x000fda000bf06070 */
[----:B------:R-:W-:Y:S02]  /*0cb0*/  @P0 IADD3 R4, PT, PT, R4, -UR16, RZ ;  /* 0x8000001004040c10 */ /* 0x000fe4000fffe0ff */
[----:B------:R-:W-:Y:S02]  /*0cc0*/  @P0 IADD3 R5, PT, PT, R5, 0x1, RZ ;  /* 0x0000000105050810 */ /* 0x000fe40007ffe0ff */
[----:B------:R-:W-:Y:S02]  /*0cd0*/  ISETP.GE.U32.AND P4, PT, R4, UR16, PT ;  /* 0x0000001004007c0c */ /* 0x000fe4000bf86070 */
[----:B------:R-:W-:-:S05]  /*0ce0*/  MOV R4, UR11 ;  /* 0x0000000b00047c02 */ /* 0x000fca0008000f00 */
[--C-:B------:R-:W-:Y:S02]  /*0cf0*/  IMAD R9, R3, UR17, -R4.reuse ;  /* 0x0000001103097c24 */ /* 0x100fe4000f8e0a04 */
[----:B------:R-:W-:-:S04]  /*0d00*/  IMAD R4, R2, UR17, -R4 ;  /* 0x0000001102047c24 */ /* 0x000fc8000f8e0a04 */
[----:B------:R-:W-:Y:S02]  /*0d10*/  @P4 IADD3 R5, PT, PT, R5, 0x1, RZ ;  /* 0x0000000105054810 */ /* 0x000fe40007ffe0ff */
[----:B------:R-:W-:Y:S02]  /*0d20*/  @!P5 LOP3.LUT R5, RZ, UR16, RZ, 0x33, !PT ;  /* 0x00000010ff05dc12 */ /* 0x000fe4000f8e33ff */
[----:B------:R-:W-:Y:S02]  /*0d30*/  PLOP3.LUT P4, PT, PT, PT, PT, 0x8, 0x80 ;  /* 0x000000000080781c */ /* 0x000fe40003f8e170 */
[C---:B------:R-:W-:Y:S02]  /*0d40*/  IADD3 R11, PT, PT, -R5.reuse, RZ, RZ ;  /* 0x000000ff050b7210 */ /* 0x040fe40007ffe1ff */
[----:B------:R-:W-:-:S03]  /*0d50*/  IADD3 R10, PT, PT, R5, R4, RZ ;  /* 0x00000004050a7210 */ /* 0x000fc60007ffe0ff */
[----:B------:R-:W-:-:S05]  /*0d60*/  IMAD R8, R11, UR16, R8 ;  /* 0x000000100b087c24 */ /* 0x000fca000f8e0208 */
        /* <DEDUP_REMOVED lines=9> */
[----:B------:R-:W2:Y:S04]  /*0e00*/  @!P0 LDC.64 R4, c[0x0][0x3a8] ;  /* 0x0000ea00ff048b82 */ /* 0x000ea80000000a00 */
[----:B------:R-:W-:-:S04]  /*0e10*/  @P4 IADD3 R7, PT, PT, R7, 0x1, RZ ;  /* 0x0000000107074810 */ /* 0x000fc80007ffe0ff */
[----:B------:R-:W-:-:S04]  /*0e20*/  @P1 IADD3 R7, PT, PT, R7, 0x1, RZ ;  /* 0x0000000107071810 */ /* 0x000fc80007ffe0ff */
[----:B------:R-:W-:-:S05]  /*0e30*/  @!P0 SEL R7, R6, R7, !P2 ;  /* 0x0000000706078207 */ /* 0x000fca0005000000 */
[----:B0-----:R-:W-:Y:S02]  /*0e40*/  @!P0 IMAD R7, R0, R8, R7 ;  /* 0x0000000800078224 */ /* 0x001fe400078e0207 */
[----:B------:R-:W0:Y:S02]  /*0e50*/  LDC.64 R8, c[0x0][0x3a0] ;  /* 0x0000e800ff087b82 */ /* 0x000e240000000a00 */
[----:B------:R-:W-:-:S04]  /*0e60*/  @!P0 IMAD R7, R7, UR14, R10 ;  /* 0x0000000e07078c24 */ /* 0x000fc8000f8e020a */
[----:B------:R-:W-:Y:S01]  /*0e70*/  @!P0 IMAD R7, R7, UR15, R11 ;  /* 0x0000000f07078c24 */ /* 0x000fe2000f8e020b */
[----:B------:R-:W-:-:S03]  /*0e80*/  SHF.L.U32 R11, R69, 0x2, RZ ;  /* 0x00000002450b7819 */ /* 0x000fc600000006ff */
[----:B--2---:R-:W-:Y:S01]  /*0e90*/  @!P0 IMAD.WIDE R4, R7, 0x4, R4 ;  /* 0x0000000407048825 */ /* 0x004fe200078e0204 */
[C---:B------:R-:W-:Y:S02]  /*0ea0*/  LEA R36, R38.reuse, -R11, 0x2 ;  /* 0x8000000b26247211 */ /* 0x040fe400078e10ff */
[----:B------:R-:W-:Y:S02]  /*0eb0*/  SHF.L.U32 R7, R69, 0x1, RZ ;  /* 0x0000000145077819 */ /* 0x000fe400000006ff */
[----:B------:R2:W3:Y:S02]  /*0ec0*/  @!P0 LDG.E.CONSTANT R34, desc[UR12][R4.64] ;  /* 0x0000000c04228981 */ /* 0x0004e4000c1e9900 */
[----:B------:R-:W-:Y:S01]  /*0ed0*/  LEA R70, R38, -R7, 0x1 ;  /* 0x8000000726467211 */ /* 0x000fe200078e08ff */
[----:B0-----:R-:W-:-:S04]  /*0ee0*/  IMAD.WIDE.U32 R14, R37, 0x4, R8 ;  /* 0x00000004250e7825 */ /* 0x001fc800078e0008 */
[--C-:B--2---:R-:W-:Y:S01]  /*0ef0*/  IMAD.WIDE.U32 R4, R36, 0x4, R8.reuse ;  /* 0x0000000424047825 */ /* 0x104fe200078e0008 */
[----:B------:R0:W3:Y:S03]  /*0f00*/  LDG.E.CONSTANT R29, desc[UR12][R14.64] ;  /* 0x0000000c0e1d7981 */ /* 0x0000e6000c1e9900 */
[--C-:B------:R-:W-:Y:S01]  /*0f10*/  IMAD.WIDE.U32 R12, R35, 0x4, R8.reuse ;  /* 0x00000004230c7825 */ /* 0x100fe200078e0008 */
[----:B------:R2:W4:Y:S03]  /*0f20*/  LDG.E.CONSTANT R30, desc[UR12][R4.64] ;  /* 0x0000000c041e7981 */ /* 0x000526000c1e9900 */
[--C-:B------:R-:W-:Y:S01]  /*0f30*/  IMAD.WIDE.U32 R10, R70, 0x4, R8.reuse ;  /* 0x00000004460a7825 */ /* 0x100fe200078e0008 */
[----:B------:R5:W4:Y:S03]  /*0f40*/  LDG.E.CONSTANT R31, desc[UR12][R12.64] ;  /* 0x0000000c0c1f7981 */ /* 0x000b26000c1e9900 */
[--C-:B0-----:R-:W-:Y:S01]  /*0f50*/  IMAD.WIDE.U32 R14, R46, 0x4, R8.reuse ;  /* 0x000000042e0e7825 */ /* 0x101fe200078e0008 */
[----:B------:R-:W4:Y:S03]  /*0f60*/  LDG.E.CONSTANT R32, desc[UR12][R10.64] ;  /* 0x0000000c0a207981 */ /* 0x000f26000c1e9900 */
[--C-:B--2---:R-:W-:Y:S01]  /*0f70*/  IMAD.WIDE.U32 R4, R42, 0x4, R8.reuse ;  /* 0x000000042a047825 */ /* 0x104fe200078e0008 */
[----:B------:R0:W2:Y:S03]  /*0f80*/  LDG.E.CONSTANT R24, desc[UR12][R14.64] ;  /* 0x0000000c0e187981 */ /* 0x0000a6000c1e9900 */
[--C-:B------:R-:W-:Y:S01]  /*0f90*/  IMAD.WIDE.U32 R6, R68, 0x4, R8.reuse ;  /* 0x0000000444067825 */ /* 0x100fe200078e0008 */
[----:B------:R1:W2:Y:S03]  /*0fa0*/  LDG.E.CONSTANT R28, desc[UR12][R4.64] ;  /* 0x0000000c041c7981 */ /* 0x0002a6000c1e9900 */
[--C-:B-----5:R-:W-:Y:S01]  /*0fb0*/  IMAD.WIDE.U32 R12, R45, 0x4, R8.reuse ;  /* 0x000000042d0c7825 */ /* 0x120fe200078e0008 */
[----:B------:R-:W5:Y:S03]  /*0fc0*/  LDG.E.CONSTANT R33, desc[UR12][R6.64] ;  /* 0x0000000c06217981 */ /* 0x000f66000c1e9900 */
[--C-:B0-----:R-:W-:Y:S01]  /*0fd0*/  IMAD.WIDE.U32 R14, R48, 0x4, R8.reuse ;  /* 0x00000004300e7825 */ /* 0x101fe200078e0008 */
[----:B------:R-:W5:Y:S03]  /*0fe0*/  LDG.E.CONSTANT R25, desc[UR12][R12.64] ;  /* 0x0000000c0c197981 */ /* 0x000f66000c1e9900 */
[--C-:B-1----:R-:W-:Y:S01]  /*0ff0*/  IMAD.WIDE.U32 R4, R51, 0x4, R8.reuse ;  /* 0x0000000433047825 */ /* 0x102fe200078e0008 */
[----:B------:R0:W5:Y:S03]  /*1000*/  LDG.E.CONSTANT R22, desc[UR12][R14.64] ;  /* 0x0000000c0e167981 */ /* 0x000166000c1e9900 */
[----:B------:R-:W-:Y:S01]  /*1010*/  IMAD.WIDE.U32 R10, R44, 0x4, R8 ;  /* 0x000000042c0a7825 */ /* 0x000fe200078e0008 */
[----:B------:R1:W5:Y:S03]  /*1020*/  LDG.E.CONSTANT R19, desc[UR12][R4.64] ;  /* 0x0000000c04137981 */ /* 0x000366000c1e9900 */
[----:B------:R-:W-:Y:S01]  /*1030*/  IMAD R60, R38, 0x18, -R41 ;  /* 0x00000018263c7824 */ /* 0x000fe200078e0a29 */
[----:B------:R1:W5:Y:S01]  /*1040*/  LDG.E.CONSTANT R26, desc[UR12][R10.64] ;  /* 0x0000000c0a1a7981 */ /* 0x000362000c1e9900 */
[----:B0-----:R-:W-:-:S04]  /*1050*/  IMAD.WIDE.U32 R14, R52, 0x4, R8 ;  /* 0x00000004340e7825 */ /* 0x001fc800078e0008 */
[--C-:B-1----:R-:W-:Y:S01]  /*1060*/  IMAD.WIDE.U32 R4, R56, 0x4, R8.reuse ;  /* 0x0000000438047825 */ /* 0x102fe200078e0008 */
[----:B------:R-:W5:Y:S03]  /*1070*/  LDG.E.CONSTANT R18, desc[UR12][R14.64] ;  /* 0x0000000c0e127981 */ /* 0x000f66000c1e9900 */
[----:B------:R-:W-:-:S04]  /*1080*/  IMAD.WIDE.U32 R12, R47, 0x4, R8 ;  /* 0x000000042f0c7825 */ /* 0x000fc800078e0008 */
[--C-:B------:R-:W-:Y:S01]  /*1090*/  IMAD.WIDE.U32 R6, R43, 0x4, R8.reuse ;  /* 0x000000042b067825 */ /* 0x100fe200078e0008 */
[----:B------:R0:W5:Y:S03]  /*10a0*/  LDG.E.CONSTANT R23, desc[UR12][R12.64] ;  /* 0x0000000c0c177981 */ /* 0x000166000c1e9900 */
[----:B------:R-:W-:Y:S01]  /*10b0*/  IMAD.WIDE.U32 R10, R49, 0x4, R8 ;  /* 0x00000004310a7825 */ /* 0x000fe200078e0008 */
[----:B------:R1:W5:Y:S03]  /*10c0*/  LDG.E.CONSTANT R14, desc[UR12][R4.64] ;  /* 0x0000000c040e7981 */ /* 0x000366000c1e9900 */
[C---:B------:R-:W-:Y:S01]  /*10d0*/  IMAD R53, R38.reuse, 0x11, -R53 ;  /* 0x0000001126357824 */ /* 0x040fe200078e0a35 */
[----:B------:R1:W5:Y:S01]  /*10e0*/  LDG.E.CONSTANT R27, desc[UR12][R6.64] ;  /* 0x0000000c061b7981 */ /* 0x000362000c1e9900 */
[----:B------:R-:W-:-:S02]  /*10f0*/  IMAD R54, R38, 0x12, -R39 ;  /* 0x0000001226367824 */ /* 0x000fc400078e0a27 */
[--C-:B0-----:R-:W-:Y:S01]  /*1100*/  IMAD.WIDE.U32 R12, R53, 0x4, R8.reuse ;  /* 0x00000004350c7825 */ /* 0x101fe200078e0008 */
[----:B------:R0:W5:Y:S03]  /*1110*/  LDG.E.CONSTANT R21, desc[UR12][R10.64] ;  /* 0x0000000c0a157981 */ /* 0x000166000c1e9900 */
[--C-:B-1----:R-:W-:Y:S01]  /*1120*/  IMAD.WIDE.U32 R4, R60, 0x4, R8.reuse ;  /* 0x000000043c047825 */ /* 0x102fe200078e0008 */
[----:B------:R-:W5:Y:S03]  /*1130*/  LDG.E.CONSTANT R17, desc[UR12][R12.64] ;  /* 0x0000000c0c117981 */ /* 0x000f66000c1e9900 */
[----:B------:R-:W-:Y:S01]  /*1140*/  IMAD R39, R69, 0x16, RZ ;  /* 0x0000001645277824 */ /* 0x000fe200078e02ff */
[----:B------:R1:W5:Y:S01]  /*1150*/  LDG.E.CONSTANT R74, desc[UR12][R4.64] ;  /* 0x0000000c044a7981 */ /* 0x000362000c1e9900 */
[----:B------:R-:W-:-:S04]  /*1160*/  IMAD.WIDE.U32 R6, R50, 0x4, R8 ;  /* 0x0000000432067825 */ /* 0x000fc800078e0008 */
[----:B0-----:R-:W-:Y:S01]  /*1170*/  IMAD.WIDE.U32 R10, R54, 0x4, R8 ;  /* 0x00000004360a7825 */ /* 0x001fe200078e0008 */
[----:B------:R0:W5:Y:S03]  /*1180*/  LDG.E.CONSTANT R20, desc[UR12][R6.64] ;  /* 0x0000000c06147981 */ /* 0x000166000c1e9900 */
[C---:B------:R-:W-:Y:S01]  /*1190*/  IMAD R57, R38.reuse, 0x15, -R57 ;  /* 0x0000001526397824 */ /* 0x040fe200078e0a39 */
[----:B-1----:R-:W1:Y:S01]  /*11a0*/  LDC.64 R4, c[0x0][0x3a0] ;  /* 0x0000e800ff047b82 */ /* 0x002e620000000a00 */
[C---:B------:R-:W-:Y:S01]  /*11b0*/  IMAD R55, R38.reuse, 0x13, -R55 ;  /* 0x0000001326377824 */ /* 0x040fe200078e0a37 */
[----:B------:R0:W5:Y:S01]  /*11c0*/  LDG.E.CONSTANT R16, desc[UR12][R10.64] ;  /* 0x0000000c0a107981 */ /* 0x000162000c1e9900 */
[----:B------:R-:W-:Y:S02]  /*11d0*/  IMAD R58, R38, 0x16, -R39 ;  /* 0x00000016263a7824 */ /* 0x000fe400078e0a27 */
[----:B------:R-:W-:-:S04]  /*11e0*/  IMAD.WIDE.U32 R12, R57, 0x4, R8 ;  /* 0x00000004390c7825 */ /* 0x000fc800078e0008 */
[----:B------:R-:W-:Y:S02]  /*11f0*/  IMAD R41, R69, 0x1c, RZ ;  /* 0x0000001c45297824 */ /* 0x000fe400078e02ff */
[--C-:B0-----:R-:W-:Y:S01]  /*1200*/  IMAD.WIDE.U32 R6, R55, 0x4, R8.reuse ;  /* 0x0000000437067825 */ /* 0x101fe200078e0008 */
[----:B------:R-:W5:Y:S03]  /*1210*/  LDG.E.CONSTANT R13, desc[UR12][R12.64] ;  /* 0x0000000c0c0d7981 */ /* 0x000f66000c1e9900 */
[----:B------:R-:W-:Y:S01]  /*1220*/  IMAD R39, R69, 0x1a, RZ ;  /* 0x0000001a45277824 */ /* 0x000fe200078e02ff */
[----:B------:R0:W5:Y:S01]  /*1230*/  LDG.E.CONSTANT R15, desc[UR12][R6.64] ;  /* 0x0000000c060f7981 */ /* 0x000162000c1e9900 */
[----:B------:R-:W-:-:S04]  /*1240*/  IMAD.WIDE.U32 R10, R58, 0x4, R8 ;  /* 0x000000043a0a7825 */ /* 0x000fc800078e0008 */
[C---:B------:R-:W-:Y:S01]  /*1250*/  IMAD R61, R38.reuse, 0x19, -R61 ;  /* 0x00000019263d7824 */ /* 0x040fe200078e0a3d */
[----:B------:R0:W5:Y:S01]  /*1260*/  LDG.E.CONSTANT R12, desc[UR12][R10.64] ;  /* 0x0000000c0a0c7981 */ /* 0x000162000c1e9900 */
[C---:B------:R-:W-:Y:S02]  /*1270*/  IMAD R59, R38.reuse, 0x17, -R59 ;  /* 0x00000017263b7824 */ /* 0x040fe400078e0a3b */
[C---:B------:R-:W-:Y:S02]  /*1280*/  IMAD R64, R38.reuse, 0x1c, -R41 ;  /* 0x0000001c26407824 */ /* 0x040fe400078e0a29 */
[----:B------:R-:W-:Y:S02]  /*1290*/  IMAD R62, R38, 0x1a, -R39 ;  /* 0x0000001a263e7824 */ /* 0x000fe400078e0a27 */
[----:B------:R-:W-:-:S04]  /*12a0*/  IMAD.WIDE.U32 R72, R61, 0x4, R8 ;  /* 0x000000043d487825 */ /* 0x000fc800078e0008 */
[C---:B------:R-:W-:Y:S02]  /*12b0*/  IMAD R65, R69.reuse, 0x1d, RZ ;  /* 0x0000001d45417824 */ /* 0x040fe400078e02ff */
[----:B------:R-:W-:Y:S01]  /*12c0*/  IMAD R39, R69, 0x1e, RZ ;  /* 0x0000001e45277824 */ /* 0x000fe200078e02ff */
[----:B------:R-:W5:Y:S01]  /*12d0*/  LDG.E.CONSTANT R72, desc[UR12][R72.64] ;  /* 0x0000000c48487981 */ /* 0x000f62000c1e9900 */
[----:B0-----:R-:W-:-:S04]  /*12e0*/  IMAD.WIDE.U32 R6, R59, 0x4, R8 ;  /* 0x000000043b067825 */ /* 0x001fc800078e0008 */
[----:B------:R-:W-:Y:S01]  /*12f0*/  IMAD.WIDE.U32 R10, R64, 0x4, R8 ;  /* 0x00000004400a7825 */ /* 0x000fe200078e0008 */
[----:B------:R0:W5:Y:S03]  /*1300*/  LDG.E.CONSTANT R75, desc[UR12][R6.64] ;  /* 0x0000000c064b7981 */ /* 0x000166000c1e9900 */
[C---:B------:R-:W-:Y:S01]  /*1310*/  IMAD R63, R38.reuse, 0x1b, -R63 ;  /* 0x0000001b263f7824 */ /* 0x040fe200078e0a3f */
[----:B------:R1:W5:Y:S01]  /*1320*/  LDG.E.CONSTANT R73, desc[UR12][R10.64] ;  /* 0x0000000c0a497981 */ /* 0x000362000c1e9900 */
[C---:B------:R-:W-:Y:S02]  /*1330*/  IMAD R65, R38.reuse, 0x1d, -R65 ;  /* 0x0000001d26417824 */ /* 0x040fe400078e0a41 */
[C---:B------:R-:W-:Y:S02]  /*1340*/  IMAD R66, R38.reuse, 0x1e, -R39 ;  /* 0x0000001e26427824 */ /* 0x040fe400078e0a27 */
[----:B------:R-:W-:-:S02]  /*1350*/  IMAD R67, R38, 0x1f, -R67 ;  /* 0x0000001f26437824 */ /* 0x000fc400078e0a43 */
[----:B0-----:R-:W-:-:S04]  /*1360*/  IMAD.WIDE.U32 R6, R63, 0x4, R8 ;  /* 0x000000043f067825 */ /* 0x001fc800078e0008 */
[--C-:B------:R-:W-:Y:S02]  /*1370*/  IMAD.WIDE.U32 R40, R62, 0x4, R8.reuse ;  /* 0x000000043e287825 */ /* 0x100fe400078e0008 */
[----:B------:R-:W5:Y:S02]  /*1380*/  LDG.E.CONSTANT R7, desc[UR12][R6.64] ;  /* 0x0000000c06077981 */ /* 0x000f64000c1e9900 */
[--C-:B------:R-:W-:Y:S02]  /*1390*/  IMAD.WIDE.U32 R76, R65, 0x4, R8.reuse ;  /* 0x00000004414c7825 */ /* 0x100fe400078e0008 */
[----:B------:R-:W5:Y:S02]  /*13a0*/  LDG.E.CONSTANT R40, desc[UR12][R40.64] ;  /* 0x0000000c28287981 */ /* 0x000f64000c1e9900 */
[----:B-1----:R-:W-:-:S04]  /*13b0*/  IMAD.WIDE.U32 R10, R66, 0x4, R8 ;  /* 0x00000004420a7825 */ /* 0x002fc800078e0008 */
[----:B------:R-:W-:Y:S01]  /*13c0*/  IMAD.WIDE.U32 R8, R67, 0x4, R8 ;  /* 0x0000000443087825 */ /* 0x000fe200078e0008 */
[----:B------:R-:W5:Y:S04]  /*13d0*/  LDG.E.CONSTANT R6, desc[UR12][R76.64] ;  /* 0x0000000c4c067981 */ /* 0x000f68000c1e9900 */
[----:B------:R-:W5:Y:S04]  /*13e0*/  LDG.E.CONSTANT R71, desc[UR12][R10.64] ;  /* 0x0000000c0a477981 */ /* 0x000f68000c1e9900 */
[----:B------:R-:W5:Y:S04]  /*13f0*/  LDG.E.CONSTANT R39, desc[UR12][R8.64] ;  /* 0x0000000c08277981 */ /* 0x000f68000c1e9900 */
[----:B------:R0:W5:Y:S02]  /*1400*/  LDG.E.CONSTANT R41, desc[UR12][R4.64] ;  /* 0x0000000c04297981 */ /* 0x000164000c1e9900 */
[----:B0-----:R-:W-:-:S04]  /*1410*/  IADD3 R4, PT, PT, R69, 0x1, -R38 ;  /* 0x0000000145047810 */ /* 0x001fc80007ffe826 */
[----:B------:R-:W-:Y:S01]  /*1420*/  ISETP.NE.AND P0, PT, R4, RZ, PT ;  /* 0x000000ff0400720c */ /* 0x000fe20003f05270 */
[----:B------:R-:W-:-:S04]  /*1430*/  UIADD3 UR5, UP0, UPT, UR6, 0x4, URZ ;  /* 0x0000000406057890 */ /* 0x000fc8000ff1e0ff */
[----:B------:R-:W-:Y:S01]  /*1440*/  UIADD3.X UR6, UPT, UPT, URZ, UR7, URZ, UP0, !UPT ;  /* 0x00000007ff067290 */ /* 0x000fe200087fe4ff */
[-C--:B---3--:R-:W-:Y:S01]  /*1450*/  FFMA R29, R29, R34.reuse, RZ ;  /* 0x000000221d1d7223 */ /* 0x088fe200000000ff */
[-C--:B----4-:R-:W-:Y:S01]  /*1460*/  FFMA R30, R30, R34.reuse, RZ ;  /* 0x000000221e1e7223 */ /* 0x090fe200000000ff */
[-C--:B------:R-:W-:Y:S01]  /*1470*/  FFMA R31, R31, R34.reuse, RZ ;  /* 0x000000221f1f7223 */ /* 0x080fe200000000ff */
[-C--:B------:R-:W-:Y:S01]  /*1480*/  FFMA R32, R32, R34.reuse, RZ ;  /* 0x0000002220207223 */ /* 0x080fe200000000ff */
[-C--:B--2---:R-:W-:Y:S01]  /*1490*/  FFMA R24, R24, R34.reuse, RZ ;  /* 0x0000002218187223 */ /* 0x084fe200000000ff */
[-C--:B------:R-:W-:Y:S01]  /*14a0*/  FFMA R28, R28, R34.reuse, RZ ;  /* 0x000000221c1c7223 */ /* 0x080fe200000000ff */
[-C--:B-----5:R-:W-:Y:S01]  /*14b0*/  FFMA R33, R33, R34.reuse, RZ ;  /* 0x0000002221217223 */ /* 0x0a0fe200000000ff */
[-C--:B------:R-:W-:Y:S01]  /*14c0*/  FFMA R25, R25, R34.reuse, RZ ;  /* 0x0000002219197223 */ /* 0x080fe200000000ff */
        /* <DEDUP_REMOVED lines=23> */
[----:B------:R-:W-:Y:S01]  /*1640*/  FFMA R34, R41, R34, RZ ;  /* 0x0000002229227223 */ /* 0x000fe200000000ff */
[----:B------:R-:W-:Y:S06]  /*1650*/  @!P0 BRA `(.L_x_8) ;  /* 0x0000000c00b08947 */ /* 0x000fec0003800000 */
[----:B------:R-:W-:Y:S01]  /*1660*/  IADD3 R70, PT, PT, R70, 0x1, RZ ;  /* 0x0000000146467810 */ /* 0x000fe20007ffe0ff */
[----:B------:R-:W0:Y:S01]  /*1670*/  LDCU UR7, c[0x0][0x3cc] ;  /* 0x00007980ff0777ac */ /* 0x000e220008000800 */
[----:B------:R-:W-:Y:S02]  /*1680*/  IADD3 R35, PT, PT, R35, 0x1, RZ ;  /* 0x0000000123237810 */ /* 0x000fe40007ffe0ff */
[----:B------:R-:W-:Y:S01]  /*1690*/  IADD3 R36, PT, PT, R36, 0x1, RZ ;  /* 0x0000000124247810 */ /* 0x000fe20007ffe0ff */
[----:B------:R-:W1:Y:S01]  /*16a0*/  LDCU.64 UR10, c[0x0][0x3d0] ;  /* 0x00007a00ff0a77ac */ /* 0x000e620008000a00 */
[----:B------:R-:W-:Y:S02]  /*16b0*/  IADD3 R37, PT, PT, R37, 0x1, RZ ;  /* 0x0000000125257810 */ /* 0x000fe40007ffe0ff */
[----:B------:R-:W-:Y:S01]  /*16c0*/  IADD3 R42, PT, PT, R42, 0x1, RZ ;  /* 0x000000012a2a7810 */ /* 0x000fe20007ffe0ff */
[----:B------:R-:W2:Y:S01]  /*16d0*/  LDCU.64 UR14, c[0x0][0x3c0] ;  /* 0x00007800ff0e77ac */ /* 0x000ea20008000a00 */
[----:B------:R-:W-:-:S02]  /*16e0*/  IADD3 R43, PT, PT, R43, 0x1, RZ ;  /* 0x000000012b2b7810 */ /* 0x000fc40007ffe0ff */
[----:B------:R-:W-:Y:S02]  /*16f0*/  IADD3 R44, PT, PT, R44, 0x1, RZ ;  /* 0x000000012c2c7810 */ /* 0x000fe40007ffe0ff */
[----:B------:R-:W-:Y:S02]  /*1700*/  IADD3 R45, PT, PT, R45, 0x1, RZ ;  /* 0x000000012d2d7810 */ /* 0x000fe40007ffe0ff */
[----:B------:R-:W-:Y:S02]  /*1710*/  IADD3 R46, PT, PT, R46, 0x1, RZ ;  /* 0x000000012e2e7810 */ /* 0x000fe40007ffe0ff */
[----:B------:R-:W-:Y:S02]  /*1720*/  IADD3 R47, PT, PT, R47, 0x1, RZ ;  /* 0x000000012f2f7810 */ /* 0x000fe40007ffe0ff */
[----:B------:R-:W-:Y:S02]  /*1730*/  IADD3 R48, PT, PT, R48, 0x1, RZ ;  /* 0x0000000130307810 */ /* 0x000fe40007ffe0ff */
        /* <DEDUP_REMOVED lines=20> */
[----:B012---:R-:W-:-:S07]  /*1880*/  IADD3 R69, PT, PT, R69, 0x1, RZ ;  /* 0x0000000145457810 */ /* 0x007fce0007ffe0ff */
.L_x_9:
[----:B------:R-:W-:Y:S02]  /*1890*/  UIMAD UR9, UR7, UR10, URZ ;  /* 0x0000000a070972a4 */ /* 0x000fe4000f8e02ff */
[----:B------:R-:W0:Y:S04]  /*18a0*/  I2F.U32.RP R74, UR10 ;  /* 0x0000000a004a7d06 */ /* 0x000e280008209000 */
[----:B------:R-:W-:-:S04]  /*18b0*/  IADD3 R75, PT, PT, RZ, -UR9, RZ ;  /* 0x80000009ff4b7c10 */ /* 0x000fc8000fffe0ff */
[----:B------:R-:W1:Y:S08]  /*18c0*/  I2F.U32.RP R72, UR9 ;  /* 0x0000000900487d06 */ /* 0x000e700008209000 */
[----:B0-----:R-:W0:Y:S08]  /*18d0*/  MUFU.RCP R74, R74 ;  /* 0x0000004a004a7308 */ /* 0x001e300000001000 */
[----:B-1----:R-:W1:Y:S01]  /*18e0*/  MUFU.RCP R72, R72 ;  /* 0x0000004800487308 */ /* 0x002e620000001000 */
[----:B0-----:R-:W-:-:S07]  /*18f0*/  IADD3 R38, PT, PT, R74, 0xffffffe, RZ ;  /* 0x0ffffffe4a267810 */ /* 0x001fce0007ffe0ff */
[----:B------:R0:W-:Y:S01]  /*1900*/  F2I.FTZ.U32.TRUNC.NTZ R39, R38 ;  /* 0x0000002600277305 */ /* 0x0001e2000021f000 */
[----:B-1----:R-:W-:-:S07]  /*1910*/  IADD3 R40, PT, PT, R72, 0xffffffe, RZ ;  /* 0x0ffffffe48287810 */ /* 0x002fce0007ffe0ff */
[----:B------:R1:W2:Y:S01]  /*1920*/  F2I.FTZ.U32.TRUNC.NTZ R41, R40 ;  /* 0x0000002800297305 */ /* 0x0002a2000021f000 */
[----:B0-----:R-:W-:Y:S01]  /*1930*/  MOV R38, RZ ;  /* 0x000000ff00267202 */ /* 0x001fe20000000f00 */
[----:B-1----:R-:W-:Y:S02]  /*1940*/  HFMA2 R40, -RZ, RZ, 0, 0 ;  /* 0x00000000ff287431 */ /* 0x002fe400000001ff */
[----:B--2---:R-:W-:-:S04]  /*1950*/  IMAD R75, R75, R41, RZ ;  /* 0x000000294b4b7224 */ /* 0x004fc800078e02ff */
[----:B------:R-:W-:Y:S01]  /*1960*/  IMAD.HI.U32 R41, R41, R75, R40 ;  /* 0x0000004b29297227 */ /* 0x000fe200078e0028 */
[----:B------:R-:W-:-:S05]  /*1970*/  IADD3 R75, PT, PT, RZ, -R39, RZ ;  /* 0x80000027ff4b7210 */ /* 0x000fca0007ffe0ff */
[----:B------:R-:W-:-:S04]  /*1980*/  IMAD R75, R75, UR10, RZ ;  /* 0x0000000a4b4b7c24 */ /* 0x000fc8000f8e02ff */
[----:B------:R-:W-:Y:S02]  /*1990*/  IMAD.HI.U32 R40, R39, R75, R38 ;  /* 0x0000004b27287227 */ /* 0x000fe400078e0026 */
[----:B------:R-:W0:Y:S02]  /*19a0*/  LDC.64 R38, c[0x0][0x398] ;  /* 0x0000e600ff267b82 */ /* 0x000e240000000a00 */
[----:B0-----:R-:W-:-:S06]  /*19b0*/  IMAD.WIDE R38, R69, 0x4, R38 ;  /* 0x0000000445267825 */ /* 0x001fcc00078e0226 */
[----:B------:R-:W2:Y:S01]  /*19c0*/  LDG.E.CONSTANT R38, desc[UR12][R38.64] ;  /* 0x0000000c26267981 */ /* 0x000ea2000c1e9900 */
[----:B------:R-:W-:Y:S02]  /*19d0*/  ISETP.NE.U32.AND P2, PT, RZ, UR9, PT ;  /* 0x00000009ff007c0c */ /* 0x000fe4000bf45070 */
[----:B------:R-:W-:Y:S01]  /*19e0*/  ISETP.NE.U32.AND P5, PT, RZ, UR10, PT ;  /* 0x0000000aff007c0c */ /* 0x000fe2000bfa5070 */
[----:B--2---:R-:W-:Y:S01]  /*19f0*/  IMAD.HI.U32 R72, R41, R38, RZ ;  /* 0x0000002629487227 */ /* 0x004fe200078e00ff */
[----:B------:R-:W-:-:S04]  /*1a00*/  LOP3.LUT R41, RZ, UR9, RZ, 0x33, !PT ;  /* 0x00000009ff297c12 */ /* 0x000fc8000f8e33ff */
[----:B------:R-:W-:-:S05]  /*1a10*/  IADD3 R74, PT, PT, -R72, RZ, RZ ;  /* 0x000000ff484a7210 */ /* 0x000fca0007ffe1ff */
[----:B------:R-:W-:-:S05]  /*1a20*/  IMAD R74, R74, UR9, R38 ;  /* 0x000000094a4a7c24 */ /* 0x000fca000f8e0226 */
[----:B------:R-:W-:-:S13]  /*1a30*/  ISETP.GE.U32.AND P1, PT, R74, UR9, PT ;  /* 0x000000094a007c0c */ /* 0x000fda000bf26070 */
[----:B------:R-:W-:-:S04]  /*1a40*/  @P1 IADD3 R74, PT, PT, R74, -UR9, RZ ;  /* 0x800000094a4a1c10 */ /* 0x000fc8000fffe0ff */
[----:B------:R-:W-:-:S13]  /*1a50*/  ISETP.GE.U32.AND P3, PT, R74, UR9, PT ;  /* 0x000000094a007c0c */ /* 0x000fda000bf66070 */
        /* <DEDUP_REMOVED lines=14> */
[----:B------:R-:W0:Y:S02]  /*1b40*/  LDC R38, c[0x0][0x3d8] ;  /* 0x0000f600ff267b82 */ /* 0x000e240000000800 */
[--C-:B0-----:R-:W-:Y:S02]  /*1b50*/  IMAD R39, R2, UR11, -R38.reuse ;  /* 0x0000000b02277c24 */ /* 0x101fe4000f8e0a26 */
[----:B------:R-:W-:-:S03]  /*1b60*/  IMAD R38, R3, UR11, -R38 ;  /* 0x0000000b03267c24 */ /* 0x000fc6000f8e0a26 */
[----:B------:R-:W-:Y:S02]  /*1b70*/  IADD3 R40, PT, PT, R39, R40, RZ ;  /* 0x0000002827287210 */ /* 0x000fe40007ffe0ff */
        /* <DEDUP_REMOVED lines=8> */
[----:B------:R-:W-:-:S09]  /*1c00*/  @!P0 PLOP3.LUT P1, PT, P3, PT, PT, 0x80, 0x8 ;  /* 0x000000000008881c */ /* 0x000fd20001f2f070 */
[----:B------:R-:W-:-:S04]  /*1c10*/  @P4 IADD3 R72, PT, PT, R72, 0x1, RZ ;  /* 0x0000000148484810 */ /* 0x000fc80007ffe0ff */
[----:B------:R-:W-:-:S04]  /*1c20*/  @P1 IADD3 R72, PT, PT, R72, 0x1, RZ ;  /* 0x0000000148481810 */ /* 0x000fc80007ffe0ff */
[----:B------:R-:W-:Y:S01]  /*1c30*/  @!P0 SEL R41, R41, R72, !P2 ;  /* 0x0000004829298207 */ /* 0x000fe20005000000 */
[----:B------:R-:W-:-:S04]  /*1c40*/  HFMA2 R72, -RZ, RZ, 0, 0 ;  /* 0x00000000ff487431 */ /* 0x000fc800000001ff */
[----:B0-----:R-:W-:Y:S02]  /*1c50*/  @!P0 IMAD R41, R0, R38, R41 ;  /* 0x0000002600298224 */ /* 0x001fe400078e0229 */
[----:B------:R-:W0:Y:S02]  /*1c60*/  @!P0 LDC.64 R38, c[0x0][0x3a8] ;  /* 0x0000ea00ff268b82 */ /* 0x000e240000000a00 */
[----:B------:R-:W-:-:S04]  /*1c70*/  @!P0 IMAD R40, R41, UR14, R40 ;  /* 0x0000000e29288c24 */ /* 0x000fc8000f8e0228 */
[----:B------:R-:W-:-:S04]  /*1c80*/  @!P0 IMAD R75, R40, UR15, R75 ;  /* 0x0000000f284b8c24 */ /* 0x000fc8000f8e024b */
[----:B0-----:R-:W-:-:S05]  /*1c90*/  @!P0 IMAD.WIDE R38, R75, 0x4, R38 ;  /* 0x000000044b268825 */ /* 0x001fca00078e0226 */
[----:B------:R0:W2:Y:S02]  /*1ca0*/  @!P0 LDG.E.CONSTANT R72, desc[UR12][R38.64] ;  /* 0x0000000c26488981 */ /* 0x0000a4000c1e9900 */
[----:B0-----:R-:W-:Y:S02]  /*1cb0*/  MOV R38, UR5 ;  /* 0x0000000500267c02 */ /* 0x001fe40008000f00 */
[----:B------:R-:W-:-:S05]  /*1cc0*/  MOV R39, UR6 ;  /* 0x0000000600277c02 */ /* 0x000fca0008000f00 */
[----:B------:R0:W2:Y:S02]  /*1cd0*/  LDG.E.CONSTANT R41, desc[UR12][R38.64] ;  /* 0x0000000c26297981 */ /* 0x0000a4000c1e9900 */
[----:B0-----:R-:W0:Y:S01]  /*1ce0*/  LDC.64 R38, c[0x0][0x3a0] ;  /* 0x0000e800ff267b82 */ /* 0x001e220000000a00 */
[----:B--2---:R-:W-:Y:S01]  /*1cf0*/  FFMA R34, R41, R72, R34 ;  /* 0x0000004829227223 */ /* 0x004fe20000000022 */
[----:B0-----:R-:W-:-:S06]  /*1d00*/  IMAD.WIDE.U32 R40, R68, 0x4, R38 ;  /* 0x0000000444287825 */ /* 0x001fcc00078e0026 */
[----:B------:R-:W2:Y:S02]  /*1d10*/  LDG.E.CONSTANT R40, desc[UR12][R40.64] ;  /* 0x0000000c28287981 */ /* 0x000ea4000c1e9900 */
[----:B--2---:R-:W-:Y:S01]  /*1d20*/  FFMA R33, R40, R72, R33 ;  /* 0x0000004828217223 */ /* 0x004fe20000000021 */
[----:B------:R-:W-:-:S05]  /*1d30*/  IMAD.WIDE.U32 R40, R70, 0x4, R38 ;  /* 0x0000000446287825 */ /* 0x000fca00078e0026 */
[----:B------:R0:W2:Y:S02]  /*1d40*/  LDG.E.CONSTANT R75, desc[UR12][R40.64] ;  /* 0x0000000c284b7981 */ /* 0x0000a4000c1e9900 */
[----:B0-----:R-:W-:-:S05]  /*1d50*/  IMAD.WIDE.U32 R40, R35, 0x4, R38 ;  /* 0x0000000423287825 */ /* 0x001fca00078e0026 */
[----:B------:R0:W3:Y:S02]  /*1d60*/  LDG.E.CONSTANT R74, desc[UR12][R40.64] ;  /* 0x0000000c284a7981 */ /* 0x0000e4000c1e9900 */
[----:B0-----:R-:W-:-:S04]  /*1d70*/  IMAD.WIDE.U32 R40, R36, 0x4, R38 ;  /* 0x0000000424287825 */ /* 0x001fc800078e0026 */
[----:B--2---:R-:W-:Y:S02]  /*1d80*/  FFMA R32, R75, R72, R32 ;  /* 0x000000484b207223 */ /* 0x004fe40000000020 */
[----:B------:R0:W2:Y:S02]  /*1d90*/  LDG.E.CONSTANT R75, desc[UR12][R40.64] ;  /* 0x0000000c284b7981 */ /* 0x0000a4000c1e9900 */
[----:B0-----:R-:W-:-:S04]  /*1da0*/  IMAD.WIDE.U32 R40, R37, 0x4, R38 ;  /* 0x0000000425287825 */ /* 0x001fc800078e0026 */
[----:B---3--:R-:W-:Y:S02]  /*1db0*/  FFMA R31, R74, R72, R31 ;  /* 0x000000484a1f7223 */ /* 0x008fe4000000001f */
        /* <DEDUP_REMOVED lines=68> */
[-C--:B---3--:R-:W-:Y:S02]  /*2200*/  FFMA R7, R74, R72.reuse, R7 ;  /* 0x000000484a077223 */ /* 0x088fe40000000007 */
[----:B------:R0:W3:Y:S01]  /*2210*/  LDG.E.CONSTANT R74, desc[UR12][R40.64] ;  /* 0x0000000c284a7981 */ /* 0x0000e2000c1e9900 */
[----:B--2---:R-:W-:Y:S01]  /*2220*/  FFMA R8, R75, R72, R8 ;  /* 0x000000484b087223 */ /* 0x004fe20000000008 */
[----:B0-----:R-:W-:-:S05]  /*2230*/  IMAD.WIDE.U32 R40, R65, 0x4, R38 ;  /* 0x0000000441287825 */ /* 0x001fca00078e0026 */
[----:B------:R0:W2:Y:S02]  /*2240*/  LDG.E.CONSTANT R75, desc[UR12][R40.64] ;  /* 0x0000000c284b7981 */ /* 0x0000a4000c1e9900 */
[----:B0-----:R-:W-:-:S04]  /*2250*/  IMAD.WIDE.U32 R40, R66, 0x4, R38 ;  /* 0x0000000442287825 */ /* 0x001fc800078e0026 */
[----:B------:R-:W-:-:S06]  /*2260*/  IMAD.WIDE.U32 R38, R67, 0x4, R38 ;  /* 0x0000000443267825 */ /* 0x000fcc00078e0026 */
[----:B------:R-:W4:Y:S01]  /*2270*/  LDG.E.CONSTANT R38, desc[UR12][R38.64] ;  /* 0x0000000c26267981 */ /* 0x000f22000c1e9900 */
[----:B---3--:R-:W-:-:S03]  /*2280*/  FFMA R73, R74, R72, R73 ;  /* 0x000000484a497223 */ /* 0x008fc60000000049 */
[----:B------:R-:W3:Y:S01]  /*2290*/  LDG.E.CONSTANT R74, desc[UR12][R40.64] ;  /* 0x0000000c284a7981 */ /* 0x000ee2000c1e9900 */
[----:B------:R-:W-:-:S04]  /*22a0*/  IADD3 R4, PT, PT, R4, 0x1, RZ ;  /* 0x0000000104047810 */ /* 0x000fc80007ffe0ff */
[----:B------:R-:W-:Y:S01]  /*22b0*/  ISETP.NE.AND P0, PT, R4, RZ, PT ;  /* 0x000000ff0400720c */ /* 0x000fe20003f05270 */
[----:B------:R-:W-:Y:S01]  /*22c0*/  UIADD3 UR5, UP0, UPT, UR5, 0x4, URZ ;  /* 0x0000000405057890 */ /* 0x000fe2000ff1e0ff */
[----:B------:R-:W-:-:S03]  /*22d0*/  IADD3 R69, PT, PT, R69, 0x1, RZ ;  /* 0x0000000145457810 */ /* 0x000fc60007ffe0ff */
[----:B------:R-:W-:Y:S01]  /*22e0*/  UIADD3.X UR6, UPT, UPT, URZ, UR6, URZ, UP0, !UPT ;  /* 0x00000006ff067290 */ /* 0x000fe200087fe4ff */
[----:B------:R-:W-:Y:S01]  /*22f0*/  IADD3 R70, PT, PT, R70, 0x1, RZ ;  /* 0x0000000146467810 */ /* 0x000fe20007ffe0ff */
[----:B--2---:R-:W-:Y:S01]  /*2300*/  FFMA R6, R75, R72, R6 ;  /* 0x000000484b067223 */ /* 0x004fe20000000006 */
        /* <DEDUP_REMOVED lines=9> */
[----:B------:R-:W-:Y:S01]  /*23a0*/  IADD3 R48, PT, PT, R48, 0x1, RZ ;  /* 0x0000000130307810 */ /* 0x000fe20007ffe0ff */
[----:B----4-:R-:W-:Y:S01]  /*23b0*/  FFMA R5, R38, R72, R5 ;  /* 0x0000004826057223 */ /* 0x010fe20000000005 */
        /* <DEDUP_REMOVED lines=19> */
[----:B------:R-:W-:Y:S01]  /*24f0*/  IADD3 R68, PT, PT, R68, 0x1, RZ ;  /* 0x0000000144447810 */ /* 0x000fe20007ffe0ff */
[----:B---3--:R-:W-:Y:S01]  /*2500*/  FFMA R71, R74, R72, R71 ;  /* 0x000000484a477223 */ /* 0x008fe20000000047 */
[----:B------:R-:W-:Y:S06]  /*2510*/  @P0 BRA `(.L_x_9) ;  /* 0xfffffff000dc0947 */ /* 0x000fec000383ffff */
.L_x_8:
[----:B------:R-:W0:Y:S01]  /*2520*/  LDC R35, c[0x0][0x380] ;  /* 0x0000e000ff237b82 */ /* 0x000e220000000800 */
[----:B------:R-:W1:Y:S07]  /*2530*/  LDCU UR5, c[0x0][0x3c8] ;  /* 0x00007900ff0577ac */ /* 0x000e6e0008000800 */
[----:B------:R-:W0:Y:S02]  /*2540*/  LDC.64 R36, c[0x0][0x390] ;  /* 0x0000e400ff247b82 */ /* 0x000e240000000a00 */
[----:B0-----:R-:W-:-:S05]  /*2550*/  IMAD.WIDE R36, R35, 0x4, R36 ;  /* 0x0000000423247825 */ /* 0x001fca00078e0224 */
[----:B------:R-:W1:Y:S04]  /*2560*/  LDG.E.CONSTANT R35, desc[UR12][R36.64] ;  /* 0x0000000c24237981 */ /* 0x000e68000c1e9900 */
[----:B------:R-:W2:Y:S04]  /*2570*/  LDG.E.CONSTANT R77, desc[UR12][R36.64+0x4] ;  /* 0x0000040c244d7981 */ /* 0x000ea8000c1e9900 */
[----:B------:R-:W3:Y:S04]  /*2580*/  LDG.E.CONSTANT R40, desc[UR12][R36.64+0x8] ;  /* 0x0000080c24287981 */ /* 0x000ee8000c1e9900 */
[----:B------:R-:W4:Y:S04]  /*2590*/  LDG.E.CONSTANT R75, desc[UR12][R36.64+0xc] ;  /* 0x00000c0c244b7981 */ /* 0x000f28000c1e9900 */
[----:B------:R-:W5:Y:S04]  /*25a0*/  LDG.E.CONSTANT R67, desc[UR12][R36.64+0x18] ;  /* 0x0000180c24437981 */ /* 0x000f68000c1e9900 */
        /* <DEDUP_REMOVED lines=26> */
[----:B------:R0:W5:Y:S02]  /*2750*/  LDG.E.CONSTANT R65, desc[UR12][R36.64+0x7c] ;  /* 0x00007c0c24417981 */ /* 0x000164000c1e9900 */
[----:B0-----:R-:W0:Y:S01]  /*2760*/  LDC.64 R36, c[0x0][0x3b0] ;  /* 0x0000ec00ff247b82 */ /* 0x001e220000000a00 */
[----:B-1----:R-:W-:-:S04]  /*2770*/  IMAD R35, R0, UR5, R35 ;  /* 0x0000000500237c24 */ /* 0x002fc8000f8e0223 */
[----:B------:R-:W-:Y:S02]  /*2780*/  IMAD R38, R35, UR4, R2 ;  /* 0x0000000423267c24 */ /* 0x000fe4000f8e0202 */
[C---:B--2---:R-:W-:Y:S02]  /*2790*/  IMAD R77, R0.reuse, UR5, R77 ;  /* 0x00000005004d7c24 */ /* 0x044fe4000f8e024d */
[----:B---3--:R-:W-:Y:S02]  /*27a0*/  IMAD R35, R0, UR5, R40 ;  /* 0x0000000500237c24 */ /* 0x008fe4000f8e0228 */
[----:B------:R-:W-:Y:S02]  /*27b0*/  IMAD R39, R38, UR8, R3 ;  /* 0x0000000826277c24 */ /* 0x000fe4000f8e0203 */
[--C-:B------:R-:W-:Y:S02]  /*27c0*/  IMAD R40, R77, UR4, R2.reuse ;  /* 0x000000044d287c24 */ /* 0x100fe4000f8e0202 */
[----:B------:R-:W-:-:S02]  /*27d0*/  IMAD R66, R35, UR4, R2 ;  /* 0x0000000423427c24 */ /* 0x000fc4000f8e0202 */
[----:B0-----:R-:W-:-:S04]  /*27e0*/  IMAD.WIDE R38, R39, 0x4, R36 ;  /* 0x0000000427267825 */ /* 0x001fc800078e0224 */
[----:B----4-:R-:W-:Y:S02]  /*27f0*/  IMAD R75, R0, UR5, R75 ;  /* 0x00000005004b7c24 */ /* 0x010fe4000f8e024b */
[----:B------:R-:W-:Y:S02]  /*2800*/  IMAD R35, R40, UR8, R3 ;  /* 0x0000000828237c24 */ /* 0x000fe4000f8e0203 */
[----:B-----5:R-:W-:Y:S02]  /*2810*/  IMAD R67, R0, UR5, R67 ;  /* 0x0000000500437c24 */ /* 0x020fe4000f8e0243 */
[----:B------:R-:W-:Y:S01]  /*2820*/  IMAD R77, R66, UR8, R3 ;  /* 0x00000008424d7c24 */ /* 0x000fe2000f8e0203 */
[----:B------:R0:W-:Y:S01]  /*2830*/  STG.E desc[UR12][R38.64], R34 ;  /* 0x0000002226007986 */ /* 0x0001e2000c10190c */
[C---:B------:R-:W-:Y:S02]  /*2840*/  IMAD R41, R0.reuse, UR5, R41 ;  /* 0x0000000500297c24 */ /* 0x040fe4000f8e0229 */
[----:B------:R-:W-:-:S02]  /*2850*/  IMAD R69, R0, UR5, R69 ;  /* 0x0000000500457c24 */ /* 0x000fc4000f8e0245 */
[--C-:B------:R-:W-:Y:S02]  /*2860*/  IMAD R40, R75, UR4, R2.reuse ;  /* 0x000000044b287c24 */ /* 0x100fe4000f8e0202 */
[--C-:B------:R-:W-:Y:S02]  /*2870*/  IMAD R70, R67, UR4, R2.reuse ;  /* 0x0000000443467c24 */ /* 0x100fe4000f8e0202 */
[----:B------:R-:W-:Y:S02]  /*2880*/  IMAD R66, R41, UR4, R2 ;  /* 0x0000000429427c24 */ /* 0x000fe4000f8e0202 */
[----:B0-----:R-:W-:-:S04]  /*2890*/  IMAD.WIDE R34, R35, 0x4, R36 ;  /* 0x0000000423227825 */ /* 0x001fc800078e0224 */
[----:B------:R-:W-:Y:S01]  /*28a0*/  IMAD.WIDE R38, R77, 0x4, R36 ;  /* 0x000000044d267825 */ /* 0x000fe200078e0224 */
[----:B------:R0:W-:Y:S03]  /*28b0*/  STG.E desc[UR12][R34.64], R33 ;  /* 0x0000002122007986 */ /* 0x0001e6000c10190c */
[----:B------:R-:W-:Y:S02]  /*28c0*/  IMAD R68, R69, UR4, R2 ;  /* 0x0000000445447c24 */ /* 0x000fe4000f8e0202 */
[--C-:B------:R-:W-:Y:S02]  /*28d0*/  IMAD R41, R40, UR8, R3.reuse ;  /* 0x0000000828297c24 */ /* 0x100fe4000f8e0203 */
[--C-:B------:R-:W-:Y:S01]  /*28e0*/  IMAD R67, R70, UR8, R3.reuse ;  /* 0x0000000846437c24 */ /* 0x100fe2000f8e0203 */
[----:B------:R1:W-:Y:S01]  /*28f0*/  STG.E desc[UR12][R38.64], R32 ;  /* 0x0000002026007986 */ /* 0x0003e2000c10190c */
[----:B0-----:R-:W-:-:S02]  /*2900*/  IMAD R35, R66, UR8, R3 ;  /* 0x0000000842237c24 */ /* 0x001fc4000f8e0203 */
[----:B------:R-:W-:Y:S02]  /*2910*/  IMAD R63, R0, UR5, R63 ;  /* 0x00000005003f7c24 */ /* 0x000fe4000f8e023f */
[----:B------:R-:W-:-:S04]  /*2920*/  IMAD.WIDE R34, R35, 0x4, R36 ;  /* 0x0000000423227825 */ /* 0x000fc800078e0224 */
[----:B-1----:R-:W-:Y:S02]  /*2930*/  IMAD R39, R68, UR8, R3 ;  /* 0x0000000844277c24 */ /* 0x002fe4000f8e0203 */
[----:B------:R-:W-:-:S04]  /*2940*/  IMAD.WIDE R32, R41, 0x4, R36 ;  /* 0x0000000429207825 */ /* 0x000fc800078e0224 */
[----:B------:R-:W-:-:S04]  /*2950*/  IMAD.WIDE R40, R67, 0x4, R36 ;  /* 0x0000000443287825 */ /* 0x000fc800078e0224 */
[C---:B------:R-:W-:Y:S02]  /*2960*/  IMAD R67, R0.reuse, UR5, R64 ;  /* 0x0000000500437c24 */ /* 0x040fe4000f8e0240 */
[----:B------:R-:W-:Y:S01]  /*2970*/  IMAD.WIDE R38, R39, 0x4, R36 ;  /* 0x0000000427267825 */ /* 0x000fe200078e0224 */
[----:B------:R0:W-:Y:S03]  /*2980*/  STG.E desc[UR12][R32.64], R31 ;  /* 0x0000001f20007986 */ /* 0x0001e6000c10190c */
[C---:B------:R-:W-:Y:S02]  /*2990*/  IMAD R69, R0.reuse, UR5, R62 ;  /* 0x0000000500457c24 */ /* 0x040fe4000f8e023e */
[C---:B------:R-:W-:Y:S02]  /*29a0*/  IMAD R75, R0.reuse, UR5, R60 ;  /* 0x00000005004b7c24 */ /* 0x040fe4000f8e023c */
[----:B------:R-:W-:-:S02]  /*29b0*/  IMAD R61, R0, UR5, R61 ;  /* 0x00000005003d7c24 */ /* 0x000fc4000f8e023d */
[--C-:B------:R-:W-:Y:S01]  /*29c0*/  IMAD R60, R67, UR4, R2.reuse ;  /* 0x00000004433c7c24 */ /* 0x100fe2000f8e0202 */
[----:B------:R1:W-:Y:S01]  /*29d0*/  STG.E desc[UR12][R34.64], R30 ;  /* 0x0000001e22007986 */ /* 0x0003e2000c10190c */
[--C-:B------:R-:W-:Y:S02]  /*29e0*/  IMAD R62, R63, UR4, R2.reuse ;  /* 0x000000043f3e7c24 */ /* 0x100fe4000f8e0202 */
[--C-:B0-----:R-:W-:Y:S01]  /*29f0*/  IMAD R32, R69, UR4, R2.reuse ;  /* 0x0000000445207c24 */ /* 0x101fe2000f8e0202 */
[----:B------:R0:W-:Y:S03]  /*2a00*/  STG.E desc[UR12][R38.64], R29 ;  /* 0x0000001d26007986 */ /* 0x0001e6000c10190c */
[----:B------:R-:W-:Y:S02]  /*2a10*/  IMAD R33, R32, UR8, R3 ;  /* 0x0000000820217c24 */ /* 0x000fe4000f8e0203 */
[----:B-1----:R-:W-:-:S02]  /*2a20*/  IMAD R30, R61, UR4, R2 ;  /* 0x000000043d1e7c24 */ /* 0x002fc4000f8e0202 */
[----:B------:R-:W-:Y:S02]  /*2a30*/  IMAD R34, R75, UR4, R2 ;  /* 0x000000044b227c24 */ /* 0x000fe4000f8e0202 */
[--C-:B0-----:R-:W-:Y:S02]  /*2a40*/  IMAD R39, R60, UR8, R3.reuse ;  /* 0x000000083c277c24 */ /* 0x101fe4000f8e0203 */
[--C-:B------:R-:W-:Y:S01]  /*2a50*/  IMAD R35, R62, UR8, R3.reuse ;  /* 0x000000083e237c24 */ /* 0x100fe2000f8e0203 */
[----:B------:R0:W-:Y:S01]  /*2a60*/  STG.E desc[UR12][R40.64], R28 ;  /* 0x0000001c28007986 */ /* 0x0001e2000c10190c */
[--C-:B------:R-:W-:Y:S02]  /*2a70*/  IMAD R31, R30, UR8, R3.reuse ;  /* 0x000000081e1f7c24 */ /* 0x100fe4000f8e0203 */
[----:B------:R-:W-:Y:S02]  /*2a80*/  IMAD R29, R34, UR8, R3 ;  /* 0x00000008221d7c24 */ /* 0x000fe4000f8e0203 */
[----:B------:R-:W-:-:S04]  /*2a90*/  IMAD.WIDE R38, R39, 0x4, R36 ;  /* 0x0000000427267825 */ /* 0x000fc800078e0224 */
[----:B------:R-:W-:-:S04]  /*2aa0*/  IMAD.WIDE R34, R35, 0x4, R36 ;  /* 0x0000000423227825 */ /* 0x000fc800078e0224 */
[C---:B------:R-:W-:Y:S02]  /*2ab0*/  IMAD R59, R0.reuse, UR5, R59 ;  /* 0x00000005003b7c24 */ /* 0x040fe4000f8e023b */
[----:B------:R-:W-:Y:S01]  /*2ac0*/  IMAD.WIDE R32, R33, 0x4, R36 ;  /* 0x0000000421207825 */ /* 0x000fe200078e0224 */
[----:B------:R1:W-:Y:S03]  /*2ad0*/  STG.E desc[UR12][R38.64], R27 ;  /* 0x0000001b26007986 */ /* 0x0003e6000c10190c */
[C---:B0-----:R-:W-:Y:S02]  /*2ae0*/  IMAD R41, R0.reuse, UR5, R58 ;  /* 0x0000000500297c24 */ /* 0x041fe4000f8e023a */
[C---:B------:R-:W-:Y:S02]  /*2af0*/  IMAD R57, R0.reuse, UR5, R57 ;  /* 0x0000000500397c24 */ /* 0x040fe4000f8e0239 */
[----:B------:R-:W-:Y:S01]  /*2b00*/  IMAD.WIDE R30, R31, 0x4, R36 ;  /* 0x000000041f1e7825 */ /* 0x000fe200078e0224 */
[----:B------:R0:W-:Y:S03]  /*2b10*/  STG.E desc[UR12][R34.64], R26 ;  /* 0x0000001a22007986 */ /* 0x0001e6000c10190c */
[----:B------:R-:W-:-:S02]  /*2b20*/  IMAD R61, R0, UR5, R56 ;  /* 0x00000005003d7c24 */ /* 0x000fc4000f8e0238 */
[----:B------:R-:W-:Y:S01]  /*2b30*/  IMAD.WIDE R28, R29, 0x4, R36 ;  /* 0x000000041d1c7825 */ /* 0x000fe200078e0224 */
[----:B------:R2:W-:Y:S03]  /*2b40*/  STG.E desc[UR12][R32.64], R25 ;  /* 0x0000001920007986 */ /* 0x0005e6000c10190c */
[--C-:B------:R-:W-:Y:S02]  /*2b50*/  IMAD R40, R59, UR4, R2.reuse ;  /* 0x000000043b287c24 */ /* 0x100fe4000f8e0202 */
[--C-:B-1----:R-:W-:Y:S02]  /*2b60*/  IMAD R38, R41, UR4, R2.reuse ;  /* 0x0000000429267c24 */ /* 0x102fe4000f8e0202 */
[----:B------:R-:W-:Y:S02]  /*2b70*/  IMAD R55, R0, UR5, R55 ;  /* 0x0000000500377c24 */ /* 0x000fe4000f8e0237 */
[--C-:B0-----:R-:W-:Y:S01]  /*2b80*/  IMAD R26, R57, UR4, R2.reuse ;  /* 0x00000004391a7c24 */ /* 0x101fe2000f8e0202 */
[----:B------:R0:W-:Y:S01]  /*2b90*/  STG.E desc[UR12][R30.64], R24 ;  /* 0x000000181e007986 */ /* 0x0001e2000c10190c */
[----:B--2---:R-:W-:-:S02]  /*2ba0*/  IMAD R32, R61, UR4, R2 ;  /* 0x000000043d207c24 */ /* 0x004fc4000f8e0202 */
[--C-:B------:R-:W-:Y:S01]  /*2bb0*/  IMAD R33, R40, UR8, R3.reuse ;  /* 0x0000000828217c24 */ /* 0x100fe2000f8e0203 */
[----:B------:R1:W-:Y:S01]  /*2bc0*/  STG.E desc[UR12][R28.64], R23 ;  /* 0x000000171c007986 */ /* 0x0003e2000c10190c */
[----:B------:R-:W-:Y:S02]  /*2bd0*/  IMAD R27, R32, UR8, R3 ;  /* 0x00000008201b7c24 */ /* 0x000fe4000f8e0203 */
[----:B------:R-:W-:-:S04]  /*2be0*/  IMAD.WIDE R32, R33, 0x4, R36 ;  /* 0x0000000421207825 */ /* 0x000fc800078e0224 */
[--C-:B0-----:R-:W-:Y:S02]  /*2bf0*/  IMAD R31, R38, UR8, R3.reuse ;  /* 0x00000008261f7c24 */ /* 0x101fe4000f8e0203 */
[----:B------:R-:W-:Y:S02]  /*2c00*/  IMAD R24, R55, UR4, R2 ;  /* 0x0000000437187c24 */ /* 0x000fe4000f8e0202 */
[----:B-1----:R-:W-:Y:S02]  /*2c10*/  IMAD R29, R26, UR8, R3 ;  /* 0x000000081a1d7c24 */ /* 0x002fe4000f8e0203 */
[----:B------:R-:W-:-:S04]  /*2c20*/  IMAD.WIDE R30, R31, 0x4, R36 ;  /* 0x000000041f1e7825 */ /* 0x000fc800078e0224 */
[----:B------:R-:W-:Y:S02]  /*2c30*/  IMAD R23, R0, UR5, R54 ;  /* 0x0000000500177c24 */ /* 0x000fe4000f8e0236 */
[----:B------:R-:W-:Y:S02]  /*2c40*/  IMAD R25, R24, UR8, R3 ;  /* 0x0000000818197c24 */ /* 0x000fe4000f8e0203 */
[----:B------:R-:W-:Y:S01]  /*2c50*/  IMAD.WIDE R28, R29, 0x4, R36 ;  /* 0x000000041d1c7825 */ /* 0x000fe200078e0224 */
[----:B------:R0:W-:Y:S03]  /*2c60*/  STG.E desc[UR12][R32.64], R22 ;  /* 0x0000001620007986 */ /* 0x0001e6000c10190c */
[C---:B------:R-:W-:Y:S02]  /*2c70*/  IMAD R53, R0.reuse, UR5, R53 ;  /* 0x0000000500357c24 */ /* 0x040fe4000f8e0235 */
[----:B------:R-:W-:Y:S01]  /*2c80*/  IMAD.WIDE R26, R27, 0x4, R36 ;  /* 0x000000041b1a7825 */ /* 0x000fe200078e0224 */
[----:B------:R1:W-:Y:S03]  /*2c90*/  STG.E desc[UR12][R30.64], R21 ;  /* 0x000000151e007986 */ /* 0x0003e6000c10190c */
[----:B------:R-:W-:-:S02]  /*2ca0*/  IMAD R35, R0, UR5, R52 ;  /* 0x0000000500237c24 */ /* 0x000fc4000f8e0234 */
[----:B------:R-:W-:Y:S02]  /*2cb0*/  IMAD R51, R0, UR5, R51 ;  /* 0x0000000500337c24 */ /* 0x000fe4000f8e0233 */
[----:B------:R-:W-:Y:S01]  /*2cc0*/  IMAD R34, R23, UR4, R2 ;  /* 0x0000000417227c24 */ /* 0x000fe2000f8e0202 */
[----:B------:R2:W-:Y:S01]  /*2cd0*/  STG.E desc[UR12][R28.64], R20 ;  /* 0x000000141c007986 */ /* 0x0005e2000c10190c */
[----:B------:R-:W-:-:S04]  /*2ce0*/  IMAD.WIDE R24, R25, 0x4, R36 ;  /* 0x0000000419187825 */ /* 0x000fc800078e0224 */
[--C-:B0-----:R-:W-:Y:S01]  /*2cf0*/  IMAD R22, R53, UR4, R2.reuse ;  /* 0x0000000435167c24 */ /* 0x101fe2000f8e0202 */
[----:B------:R0:W-:Y:S01]  /*2d00*/  STG.E desc[UR12][R26.64], R19 ;  /* 0x000000131a007986 */ /* 0x0001e2000c10190c */
[--C-:B-1----:R-:W-:Y:S02]  /*2d10*/  IMAD R30, R35, UR4, R2.reuse ;  /* 0x00000004231e7c24 */ /* 0x102fe4000f8e0202 */
[--C-:B------:R-:W-:Y:S02]  /*2d20*/  IMAD R21, R22, UR8, R3.reuse ;  /* 0x0000000816157c24 */ /* 0x100fe4000f8e0203 */
[----:B--2---:R-:W-:Y:S01]  /*2d30*/  IMAD R20, R51, UR4, R2 ;  /* 0x0000000433147c24 */ /* 0x004fe2000f8e0202 */
[----:B------:R1:W-:Y:S01]  /*2d40*/  STG.E desc[UR12][R24.64], R18 ;  /* 0x0000001218007986 */ /* 0x0003e2000c10190c */
[----:B------:R-:W-:Y:S02]  /*2d50*/  IMAD R39, R0, UR5, R50 ;  /* 0x0000000500277c24 */ /* 0x000fe4000f8e0232 */
[----:B------:R-:W-:-:S02]  /*2d60*/  IMAD R23, R30, UR8, R3 ;  /* 0x000000081e177c24 */ /* 0x000fc4000f8e0203 */
[----:B0-----:R-:W-:Y:S02]  /*2d70*/  IMAD R19, R34, UR8, R3 ;  /* 0x0000000822137c24 */ /* 0x001fe4000f8e0203 */
[----:B------:R-:W-:Y:S02]  /*2d80*/  IMAD R26, R39, UR4, R2 ;  /* 0x00000004271a7c24 */ /* 0x000fe4000f8e0202 */
[----:B------:R-:W-:-:S04]  /*2d90*/  IMAD.WIDE R22, R23, 0x4, R36 ;  /* 0x0000000417167825 */ /* 0x000fc800078e0224 */
[----:B-1----:R-:W-:Y:S02]  /*2da0*/  IMAD R25, R20, UR8, R3 ;  /* 0x0000000814197c24 */ /* 0x002fe4000f8e0203 */
[----:B------:R-:W-:-:S04]  /*2db0*/  IMAD.WIDE R18, R19, 0x4, R36 ;  /* 0x0000000413127825 */ /* 0x000fc800078e0224 */
[----:B------:R-:W-:Y:S01]  /*2dc0*/  IMAD.WIDE R20, R21, 0x4, R36 ;  /* 0x0000000415147825 */ /* 0x000fe200078e0224 */
[----:B------:R0:W-:Y:S03]  /*2dd0*/  STG.E desc[UR12][R18.64], R17 ;  /* 0x0000001112007986 */ /* 0x0001e6000c10190c */
[C---:B------:R-:W-:Y:S02]  /*2de0*/  IMAD R49, R0.reuse, UR5, R49 ;  /* 0x0000000500317c24 */ /* 0x040fe4000f8e0231 */
[----:B------:R-:W-:Y:S01]  /*2df0*/  IMAD.WIDE R24, R25, 0x4, R36 ;  /* 0x0000000419187825 */ /* 0x000fe200078e0224 */
[----:B------:R1:W-:Y:S03]  /*2e00*/  STG.E desc[UR12][R20.64], R16 ;  /* 0x0000001014007986 */ /* 0x0003e6000c10190c */
[----:B------:R-:W-:-:S02]  /*2e10*/  IMAD R29, R0, UR5, R48 ;  /* 0x00000005001d7c24 */ /* 0x000fc4000f8e0230 */
[C---:B------:R-:W-:Y:S02]  /*2e20*/  IMAD R47, R0.reuse, UR5, R47 ;  /* 0x00000005002f7c24 */ /* 0x040fe4000f8e022f */
[----:B------:R-:W-:Y:S01]  /*2e30*/  IMAD R45, R0, UR5, R45 ;  /* 0x00000005002d7c24 */ /* 0x000fe2000f8e022d */
[----:B------:R2:W-:Y:S01]  /*2e40*/  STG.E desc[UR12][R22.64], R15 ;  /* 0x0000000f16007986 */ /* 0x0005e2000c10190c */
[----:B------:R-:W-:Y:S02]  /*2e50*/  IMAD R27, R26, UR8, R3 ;  /* 0x000000081a1b7c24 */ /* 0x000fe4000f8e0203 */
[----:B------:R-:W-:Y:S02]  /*2e60*/  IMAD R31, R0, UR5, R46 ;  /* 0x00000005001f7c24 */ /* 0x000fe4000f8e022e */
[--C-:B------:R-:W-:Y:S01]  /*2e70*/  IMAD R28, R49, UR4, R2.reuse ;  /* 0x00000004311c7c24 */ /* 0x100fe2000f8e0202 */
[----:B------:R3:W-:Y:S01]  /*2e80*/  STG.E desc[UR12][R24.64], R14 ;  /* 0x0000000e18007986 */ /* 0x0007e2000c10190c */
[----:B0-----:R-:W-:-:S02]  /*2e90*/  IMAD R18, R29, UR4, R2 ;  /* 0x000000041d127c24 */ /* 0x001fc4000f8e0202 */
[----:B-1----:R-:W-:Y:S02]  /*2ea0*/  IMAD R16, R47, UR4, R2 ;  /* 0x000000042f107c24 */ /* 0x002fe4000f8e0202 */
[----:B------:R-:W-:-:S04]  /*2eb0*/  IMAD.WIDE R26, R27, 0x4, R36 ;  /* 0x000000041b1a7825 */ /* 0x000fc800078e0224 */
[--C-:B------:R-:W-:Y:S02]  /*2ec0*/  IMAD R20, R31, UR4, R2.reuse ;  /* 0x000000041f147c24 */ /* 0x100fe4000f8e0202 */
[--C-:B--2---:R-:W-:Y:S02]  /*2ed0*/  IMAD R15, R28, UR8, R3.reuse ;  /* 0x000000081c0f7c24 */ /* 0x104fe4000f8e0203 */
[----:B---3--:R-:W-:Y:S02]  /*2ee0*/  IMAD R14, R45, UR4, R2 ;  /* 0x000000042d0e7c24 */ /* 0x008fe4000f8e0202 */
[--C-:B------:R-:W-:Y:S02]  /*2ef0*/  IMAD R17, R18, UR8, R3.reuse ;  /* 0x0000000812117c24 */ /* 0x100fe4000f8e0203 */
[--C-:B------:R-:W-:Y:S02]  /*2f00*/  IMAD R19, R16, UR8, R3.reuse ;  /* 0x0000000810137c24 */ /* 0x100fe4000f8e0203 */
[--C-:B------:R-:W-:Y:S01]  /*2f10*/  IMAD R23, R14, UR8, R3.reuse ;  /* 0x000000080e177c24 */ /* 0x100fe2000f8e0203 */
[----:B------:R0:W-:Y:S01]  /*2f20*/  STG.E desc[UR12][R26.64], R13 ;  /* 0x0000000d1a007986 */ /* 0x0001e2000c10190c */
[----:B------:R-:W-:-:S02]  /*2f30*/  IMAD R21, R20, UR8, R3 ;  /* 0x0000000814157c24 */ /* 0x000fc4000f8e0203 */
[----:B------:R-:W-:-:S04]  /*2f40*/  IMAD.WIDE R14, R15, 0x4, R36 ;  /* 0x000000040f0e7825 */ /* 0x000fc800078e0224 */
[--C-:B------:R-:W-:Y:S01]  /*2f50*/  IMAD.WIDE R16, R17, 0x4, R36.reuse ;  /* 0x0000000411107825 */ /* 0x100fe200078e0224 */
[----:B------:R1:W-:Y:S03]  /*2f60*/  STG.E desc[UR12][R14.64], R12 ;  /* 0x0000000c0e007986 */ /* 0x0003e6000c10190c */
[----:B------:R-:W-:-:S04]  /*2f70*/  IMAD.WIDE R18, R19, 0x4, R36 ;  /* 0x0000000413127825 */ /* 0x000fc800078e0224 */
[C---:B0-----:R-:W-:Y:S02]  /*2f80*/  IMAD R13, R0.reuse, UR5, R44 ;  /* 0x00000005000d7c24 */ /* 0x041fe4000f8e022c */
[C---:B------:R-:W-:Y:S02]  /*2f90*/  IMAD R43, R0.reuse, UR5, R43 ;  /* 0x00000005002b7c24 */ /* 0x040fe4000f8e022b */
[----:B------:R-:W-:Y:S01]  /*2fa0*/  IMAD.WIDE R20, R21, 0x4, R36 ;  /* 0x0000000415147825 */ /* 0x000fe200078e0224 */
[----:B------:R-:W-:Y:S03]  /*2fb0*/  STG.E desc[UR12][R16.64], R11 ;  /* 0x0000000b10007986 */ /* 0x000fe6000c10190c */
[C---:B------:R-:W-:Y:S02]  /*2fc0*/  IMAD R25, R0.reuse, UR5, R42 ;  /* 0x0000000500197c24 */ /* 0x040fe4000f8e022a */
[----:B------:R-:W-:-:S02]  /*2fd0*/  IMAD R27, R0, UR5, R4 ;  /* 0x00000005001b7c24 */ /* 0x000fc4000f8e0204 */
[----:B------:R-:W-:Y:S01]  /*2fe0*/  IMAD R65, R0, UR5, R65 ;  /* 0x0000000500417c24 */ /* 0x000fe2000f8e0241 */
[----:B------:R0:W-:Y:S01]  /*2ff0*/  STG.E desc[UR12][R18.64], R10 ;  /* 0x0000000a12007986 */ /* 0x0001e2000c10190c */
[--C-:B------:R-:W-:Y:S02]  /*3000*/  IMAD R0, R13, UR4, R2.reuse ;  /* 0x000000040d007c24 */ /* 0x100fe4000f8e0202 */
[--C-:B------:R-:W-:Y:S01]  /*3010*/  IMAD R4, R43, UR4, R2.reuse ;  /* 0x000000042b047c24 */ /* 0x100fe2000f8e0202 */
[----:B------:R2:W-:Y:S01]  /*3020*/  STG.E desc[UR12][R20.64], R9 ;  /* 0x0000000914007986 */ /* 0x0005e2000c10190c */
[----:B-1----:R-:W-:Y:S02]  /*3030*/  IMAD R12, R25, UR4, R2 ;  /* 0x00000004190c7c24 */ /* 0x002fe4000f8e0202 */
[----:B------:R-:W-:-:S04]  /*3040*/  IMAD.WIDE R22, R23, 0x4, R36 ;  /* 0x0000000417167825 */ /* 0x000fc800078e0224 */
[--C-:B0-----:R-:W-:Y:S02]  /*3050*/  IMAD R10, R27, UR4, R2.reuse ;  /* 0x000000041b0a7c24 */ /* 0x101fe4000f8e0202 */
[----:B------:R-:W-:Y:S02]  /*3060*/  IMAD R2, R65, UR4, R2 ;  /* 0x0000000441027c24 */ /* 0x000fe4000f8e0202 */
[--C-:B--2---:R-:W-:Y:S02]  /*3070*/  IMAD R9, R0, UR8, R3.reuse ;  /* 0x0000000800097c24 */ /* 0x104fe4000f8e0203 */
[--C-:B------:R-:W-:Y:S02]  /*3080*/  IMAD R11, R4, UR8, R3.reuse ;  /* 0x00000008040b7c24 */ /* 0x100fe4000f8e0203 */
[--C-:B------:R-:W-:Y:S01]  /*3090*/  IMAD R13, R12, UR8, R3.reuse ;  /* 0x000000080c0d7c24 */ /* 0x100fe2000f8e0203 */
[----:B------:R0:W-:Y:S01]  /*30a0*/  STG.E desc[UR12][R22.64], R8 ;  /* 0x0000000816007986 */ /* 0x0001e2000c10190c */
[----:B------:R-:W-:-:S02]  /*30b0*/  IMAD R15, R10, UR8, R3 ;  /* 0x000000080a0f7c24 */ /* 0x000fc4000f8e0203 */
[----:B------:R-:W-:Y:S02]  /*30c0*/  IMAD R17, R2, UR8, R3 ;  /* 0x0000000802117c24 */ /* 0x000fe4000f8e0203 */
[----:B------:R-:W-:-:S04]  /*30d0*/  IMAD.WIDE R2, R9, 0x4, R36 ;  /* 0x0000000409027825 */ /* 0x000fc800078e0224 */
[--C-:B0-----:R-:W-:Y:S01]  /*30e0*/  IMAD.WIDE R8, R11, 0x4, R36.reuse ;  /* 0x000000040b087825 */ /* 0x101fe200078e0224 */
        /* <DEDUP_REMOVED lines=9> */
.L_x_10:
        /* <DEDUP_REMOVED lines=16> */
.L_x_18:


//--------------------- .text._Z23implicitSparseConvCuda0PKiS0_PKfS2_Pfjjjjjjjjj --------------------------
	.section	.text._Z23implicitSparseConvCuda0PKiS0_PKfS2_Pfjjjjjjjjj,"ax",@progbits
	.align	128
        .global         _Z23implicitSparseConvCuda0PKiS0_PKfS2_Pfjjjjjjjjj
        .type           _Z23implicitSparseConvCuda0PKiS0_PKfS2_Pfjjjjjjjjj,@function
        .size           _Z23implicitSparseConvCuda0PKiS0_PKfS2_Pfjjjjjjjjj,(.L_x_19 - _Z23implicitSparseConvCuda0PKiS0_PKfS2_Pfjjjjjjjjj)
        .other          _Z23implicitSparseConvCuda0PKiS0_PKfS2_Pfjjjjjjjjj,@"STO_CUDA_ENTRY STV_DEFAULT"
_Z23implicitSparseConvCuda0PKiS0_PKfS2_Pfjjjjjjjjj:
.text._Z23implicitSparseConvCuda0PKiS0_PKfS2_Pfjjjjjjjjj:
[----:B------:R-:W-:Y:S01]  /*0000*/  LDC R1, c[0x0][0x37c] ;  /* 0x0000df00ff017b82 */ /* 0x000fe20000000800 */
[----:B------:R-:W0:Y:S07]  /*0010*/  S2R R18, SR_CTAID.Y ;  /* 0x0000000000127919 */ /* 0x000e2e0000002600 */
[----:B------:R-:W0:Y:S01]  /*0020*/  LDC.64 R8, c[0x0][0x380] ;  /* 0x0000e000ff087b82 */ /* 0x000e220000000a00 */
[----:B------:R-:W1:Y:S01]  /*0030*/  LDCU.64 UR8, c[0x0][0x358] ;  /* 0x00006b00ff0877ac */ /* 0x000e620008000a00 */
[----:B------:R-:W2:Y:S06]  /*0040*/  LDCU UR6, c[0x0][0x3bc] ;  /* 0x00007780ff0677ac */ /* 0x000eac0008000800 */
[----:B------:R-:W3:Y:S01]  /*0050*/  LDC.64 R2, c[0x0][0x3c0] ;  /* 0x0000f000ff027b82 */ /* 0x000ee20000000a00 */
[----:B------:R-:W2:Y:S07]  /*0060*/  LDCU.64 UR4, c[0x0][0x3b0] ;  /* 0x00007600ff0477ac */ /* 0x000eae0008000a00 */
[----:B------:R-:W4:Y:S01]  /*0070*/  LDC R6, c[0x0][0x3c8] ;  /* 0x0000f200ff067b82 */ /* 0x000f220000000800 */
[----:B0-----:R-:W-:Y:S01]  /*0080*/  IMAD.WIDE.U32 R8, R18, 0x4, R8 ;  /* 0x0000000412087825 */ /* 0x001fe200078e0008 */
[----:B---3--:R-:W0:Y:S04]  /*0090*/  I2F.U32.RP R4, R3 ;  /* 0x0000000300047306 */ /* 0x008e280000209000 */
[----:B-1----:R-:W3:Y:S04]  /*00a0*/  LDG.E.CONSTANT R0, desc[UR8][R8.64] ;  /* 0x0000000808007981 */ /* 0x002ee8000c1e9900 */
[----:B------:R1:W3:Y:S01]  /*00b0*/  LDG.E.CONSTANT R5, desc[UR8][R8.64+0x4] ;  /* 0x0000040808057981 */ /* 0x0002e2000c1e9900 */
[----:B0-----:R-:W0:Y:S02]  /*00c0*/  MUFU.RCP R4, R4 ;  /* 0x0000000400047308 */ /* 0x001e240000001000 */
[----:B0-----:R-:W-:-:S06]  /*00d0*/  VIADD R10, R4, 0xffffffe ;  /* 0x0ffffffe040a7836 */ /* 0x001fcc0000000000 */
[----:B------:R0:W5:Y:S01]  /*00e0*/  F2I.FTZ.U32.TRUNC.NTZ R11, R10 ;  /* 0x0000000a000b7305 */ /* 0x000162000021f000 */
[----:B--2---:R-:W-:Y:S01]  /*00f0*/  UIADD3 UR4, UPT, UPT, UR4, -UR6, URZ ;  /* 0x8000000604047290 */ /* 0x004fe2000fffe0ff */
[----:B------:R-:W-:Y:S01]  /*0100*/  IADD3 R7, PT, PT, -R2, UR5, RZ ;  /* 0x0000000502077c10 */ /* 0x000fe2000fffe1ff */
[----:B0-----:R-:W-:Y:S02]  /*0110*/  IMAD.MOV.U32 R10, RZ, RZ, RZ ;  /* 0x000000ffff0a7224 */ /* 0x001fe400078e00ff */
[----:B-----5:R-:W-:-:S04]  /*0120*/  IMAD.MOV R4, RZ, RZ, -R11 ;  /* 0x000000ffff047224 */ /* 0x020fc800078e0a0b */
[----:B------:R-:W-:Y:S01]  /*0130*/  IMAD R13, R4, R3, RZ ;  /* 0x00000003040d7224 */ /* 0x000fe200078e02ff */
[C---:B----4-:R-:W-:Y:S01]  /*0140*/  LEA R4, R6.reuse, UR4, 0x1 ;  /* 0x0000000406047c11 */ /* 0x050fe2000f8e08ff */
[----:B-1----:R-:W-:Y:S02]  /*0150*/  IMAD R8, R6, 0x2, R7 ;  /* 0x0000000206087824 */ /* 0x002fe400078e0207 */
[----:B------:R-:W-:-:S06]  /*0160*/  IMAD.HI.U32 R11, R11, R13, R10 ;  /* 0x0000000d0b0b7227 */ /* 0x000fcc00078e000a */
[----:B------:R-:W-:-:S04]  /*0170*/  IMAD.HI.U32 R22, R11, R4, RZ ;  /* 0x000000040b167227 */ /* 0x000fc800078e00ff */
[----:B------:R-:W-:-:S04]  /*0180*/  IMAD.HI.U32 R10, R11, R8, RZ ;  /* 0x000000080b0a7227 */ /* 0x000fc800078e00ff */
[----:B------:R-:W-:Y:S02]  /*0190*/  IMAD.MOV R7, RZ, RZ, -R22 ;  /* 0x000000ffff077224 */ /* 0x000fe400078e0a16 */
[----:B------:R-:W-:Y:S02]  /*01a0*/  IMAD.MOV R9, RZ, RZ, -R10 ;  /* 0x000000ffff097224 */ /* 0x000fe400078e0a0a */
[C---:B------:R-:W-:Y:S02]  /*01b0*/  IMAD R4, R3.reuse, R7, R4 ;  /* 0x0000000703047224 */ /* 0x040fe400078e0204 */
[----:B------:R-:W-:-:S03]  /*01c0*/  IMAD R8, R3, R9, R8 ;  /* 0x0000000903087224 */ /* 0x000fc600078e0208 */
[-C--:B------:R-:W-:Y:S02]  /*01d0*/  ISETP.GE.U32.AND P0, PT, R4, R3.reuse, PT ;  /* 0x000000030400720c */ /* 0x080fe40003f06070 */
[----:B------:R-:W-:-:S11]  /*01e0*/  ISETP.GE.U32.AND P2, PT, R8, R3, PT ;  /* 0x000000030800720c */ /* 0x000fd60003f46070 */
[--C-:B------:R-:W-:Y:S02]  /*01f0*/  @P0 IMAD.IADD R4, R4, 0x1, -R3.reuse ;  /* 0x0000000104040824 */ /* 0x100fe400078e0a03 */
[----:B------:R-:W-:-:S03]  /*0200*/  @P2 IMAD.IADD R8, R8, 0x1, -R3 ;  /* 0x0000000108082824 */ /* 0x000fc600078e0a03 */
[-C--:B------:R-:W-:Y:S02]  /*0210*/  ISETP.GE.U32.AND P1, PT, R4, R3.reuse, PT ;  /* 0x000000030400720c */ /* 0x080fe40003f26070 */
[-C--:B------:R-:W-:Y:S01]  /*0220*/  ISETP.GE.U32.AND P3, PT, R8, R3.reuse, PT ;  /* 0x000000030800720c */ /* 0x080fe20003f66070 */
[----:B------:R-:W-:Y:S02]  /*0230*/  @P0 VIADD R22, R22, 0x1 ;  /* 0x0000000116160836 */ /* 0x000fe40000000000 */
[----:B------:R-:W-:Y:S01]  /*0240*/  @P2 VIADD R10, R10, 0x1 ;  /* 0x000000010a0a2836 */ /* 0x000fe20000000000 */
[----:B------:R-:W-:Y:S02]  /*0250*/  ISETP.NE.U32.AND P0, PT, R3, RZ, PT ;  /* 0x000000ff0300720c */ /* 0x000fe40003f05070 */
[----:B------:R-:W-:-:S05]  /*0260*/  LOP3.LUT R7, RZ, R3, RZ, 0x33, !PT ;  /* 0x00000003ff077212 */ /* 0x000fca00078e33ff */
[----:B------:R-:W-:Y:S02]  /*0270*/  @P1 IADD3 R22, PT, PT, R22, 0x1, RZ ;  /* 0x0000000116161810 */ /* 0x000fe40007ffe0ff */
[----:B------:R-:W-:Y:S02]  /*0280*/  @P3 VIADD R10, R10, 0x1 ;  /* 0x000000010a0a3836 */ /* 0x000fe40000000000 */
[----:B------:R-:W-:-:S03]  /*0290*/  SEL R22, R7, R22, !P0 ;  /* 0x0000001607167207 */ /* 0x000fc60004000000 */
[----:B------:R-:W-:-:S05]  /*02a0*/  SEL R7, R7, R10, !P0 ;  /* 0x0000000a07077207 */ /* 0x000fca0004000000 */
[----:B------:R-:W-:Y:S02]  /*02b0*/  IMAD R4, R22, R7, R22 ;  /* 0x0000000716047224 */ /* 0x000fe400078e0216 */
[----:B------:R-:W-:-:S04]  /*02c0*/  VIADD R21, R7, 0x1 ;  /* 0x0000000107157836 */ /* 0x000fc80000000000 */
[----:B------:R-:W-:-:S05]  /*02d0*/  IMAD.IADD R15, R21, 0x1, R4 ;  /* 0x00000001150f7824 */ /* 0x000fca00078e0204 */
[----:B------:R-:W-:-:S04]  /*02e0*/  IABS R13, R15 ;  /* 0x0000000f000d7213 */ /* 0x000fc80000000000 */
[----:B------:R-:W0:Y:S01]  /*02f0*/  I2F.RP R10, R13 ;  /* 0x0000000d000a7306 */ /* 0x000e220000209400 */
[----:B------:R-:W1:Y:S07]  /*0300*/  S2R R11, SR_TID.X ;  /* 0x00000000000b7919 */ /* 0x000e6e0000002100 */
[----:B0-----:R-:W0:Y:S01]  /*0310*/  MUFU.RCP R10, R10 ;  /* 0x0000000a000a7308 */ /* 0x001e220000001000 */
[----:B------:R-:W1:Y:S08]  /*0320*/  S2UR UR4, SR_CTAID.X ;  /* 0x00000000000479c3 */ /* 0x000e700000002500 */
[----:B------:R-:W1:Y:S01]  /*0330*/  LDC R4, c[0x0][0x360] ;  /* 0x0000d800ff047b82 */ /* 0x000e620000000800 */
[----:B0-----:R-:W-:-:S04]  /*0340*/  VIADD R8, R10, 0xffffffe ;  /* 0x0ffffffe0a087836 */ /* 0x001fc80000000000 */
[----:B------:R0:W2:Y:S01]  /*0350*/  F2I.FTZ.U32.TRUNC.NTZ R9, R8 ;  /* 0x0000000800097305 */ /* 0x0000a2000021f000 */
[----:B------:R-:W-:Y:S01]  /*0360*/  IABS R10, R15 ;  /* 0x0000000f000a7213 */ /* 0x000fe20000000000 */
[----:B0-----:R-:W-:Y:S02]  /*0370*/  IMAD.MOV.U32 R8, RZ, RZ, RZ ;  /* 0x000000ffff087224 */ /* 0x001fe400078e00ff */
[----:B--2---:R-:W-:Y:S02]  /*0380*/  IMAD.MOV R12, RZ, RZ, -R9 ;  /* 0x000000ffff0c7224 */ /* 0x004fe400078e0a09 */
[----:B-1----:R-:W-:Y:S02]  /*0390*/  IMAD R4, R4, UR4, R11 ;  /* 0x0000000404047c24 */ /* 0x002fe4000f8e020b */
[----:B------:R-:W-:-:S03]  /*03a0*/  IMAD R17, R12, R13, RZ ;  /* 0x0000000d0c117224 */ /* 0x000fc600078e02ff */
[----:B------:R-:W-:Y:S01]  /*03b0*/  IABS R12, R4 ;  /* 0x00000004000c7213 */ /* 0x000fe20000000000 */
[----:B------:R-:W-:Y:S01]  /*03c0*/  IMAD.HI.U32 R9, R9, R17, R8 ;  /* 0x0000001109097227 */ /* 0x000fe200078e0008 */
[----:B------:R-:W-:-:S03]  /*03d0*/  IABS R17, R21 ;  /* 0x0000001500117213 */ /* 0x000fc60000000000 */
[----:B------:R-:W-:Y:S02]  /*03e0*/  IMAD.MOV R8, RZ, RZ, -R10 ;  /* 0x000000ffff087224 */ /* 0x000fe400078e0a0a */
[----:B------:R-:W-:Y:S01]  /*03f0*/  IMAD.HI.U32 R9, R9, R12, RZ ;  /* 0x0000000c09097227 */ /* 0x000fe200078e00ff */
[----:B------:R-:W0:Y:S03]  /*0400*/  I2F.RP R10, R17 ;  /* 0x00000011000a7306 */ /* 0x000e260000209400 */
[----:B------:R-:W-:-:S05]  /*0410*/  IMAD R8, R9, R8, R12 ;  /* 0x0000000809087224 */ /* 0x000fca00078e020c */
[----:B------:R-:W-:Y:S01]  /*0420*/  ISETP.GT.U32.AND P1, PT, R13, R8, PT ;  /* 0x000000080d00720c */ /* 0x000fe20003f24070 */
[----:B0-----:R-:W0:-:S12]  /*0430*/  MUFU.RCP R10, R10 ;  /* 0x0000000a000a7308 */ /* 0x001e180000001000 */
[----:B------:R-:W-:-:S05]  /*0440*/  @!P1 IMAD.IADD R8, R8, 0x1, -R13 ;  /* 0x0000000108089824 */ /* 0x000fca00078e0a0d */
[----:B------:R-:W-:Y:S02]  /*0450*/  ISETP.GE.U32.AND P0, PT, R8, R13, PT ;  /* 0x0000000d0800720c */ /* 0x000fe40003f06070 */
[----:B------:R-:W-:Y:S01]  /*0460*/  LOP3.LUT R8, R4, R15, RZ, 0x3c, !PT ;  /* 0x0000000f04087212 */ /* 0x000fe200078e3cff */
[----:B------:R-:W-:Y:S01]  /*0470*/  @!P1 VIADD R9, R9, 0x1 ;  /* 0x0000000109099836 */ /* 0x000fe20000000000 */
[----:B------:R-:W-:Y:S02]  /*0480*/  ISETP.NE.AND P1, PT, R15, RZ, PT ;  /* 0x000000ff0f00720c */ /* 0x000fe40003f25270 */
[----:B------:R-:W-:Y:S01]  /*0490*/  ISETP.GE.AND P2, PT, R8, RZ, PT ;  /* 0x000000ff0800720c */ /* 0x000fe20003f46270 */
[----:B0-----:R-:W-:-:S04]  /*04a0*/  VIADD R12, R10, 0xffffffe ;  /* 0x0ffffffe0a0c7836 */ /* 0x001fc80000000000 */
[----:B------:R-:W0:Y:S02]  /*04b0*/  F2I.FTZ.U32.TRUNC.NTZ R13, R12 ;  /* 0x0000000c000d7305 */ /* 0x000e24000021f000 */
[----:B------:R-:W-:-:S06]  /*04c0*/  @P0 IADD3 R9, PT, PT, R9, 0x1, RZ ;  /* 0x0000000109090810 */ /* 0x000fcc0007ffe0ff */
[----:B------:R-:W-:Y:S01]  /*04d0*/  @!P2 IMAD.MOV R9, RZ, RZ, -R9 ;  /* 0x000000ffff09a224 */ /* 0x000fe200078e0a09 */
[----:B------:R-:W-:-:S05]  /*04e0*/  @!P1 LOP3.LUT R9, RZ, R15, RZ, 0x33, !PT ;  /* 0x0000000fff099212 */ /* 0x000fca00078e33ff */
[----:B------:R-:W-:Y:S02]  /*04f0*/  IMAD.MOV R8, RZ, RZ, -R9 ;  /* 0x000000ffff087224 */ /* 0x000fe400078e0a09 */
[----:B0-----:R-:W-:Y:S02]  /*0500*/  IMAD.MOV R10, RZ, RZ, -R13 ;  /* 0x000000ffff0a7224 */ /* 0x001fe400078e0a0d */
[----:B------:R-:W-:Y:S02]  /*0510*/  IMAD R8, R15, R8, R4 ;  /* 0x000000080f087224 */ /* 0x000fe400078e0204 */
[----:B------:R-:W-:Y:S01]  /*0520*/  IMAD R15, R10, R17, RZ ;  /* 0x000000110a0f7224 */ /* 0x000fe200078e02ff */
[----:B------:R-:W-:Y:S01]  /*0530*/  IABS R10, R21 ;  /* 0x00000015000a7213 */ /* 0x000fe20000000000 */
[----:B------:R-:W-:Y:S01]  /*0540*/  IMAD.MOV.U32 R12, RZ, RZ, RZ ;  /* 0x000000ffff0c7224 */ /* 0x000fe200078e00ff */
[----:B------:R-:W-:-:S03]  /*0550*/  IABS R4, R8 ;  /* 0x0000000800047213 */ /* 0x000fc60000000000 */
[----:B------:R-:W-:-:S04]  /*0560*/  IMAD.HI.U32 R12, R13, R15, R12 ;  /* 0x0000000f0d0c7227 */ /* 0x000fc800078e000c */
[----:B------:R-:W-:Y:S02]  /*0570*/  IMAD.MOV R10, RZ, RZ, -R10 ;  /* 0x000000ffff0a7224 */ /* 0x000fe400078e0a0a */
[----:B------:R-:W-:Y:S02]  /*0580*/  IMAD.MOV.U32 R13, RZ, RZ, R4 ;  /* 0x000000ffff0d7224 */ /* 0x000fe400078e0004 */
[----:B------:R-:W-:Y:S02]  /*0590*/  IMAD.MOV.U32 R4, RZ, RZ, R10 ;  /* 0x000000ffff047224 */ /* 0x000fe400078e000a */
[----:B------:R-:W-:-:S04]  /*05a0*/  IMAD.HI.U32 R16, R12, R13, RZ ;  /* 0x0000000d0c107227 */ /* 0x000fc800078e00ff */
[----:B------:R-:W-:-:S05]  /*05b0*/  IMAD R4, R16, R4, R13 ;  /* 0x0000000410047224 */ /* 0x000fca00078e020d */
[----:B------:R-:W-:-:S13]  /*05c0*/  ISETP.GT.U32.AND P1, PT, R17, R4, PT ;  /* 0x000000041100720c */ /* 0x000fda0003f24070 */
[----:B------:R-:W-:-:S05]  /*05d0*/  @!P1 IMAD.IADD R4, R4, 0x1, -R17 ;  /* 0x0000000104049824 */ /* 0x000fca00078e0a11 */
[----:B------:R-:W-:Y:S02]  /*05e0*/  ISETP.GE.U32.AND P0, PT, R4, R17, PT ;  /* 0x000000110400720c */ /* 0x000fe40003f06070 */
[----:B------:R-:W-:Y:S01]  /*05f0*/  LOP3.LUT R4, R8, R21, RZ, 0x3c, !PT ;  /* 0x0000001508047212 */ /* 0x000fe200078e3cff */
[----:B------:R-:W-:Y:S01]  /*0600*/  @!P1 VIADD R16, R16, 0x1 ;  /* 0x0000000110109836 */ /* 0x000fe20000000000 */
[----:B------:R-:W-:Y:S02]  /*0610*/  ISETP.NE.AND P1, PT, R21, RZ, PT ;  /* 0x000000ff1500720c */ /* 0x000fe40003f25270 */
[----:B------:R-:W-:Y:S01]  /*0620*/  ISETP.GE.AND P2, PT, R4, RZ, PT ;  /* 0x000000ff0400720c */ /* 0x000fe20003f46270 */
[----:B---3--:R-:W-:-:S06]  /*0630*/  IMAD.IADD R20, R5, 0x1, -R0 ;  /* 0x0000000105147824 */ /* 0x008fcc00078e0a00 */
[----:B------:R-:W-:Y:S01]  /*0640*/  @P0 VIADD R16, R16, 0x1 ;  /* 0x0000000110100836 */ /* 0x000fe20000000000 */
[----:B------:R-:W-:-:S05]  /*0650*/  ISETP.GE.AND P0, PT, R20, 0x1, PT ;  /* 0x000000011400780c */ /* 0x000fca0003f06270 */
[----:B------:R-:W-:Y:S02]  /*0660*/  @!P2 IADD3 R16, PT, PT, -R16, RZ, RZ ;  /* 0x000000ff1010a210 */ /* 0x000fe40007ffe1ff */
[----:B------:R-:W-:Y:S01]  /*0670*/  @!P1 LOP3.LUT R16, RZ, R21, RZ, 0x33, !PT ;  /* 0x00000015ff109212 */ /* 0x000fe200078e33ff */
[----:B------:R-:W-:-:S04]  /*0680*/  IMAD.MOV.U32 R19, RZ, RZ, RZ ;  /* 0x000000ffff137224 */ /* 0x000fc800078e00ff */
[----:B------:R-:W-:-:S04]  /*0690*/  IMAD R10, R7, R16, R16 ;  /* 0x00000010070a7224 */ /* 0x000fc800078e0210 */
[----:B------:R-:W-:Y:S01]  /*06a0*/  IMAD.IADD R10, R8, 0x1, -R10 ;  /* 0x00000001080a7824 */ /* 0x000fe200078e0a0a */
[----:B------:R-:W-:Y:S06]  /*06b0*/  @!P0 BRA `(.L_x_11) ;  /* 0x0000006000c88947 */ /* 0x000fec0003800000 */
[----:B------:R-:W-:Y:S01]  /*06c0*/  IMAD R8, R2, UR6, RZ ;  /* 0x0000000602087c24 */ /* 0x000fe2000f8e02ff */
[----:B------:R-:W0:Y:S01]  /*06d0*/  I2F.U32.RP R15, R2 ;  /* 0x00000002000f7306 */ /* 0x000e220000209000 */
[----:B------:R-:W1:Y:S01]  /*06e0*/  S2UR UR7, SR_CgaCtaId ;  /* 0x00000000000779c3 */ /* 0x000e620000008800 */
[----:B------:R-:W-:Y:S01]  /*06f0*/  UMOV UR4, 0x400 ;  /* 0x0000040000047882 */ /* 0x000fe20000000000 */
[----:B------:R-:W-:Y:S01]  /*0700*/  IMAD.MOV R17, RZ, RZ, -R8 ;  /* 0x000000ffff117224 */ /* 0x000fe200078e0a08 */
[----:B------:R-:W-:Y:S01]  /*0710*/  UIADD3 UR6, UPT, UPT, UR4, 0x80, URZ ;  /* 0x0000008004067890 */ /* 0x000fe2000fffe0ff */
[-CC-:B------:R-:W-:Y:S01]  /*0720*/  IMAD R7, R16, R3.reuse, -R6.reuse ;  /* 0x0000000310077224 */ /* 0x180fe200078e0a06 */
[----:B------:R-:W-:Y:S01]  /*0730*/  ISETP.NE.U32.AND P0, PT, R2, RZ, PT ;  /* 0x000000ff0200720c */ /* 0x000fe20003f05070 */
[----:B------:R-:W-:Y:S01]  /*0740*/  IMAD R6, R10, R3, -R6 ;  /* 0x000000030a067224 */ /* 0x000fe200078e0a06 */
[----:B------:R-:W2:Y:S01]  /*0750*/  I2F.U32.RP R14, R8 ;  /* 0x00000008000e7306 */ /* 0x000ea20000209000 */
[----:B------:R-:W-:Y:S01]  /*0760*/  HFMA2 R19, -RZ, RZ, 0, 0 ;  /* 0x00000000ff137431 */ /* 0x000fe200000001ff */
[----:B------:R-:W-:Y:S01]  /*0770*/  ISETP.NE.U32.AND P1, PT, R8, RZ, PT ;  /* 0x000000ff0800720c */ /* 0x000fe20003f25070 */
[----:B------:R-:W3:Y:S05]  /*0780*/  LDCU.64 UR10, c[0x0][0x3b0] ;  /* 0x00007600ff0a77ac */ /* 0x000eea0008000a00 */
[----:B0-----:R-:W0:Y:S08]  /*0790*/  MUFU.RCP R15, R15 ;  /* 0x0000000f000f7308 */ /* 0x001e300000001000 */
[----:B--2---:R-:W2:Y:S01]  /*07a0*/  MUFU.RCP R14, R14 ;  /* 0x0000000e000e7308 */ /* 0x004ea20000001000 */
[----:B-1----:R-:W-:-:S02]  /*07b0*/  ULEA UR5, UR7, UR4, 0x18 ;  /* 0x0000000407057291 */ /* 0x002fc4000f8ec0ff */
[----:B------:R-:W-:Y:S01]  /*07c0*/  ULEA UR6, UR7, UR6, 0x18 ;  /* 0x0000000607067291 */ /* 0x000fe2000f8ec0ff */
[----:B------:R-:W-:Y:S01]  /*07d0*/  UMOV UR4, URZ ;  /* 0x000000ff00047c82 */ /* 0x000fe20008000000 */
[----:B0-----:R-:W-:-:S04]  /*07e0*/  VIADD R12, R15, 0xffffffe ;  /* 0x0ffffffe0f0c7836 */ /* 0x001fc80000000000 */
[----:B------:R0:W1:Y:S01]  /*07f0*/  F2I.FTZ.U32.TRUNC.NTZ R13, R12 ;  /* 0x0000000c000d7305 */ /* 0x000062000021f000 */
[----:B--2---:R-:W-:-:S07]  /*0800*/  VIADD R4, R14, 0xffffffe ;  /* 0x0ffffffe0e047836 */ /* 0x004fce0000000000 */
[----:B------:R2:W4:Y:S01]  /*0810*/  F2I.FTZ.U32.TRUNC.NTZ R5, R4 ;  /* 0x0000000400057305 */ /* 0x000522000021f000 */
[----:B0-----:R-:W-:Y:S02]  /*0820*/  IMAD.MOV.U32 R12, RZ, RZ, RZ ;  /* 0x000000ffff0c7224 */ /* 0x001fe400078e00ff */
[----:B-1----:R-:W-:Y:S02]  /*0830*/  IMAD.MOV R15, RZ, RZ, -R13 ;  /* 0x000000ffff0f7224 */ /* 0x002fe400078e0a0d */
[----:B--2---:R-:W-:Y:S02]  /*0840*/  IMAD.MOV.U32 R4, RZ, RZ, RZ ;  /* 0x000000ffff047224 */ /* 0x004fe400078e00ff */
[----:B------:R-:W-:Y:S02]  /*0850*/  IMAD R15, R15, R2, RZ ;  /* 0x000000020f0f7224 */ /* 0x000fe400078e02ff */
[----:B----4-:R-:W-:Y:S01]  /*0860*/  IMAD R3, R17, R5, RZ ;  /* 0x0000000511037224 */ /* 0x010fe200078e02ff */
[----:B------:R-:W-:-:S03]  /*0870*/  LEA R17, R11, UR5, 0x2 ;  /* 0x000000050b117c11 */ /* 0x000fc6000f8e10ff */
[----:B------:R-:W-:Y:S01]  /*0880*/  IMAD.HI.U32 R5, R5, R3, R4 ;  /* 0x0000000305057227 */ /* 0x000fe200078e0004 */
[----:B------:R-:W-:-:S03]  /*0890*/  LOP3.LUT R3, RZ, R2, RZ, 0x33, !PT ;  /* 0x00000002ff037212 */ /* 0x000fc600078e33ff */
[----:B------:R-:W-:Y:S01]  /*08a0*/  IMAD.IADD R2, R0, 0x1, R11 ;  /* 0x0000000100027824 */ /* 0x000fe200078e020b */
[----:B------:R-:W-:Y:S01]  /*08b0*/  LOP3.LUT R0, RZ, R8, RZ, 0x33, !PT ;  /* 0x00000008ff007212 */ /* 0x000fe200078e33ff */
[----:B------:R-:W-:Y:S01]  /*08c0*/  IMAD.HI.U32 R4, R13, R15, R12 ;  /* 0x0000000f0d047227 */ /* 0x000fe200078e000c */
[----:B---3--:R-:W-:-:S07]  /*08d0*/  LEA R11, R11, UR6, 0x2 ;  /* 0x000000060b0b7c11 */ /* 0x008fce000f8e10ff */
.L_x_12:
[----:B------:R-:W0:Y:S08]  /*08e0*/  LDC.64 R26, c[0x0][0x390] ;  /* 0x0000e400ff1a7b82 */ /* 0x000e300000000a00 */
[----:B------:R-:W1:Y:S01]  /*08f0*/  LDC.64 R24, c[0x0][0x388] ;  /* 0x0000e200ff187b82 */ /* 0x000e620000000a00 */
[----:B0-----:R-:W-:-:S06]  /*0900*/  IMAD.WIDE R26, R2, 0x4, R26 ;  /* 0x00000004021a7825 */ /* 0x001fcc00078e021a */
[----:B------:R-:W2:Y:S01]  /*0910*/  LDG.E.CONSTANT R26, desc[UR8][R26.64] ;  /* 0x000000081a1a7981 */ /* 0x000ea2000c1e9900 */
[----:B-1----:R-:W-:-:S05]  /*0920*/  IMAD.WIDE R24, R2, 0x4, R24 ;  /* 0x0000000402187825 */ /* 0x002fca00078e0218 */
[----:B------:R0:W3:Y:S02]  /*0930*/  LDG.E.CONSTANT R28, desc[UR8][R24.64] ;  /* 0x00000008181c7981 */ /* 0x0000e4000c1e9900 */
[----:B0-----:R-:W0:Y:S02]  /*0940*/  LDC R24, c[0x0][0x3c0] ;  /* 0x0000f000ff187b82 */ /* 0x001e240000000800 */
[----:B--2---:R-:W-:Y:S04]  /*0950*/  STS [R17], R26 ;  /* 0x0000001a11007388 */ /* 0x004fe80000000800 */
[----:B---3--:R-:W-:Y:S02]  /*0960*/  STS [R11], R28 ;  /* 0x0000001c0b007388 */ /* 0x008fe40000000800 */
[----:B------:R-:W-:Y:S06]  /*0970*/  BAR.SYNC.DEFER_BLOCKING 0x0 ;  /* 0x0000000000007b1d */ /* 0x000fec0000010000 */
[----:B------:R-:W1:Y:S02]  /*0980*/  LDS.128 R12, [UR5+0x80] ;  /* 0x00008005ff0c7984 */ /* 0x000e640008000c00 */
[----:B-1----:R-:W-:-:S04]  /*0990*/  IMAD.HI.U32 R30, R5, R12, RZ ;  /* 0x0000000c051e7227 */ /* 0x002fc800078e00ff */
[----:B------:R-:W-:-:S04]  /*09a0*/  IMAD.MOV R5, RZ, RZ, -R30 ;  /* 0x000000ffff057224 */ /* 0x000fc800078e0a1e */
[----:B------:R-:W-:-:S05]  /*09b0*/  IMAD R5, R8, R5, R12 ;  /* 0x0000000508057224 */ /* 0x000fca00078e020c */
[----:B------:R-:W-:-:S13]  /*09c0*/  ISETP.GE.U32.AND P4, PT, R5, R8, PT ;  /* 0x000000080500720c */ /* 0x000fda0003f86070 */
[----:B------:R-:W-:-:S05]  /*09d0*/  @P4 IMAD.IADD R5, R5, 0x1, -R8 ;  /* 0x0000000105054824 */ /* 0x000fca00078e0a08 */
[----:B------:R-:W-:-:S13]  /*09e0*/  ISETP.GE.U32.AND P3, PT, R5, R8, PT ;  /* 0x000000080500720c */ /* 0x000fda0003f66070 */
[----:B------:R-:W-:-:S05]  /*09f0*/  @P3 IMAD.IADD R5, R5, 0x1, -R8 ;  /* 0x0000000105053824 */ /* 0x000fca00078e0a08 */
[----:B------:R-:W-:-:S05]  /*0a00*/  SEL R5, R0, R5, !P1 ;  /* 0x0000000500057207 */ /* 0x000fca0004800000 */
[----:B------:R-:W-:-:S04]  /*0a10*/  IMAD.HI.U32 R4, R4, R5, RZ ;  /* 0x0000000504047227 */ /* 0x000fc800078e00ff */
[----:B------:R-:W-:-:S04]  /*0a20*/  IMAD.MOV R25, RZ, RZ, -R4 ;  /* 0x000000ffff197224 */ /* 0x000fc800078e0a04 */
[----:B0-----:R-:W-:-:S05]  /*0a30*/  IMAD R25, R24, R25, R5 ;  /* 0x0000001918197224 */ /* 0x001fca00078e0205 */
[----:B------:R-:W-:-:S13]  /*0a40*/  ISETP.GE.U32.AND P1, PT, R25, R24, PT ;  /* 0x000000181900720c */ /* 0x000fda0003f26070 */
[----:B------:R-:W-:-:S05]  /*0a50*/  @P1 IMAD.IADD R25, R25, 0x1, -R24 ;  /* 0x0000000119191824 */ /* 0x000fca00078e0a18 */
[----:B------:R-:W-:Y:S01]  /*0a60*/  ISETP.GE.U32.AND P2, PT, R25, R24, PT ;  /* 0x000000181900720c */ /* 0x000fe20003f46070 */
[----:B------:R-:W-:-:S12]  /*0a70*/  @P1 VIADD R4, R4, 0x1 ;  /* 0x0000000104041836 */ /* 0x000fd80000000000 */
[----:B------:R-:W-:-:S05]  /*0a80*/  @P2 VIADD R4, R4, 0x1 ;  /* 0x0000000104042836 */ /* 0x000fca0000000000 */
[----:B------:R-:W-:-:S05]  /*0a90*/  SEL R4, R3, R4, !P0 ;  /* 0x0000000403047207 */ /* 0x000fca0004000000 */
[----:B------:R-:W-:-:S04]  /*0aa0*/  IMAD.MOV R0, RZ, RZ, -R4 ;  /* 0x000000ffff007224 */ /* 0x000fc800078e0a04 */
[----:B------:R-:W-:-:S04]  /*0ab0*/  IMAD R5, R24, R0, R5 ;  /* 0x0000000018057224 */ /* 0x000fc800078e0205 */
[----:B------:R-:W-:Y:S02]  /*0ac0*/  IMAD.IADD R27, R6, 0x1, R5 ;  /* 0x00000001061b7824 */ /* 0x000fe400078e0205 */
[----:B------:R-:W-:-:S03]  /*0ad0*/  IMAD.IADD R3, R7, 0x1, R4 ;  /* 0x0000000107037824 */ /* 0x000fc600078e0204 */
[----:B------:R-:W-:Y:S02]  /*0ae0*/  ISETP.GE.U32.AND P0, PT, R27, UR11, PT ;  /* 0x0000000b1b007c0c */ /* 0x000fe4000bf06070 */
[C---:B------:R-:W-:Y:S02]  /*0af0*/  LOP3.LUT R0, R3.reuse, R27, RZ, 0xfc, !PT ;  /* 0x0000001b03007212 */ /* 0x040fe400078efcff */
[----:B------:R-:W-:-:S04]  /*0b00*/  ISETP.GE.U32.OR P0, PT, R3, UR10, P0 ;  /* 0x0000000a03007c0c */ /* 0x000fc80008706470 */
[----:B------:R-:W-:Y:S02]  /*0b10*/  ISETP.LT.OR P2, PT, R0, RZ, P0 ;  /* 0x000000ff0000720c */ /* 0x000fe40000741670 */
[----:B------:R-:W-:Y:S02]  /*0b20*/  PLOP3.LUT P0, PT, PT, PT, PT, 0x8, 0x80 ;  /* 0x000000000080781c */ /* 0x000fe40003f0e170 */
[----:B------:R-:W-:-:S09]  /*0b30*/  PLOP3.LUT P1, PT, PT, PT, PT, 0x8, 0x80 ;  /* 0x000000000080781c */ /* 0x000fd20003f2e170 */
[----:B------:R-:W-:Y:S01]  /*0b40*/  @!P2 PLOP3.LUT P0, PT, P4, PT, PT, 0x80, 0x8 ;  /* 0x000000000008a81c */ /* 0x000fe2000270f070 */
[----:B------:R-:W0:Y:S01]  /*0b50*/  @!P2 LDC R0, c[0x0][0x3ac] ;  /* 0x0000eb00ff00ab82 */ /* 0x000e220000000800 */
[----:B------:R-:W-:Y:S02]  /*0b60*/  @!P2 PLOP3.LUT P1, PT, P3, PT, PT, 0x80, 0x8 ;  /* 0x000000000008a81c */ /* 0x000fe40001f2f070 */
[----:B------:R-:W-:-:S05]  /*0b70*/  ISETP.NE.U32.OR P3, PT, R8, RZ, P2 ;  /* 0x000000ff0800720c */ /* 0x000fca0001765470 */
[----:B------:R-:W1:Y:S04]  /*0b80*/  @!P2 LDC.64 R4, c[0x0][0x398] ;  /* 0x0000e600ff04ab82 */ /* 0x000e680000000a00 */
[----:B------:R-:W-:-:S05]  /*0b90*/  @P0 IADD3 R30, PT, PT, R30, 0x1, RZ ;  /* 0x000000011e1e0810 */ /* 0x000fca0007ffe0ff */
[----:B------:R-:W-:Y:S01]  /*0ba0*/  @P1 VIADD R30, R30, 0x1 ;  /* 0x000000011e1e1836 */ /* 0x000fe20000000000 */
[----:B------:R-:W-:-:S05]  /*0bb0*/  @!P3 LOP3.LUT R30, RZ, R8, RZ, 0x33, !PT ;  /* 0x00000008ff1eb212 */ /* 0x000fca00078e33ff */
[----:B0-----:R-:W-:-:S04]  /*0bc0*/  @!P2 IMAD R30, R9, R0, R30 ;  /* 0x00000000091ea224 */ /* 0x001fc800078e021e */
[----:B------:R-:W-:-:S04]  /*0bd0*/  @!P2 IMAD R30, R30, UR10, R3 ;  /* 0x0000000a1e1eac24 */ /* 0x000fc8000f8e0203 */
[----:B------:R-:W-:-:S04]  /*0be0*/  @!P2 IMAD R27, R30, UR11, R27 ;  /* 0x0000000b1e1bac24 */ /* 0x000fc8000f8e021b */
[----:B-1----:R-:W-:-:S06]  /*0bf0*/  @!P2 IMAD.WIDE R26, R27, 0x4, R4 ;  /* 0x000000041b1aa825 */ /* 0x002fcc00078e0204 */
[----:B------:R0:W2:Y:S01]  /*0c00*/  @!P2 LDG.E.CONSTANT R26, desc[UR8][R26.64] ;  /* 0x000000081a1aa981 */ /* 0x0000a2000c1e9900 */
[----:B------:R-:W1:Y:S08]  /*0c10*/  I2F.U32.RP R0, R8 ;  /* 0x0000000800007306 */ /* 0x000e700000209000 */
[----:B-1----:R-:W1:Y:S08]  /*0c20*/  MUFU.RCP R0, R0 ;  /* 0x0000000000007308 */ /* 0x002e700000001000 */
[----:B------:R-:W3:Y:S01]  /*0c30*/  I2F.U32.RP R28, R24 ;  /* 0x00000018001c7306 */ /* 0x000ee20000209000 */
[----:B-1----:R-:W-:-:S07]  /*0c40*/  VIADD R4, R0, 0xffffffe ;  /* 0x0ffffffe00047836 */ /* 0x002fce0000000000 */
[----:B------:R1:W4:Y:S01]  /*0c50*/  F2I.FTZ.U32.TRUNC.NTZ R5, R4 ;  /* 0x0000000400057305 */ /* 0x000322000021f000 */
[----:B------:R-:W-:Y:S01]  /*0c60*/  IMAD.MOV R3, RZ, RZ, -R8 ;  /* 0x000000ffff037224 */ /* 0x000fe200078e0a08 */
[----:B------:R-:W5:Y:S06]  /*0c70*/  S2UR UR6, SR_CgaCtaId ;  /* 0x00000000000679c3 */ /* 0x000f6c0000008800 */
[----:B---3--:R-:W3:Y:S01]  /*0c80*/  MUFU.RCP R28, R28 ;  /* 0x0000001c001c7308 */ /* 0x008ee20000001000 */
[----:B-1----:R-:W-:Y:S02]  /*0c90*/  IMAD.MOV.U32 R4, RZ, RZ, RZ ;  /* 0x000000ffff047224 */ /* 0x002fe400078e00ff */
[----:B----4-:R-:W-:-:S04]  /*0ca0*/  IMAD R3, R3, R5, RZ ;  /* 0x0000000503037224 */ /* 0x010fc800078e02ff */
[----:B------:R-:W-:-:S06]  /*0cb0*/  IMAD.HI.U32 R5, R5, R3, R4 ;  /* 0x0000000305057227 */ /* 0x000fcc00078e0004 */
[----:B0-----:R-:W-:-:S04]  /*0cc0*/  IMAD.HI.U32 R27, R5, R14, RZ ;  /* 0x0000000e051b7227 */ /* 0x001fc800078e00ff */
[----:B------:R-:W-:-:S04]  /*0cd0*/  IMAD.HI.U32 R25, R5, R13, RZ ;  /* 0x0000000d05197227 */ /* 0x000fc800078e00ff */
[----:B------:R-:W-:Y:S02]  /*0ce0*/  IMAD.MOV R31, RZ, RZ, -R27 ;  /* 0x000000ffff1f7224 */ /* 0x000fe400078e0a1b */
[----:B------:R-:W-:Y:S02]  /*0cf0*/  IMAD.MOV R29, RZ, RZ, -R25 ;  /* 0x000000ffff1d7224 */ /* 0x000fe400078e0a19 */
[----:B---3--:R-:W-:Y:S02]  /*0d00*/  VIADD R12, R28, 0xffffffe ;  /* 0x0ffffffe1c0c7836 */ /* 0x008fe40000000000 */
[C---:B------:R-:W-:Y:S01]  /*0d10*/  IMAD R31, R8.reuse, R31, R14 ;  /* 0x0000001f081f7224 */ /* 0x040fe200078e020e */
[----:B------:R-:W-:Y:S01]  /*0d20*/  UMOV UR5, 0x400 ;  /* 0x0000040000057882 */ /* 0x000fe20000000000 */
[----:B------:R-:W-:Y:S01]  /*0d30*/  IMAD R29, R8, R29, R13 ;  /* 0x0000001d081d7224 */ /* 0x000fe200078e020d */
[----:B-----5:R-:W-:Y:S01]  /*0d40*/  ULEA UR5, UR6, UR5, 0x18 ;  /* 0x0000000506057291 */ /* 0x020fe2000f8ec0ff */
[----:B------:R0:W1:Y:S01]  /*0d50*/  F2I.FTZ.U32.TRUNC.NTZ R13, R12 ;  /* 0x0000000c000d7305 */ /* 0x000062000021f000 */
[----:B------:R-:W-:-:S02]  /*0d60*/  ISETP.GE.U32.AND P5, PT, R31, R8, PT ;  /* 0x000000081f00720c */ /* 0x000fc40003fa6070 */
[----:B------:R-:W-:-:S05]  /*0d70*/  ISETP.GE.U32.AND P6, PT, R29, R8, PT ;  /* 0x000000081d00720c */ /* 0x000fca0003fc6070 */
[----:B------:R-:W2:Y:S01]  /*0d80*/  @!P2 LDS R14, [UR5] ;  /* 0x00000005ff0ea984 */ /* 0x000ea20008000800 */
[----:B0-----:R-:W-:-:S05]  /*0d90*/  IMAD.MOV.U32 R12, RZ, RZ, RZ ;  /* 0x000000ffff0c7224 */ /* 0x001fca00078e00ff */
[--C-:B------:R-:W-:Y:S02]  /*0da0*/  @P5 IMAD.IADD R31, R31, 0x1, -R8.reuse ;  /* 0x000000011f1f5824 */ /* 0x100fe400078e0a08 */
[----:B-1----:R-:W-:Y:S02]  /*0db0*/  IMAD.MOV R3, RZ, RZ, -R13 ;  /* 0x000000ffff037224 */ /* 0x002fe400078e0a0d */
[----:B------:R-:W-:Y:S01]  /*0dc0*/  @P6 IMAD.IADD R29, R29, 0x1, -R8 ;  /* 0x000000011d1d6824 */ /* 0x000fe200078e0a08 */
[----:B------:R-:W-:Y:S01]  /*0dd0*/  ISETP.GE.U32.AND P4, PT, R31, R8, PT ;  /* 0x000000081f00720c */ /* 0x000fe20003f86070 */
[----:B------:R-:W-:Y:S02]  /*0de0*/  IMAD R3, R3, R24, RZ ;  /* 0x0000001803037224 */ /* 0x000fe400078e02ff */
[----:B------:R-:W-:Y:S01]  /*0df0*/  IMAD.HI.U32 R33, R5, R15, RZ ;  /* 0x0000000f05217227 */ /* 0x000fe200078e00ff */
[----:B------:R-:W-:-:S03]  /*0e00*/  ISETP.GE.U32.AND P3, PT, R29, R8, PT ;  /* 0x000000081d00720c */ /* 0x000fc60003f66070 */
[----:B------:R-:W-:-:S04]  /*0e10*/  IMAD.HI.U32 R4, R13, R3, R12 ;  /* 0x000000030d047227 */ /* 0x000fc800078e000c */
[----:B------:R-:W-:-:S04]  /*0e20*/  IMAD.MOV R13, RZ, RZ, -R33 ;  /* 0x000000ffff0d7224 */ /* 0x000fc800078e0a21 */
[----:B------:R-:W-:Y:S01]  /*0e30*/  IMAD R13, R8, R13, R15 ;  /* 0x0000000d080d7224 */ /* 0x000fe200078e020f */
[----:B------:R-:W-:Y:S01]  /*0e40*/  P2R R28, PR, RZ, 0x10 ;  /* 0x00000010ff1c7803 */ /* 0x000fe20000000000 */
[----:B------:R-:W-:-:S03]  /*0e50*/  @P4 IMAD.IADD R31, R31, 0x1, -R8 ;  /* 0x000000011f1f4824 */ /* 0x000fc600078e0a08 */
[-C--:B------:R-:W-:Y:S02]  /*0e60*/  ISETP.GE.U32.AND P4, PT, R13, R8.reuse, PT ;  /* 0x000000080d00720c */ /* 0x080fe40003f86070 */
[C---:B------:R-:W-:Y:S02]  /*0e70*/  @P3 IADD3 R29, PT, PT, -R8.reuse, R29, RZ ;  /* 0x0000001d081d3210 */ /* 0x040fe40007ffe1ff */
[----:B------:R-:W-:Y:S02]  /*0e80*/  ISETP.NE.U32.AND P1, PT, R8, RZ, PT ;  /* 0x000000ff0800720c */ /* 0x000fe40003f25070 */
[----:B------:R-:W-:-:S04]  /*0e90*/  LOP3.LUT R0, RZ, R8, RZ, 0x33, !PT ;  /* 0x00000008ff007212 */ /* 0x000fc800078e33ff */
[----:B------:R-:W-:-:S03]  /*0ea0*/  SEL R29, R0, R29, !P1 ;  /* 0x0000001d001d7207 */ /* 0x000fc60004800000 */
[----:B------:R-:W-:Y:S02]  /*0eb0*/  @P4 IMAD.IADD R13, R13, 0x1, -R8 ;  /* 0x000000010d0d4824 */ /* 0x000fe400078e0a08 */
[----:B------:R-:W-:-:S04]  /*0ec0*/  IMAD.HI.U32 R30, R4, R29, RZ ;  /* 0x0000001d041e7227 */ /* 0x000fc800078e00ff */
[----:B------:R-:W-:Y:S01]  /*0ed0*/  IMAD.MOV R3, RZ, RZ, -R30 ;  /* 0x000000ffff037224 */ /* 0x000fe200078e0a1e */
[----:B------:R-:W-:-:S03]  /*0ee0*/  SEL R31, R0, R31, !P1 ;  /* 0x0000001f001f7207 */ /* 0x000fc60004800000 */
[----:B------:R-:W-:Y:S02]  /*0ef0*/  IMAD R3, R24, R3, R29 ;  /* 0x0000000318037224 */ /* 0x000fe400078e021d */
[----:B------:R-:W-:-:S03]  /*0f00*/  IMAD.HI.U32 R12, R4, R31, RZ ;  /* 0x0000001f040c7227 */ /* 0x000fc600078e00ff */
[----:B------:R-:W-:Y:S01]  /*0f10*/  ISETP.GE.U32.AND P0, PT, R3, R24, PT ;  /* 0x000000180300720c */ /* 0x000fe20003f06070 */
[----:B------:R-:W-:-:S04]  /*0f20*/  IMAD.MOV R32, RZ, RZ, -R12 ;  /* 0x000000ffff207224 */ /* 0x000fc800078e0a0c */
[----:B------:R-:W-:-:S08]  /*0f30*/  IMAD R15, R24, R32, R31 ;  /* 0x00000020180f7224 */ /* 0x000fd000078e021f */
[----:B------:R-:W-:Y:S02]  /*0f40*/  @P0 VIADD R30, R30, 0x1 ;  /* 0x000000011e1e0836 */ /* 0x000fe40000000000 */
[----:B------:R-:W-:Y:S01]  /*0f50*/  @P0 IMAD.IADD R3, R3, 0x1, -R24 ;  /* 0x0000000103030824 */ /* 0x000fe200078e0a18 */
[----:B------:R-:W-:-:S13]  /*0f60*/  ISETP.GE.U32.AND P0, PT, R15, R24, PT ;  /* 0x000000180f00720c */ /* 0x000fda0003f06070 */
[----:B------:R-:W-:Y:S02]  /*0f70*/  @P0 VIADD R12, R12, 0x1 ;  /* 0x000000010c0c0836 */ /* 0x000fe40000000000 */
[----:B------:R-:W-:Y:S01]  /*0f80*/  @P0 IMAD.IADD R15, R15, 0x1, -R24 ;  /* 0x000000010f0f0824 */ /* 0x000fe200078e0a18 */
[----:B------:R-:W-:Y:S01]  /*0f90*/  P2R R32, PR, RZ, 0x10 ;  /* 0x00000010ff207803 */ /* 0x000fe20000000000 */
[----:B--2---:R-:W-:Y:S01]  /*0fa0*/  @!P2 FFMA R19, R14, R26, R19 ;  /* 0x0000001a0e13a223 */ /* 0x004fe20000000013 */
[----:B------:R-:W-:-:S13]  /*0fb0*/  ISETP.GE.U32.AND P2, PT, R13, R8, PT ;  /* 0x000000080d00720c */ /* 0x000fda0003f46070 */
[----:B------:R-:W-:-:S04]  /*0fc0*/  @P2 IADD3 R13, PT, PT, -R8, R13, RZ ;  /* 0x0000000d080d2210 */ /* 0x000fc80007ffe1ff */
[----:B------:R-:W-:-:S05]  /*0fd0*/  SEL R13, R0, R13, !P1 ;  /* 0x0000000d000d7207 */ /* 0x000fca0004800000 */
[----:B------:R-:W-:-:S04]  /*0fe0*/  IMAD.HI.U32 R14, R4, R13, RZ ;  /* 0x0000000d040e7227 */ /* 0x000fc800078e00ff */
[----:B------:R-:W-:-:S04]  /*0ff0*/  IMAD.MOV R35, RZ, RZ, -R14 ;  /* 0x000000ffff237224 */ /* 0x000fc800078e0a0e */
[----:B------:R-:W-:-:S05]  /*1000*/  IMAD R35, R24, R35, R13 ;  /* 0x0000002318237224 */ /* 0x000fca00078e020d */
[----:B------:R-:W-:-:S13]  /*1010*/  ISETP.GE.U32.AND P0, PT, R35, R24, PT ;  /* 0x000000182300720c */ /* 0x000fda0003f06070 */
[----:B------:R-:W-:Y:S02]  /*1020*/  @P0 VIADD R14, R14, 0x1 ;  /* 0x000000010e0e0836 */ /* 0x000fe40000000000 */
[----:B------:R-:W-:Y:S01]  /*1030*/  @P0 IMAD.IADD R35, R35, 0x1, -R24 ;  /* 0x0000000123230824 */ /* 0x000fe200078e0a18 */
[----:B------:R-:W-:-:S13]  /*1040*/  ISETP.GE.U32.AND P0, PT, R3, R24, PT ;  /* 0x000000180300720c */ /* 0x000fda0003f06070 */
[----:B------:R-:W-:Y:S01]  /*1050*/  @P0 VIADD R30, R30, 0x1 ;  /* 0x000000011e1e0836 */ /* 0x000fe20000000000 */
[----:B------:R-:W-:-:S13]  /*1060*/  ISETP.GE.U32.AND P0, PT, R15, R24, PT ;  /* 0x000000180f00720c */ /* 0x000fda0003f06070 */
[----:B------:R-:W-:Y:S01]  /*1070*/  @P0 VIADD R12, R12, 0x1 ;  /* 0x000000010c0c0836 */ /* 0x000fe20000000000 */
[-C--:B------:R-:W-:Y:S02]  /*1080*/  ISETP.GE.U32.AND P0, PT, R35, R24.reuse, PT ;  /* 0x000000182300720c */ /* 0x080fe40003f06070 */
[----:B------:R-:W-:-:S11]  /*1090*/  LOP3.LUT R3, RZ, R24, RZ, 0x33, !PT ;  /* 0x00000018ff037212 */ /* 0x000fd600078e33ff */
[----:B------:R-:W-:Y:S01]  /*10a0*/  @P0 VIADD R14, R14, 0x1 ;  /* 0x000000010e0e0836 */ /* 0x000fe20000000000 */
[----:B------:R-:W-:-:S04]  /*10b0*/  ISETP.NE.U32.AND P0, PT, R24, RZ, PT ;  /* 0x000000ff1800720c */ /* 0x000fc80003f05070 */
[----:B------:R-:W-:-:S05]  /*10c0*/  SEL R26, R3, R30, !P0 ;  /* 0x0000001e031a7207 */ /* 0x000fca0004000000 */
[----:B------:R-:W-:-:S04]  /*10d0*/  IMAD.MOV R15, RZ, RZ, -R26 ;  /* 0x000000ffff0f7224 */ /* 0x000fc800078e0a1a */
[----:B------:R-:W-:-:S04]  /*10e0*/  IMAD R29, R24, R15, R29 ;  /* 0x0000000f181d7224 */ /* 0x000fc800078e021d */
[----:B------:R-:W-:Y:S01]  /*10f0*/  IMAD.IADD R29, R6, 0x1, R29 ;  /* 0x00000001061d7824 */ /* 0x000fe200078e021d */
[----:B------:R-:W-:Y:S01]  /*1100*/  P2R R34, PR, RZ, 0x4 ;  /* 0x00000004ff227803 */ /* 0x000fe20000000000 */
[----:B------:R-:W-:-:S03]  /*1110*/  IMAD.IADD R26, R7, 0x1, R26 ;  /* 0x00000001071a7824 */ /* 0x000fc600078e021a */
[----:B------:R-:W-:Y:S02]  /*1120*/  ISETP.GE.U32.AND P2, PT, R29, UR11, PT ;  /* 0x0000000b1d007c0c */ /* 0x000fe4000bf46070 */
[C---:B------:R-:W-:Y:S02]  /*1130*/  LOP3.LUT R15, R26.reuse, R29, RZ, 0xfc, !PT ;  /* 0x0000001d1a0f7212 */ /* 0x040fe400078efcff */
[----:B------:R-:W-:Y:S02]  /*1140*/  ISETP.GE.U32.OR P2, PT, R26, UR10, P2 ;  /* 0x0000000a1a007c0c */ /* 0x000fe40009746470 */
[----:B------:R-:W-:Y:S02]  /*1150*/  SEL R12, R3, R12, !P0 ;  /* 0x0000000c030c7207 */ /* 0x000fe40004000000 */
[----:B------:R-:W-:-:S03]  /*1160*/  ISETP.LT.OR P4, PT, R15, RZ, P2 ;  /* 0x000000ff0f00720c */ /* 0x000fc60001781670 */
[----:B------:R-:W-:-:S04]  /*1170*/  IMAD.MOV R15, RZ, RZ, -R12 ;  /* 0x000000ffff0f7224 */ /* 0x000fc800078e0a0c */
[----:B------:R-:W-:Y:S01]  /*1180*/  IMAD R15, R24, R15, R31 ;  /* 0x0000000f180f7224 */ /* 0x000fe200078e021f */
[----:B------:R-:W-:-:S03]  /*1190*/  PLOP3.LUT P2, PT, PT, PT, PT, 0x8, 0x80 ;  /* 0x000000000080781c */ /* 0x000fc60003f4e170 */
[----:B------:R-:W-:Y:S02]  /*11a0*/  IMAD.IADD R30, R6, 0x1, R15 ;  /* 0x00000001061e7824 */ /* 0x000fe400078e020f */
[----:B------:R-:W-:Y:S01]  /*11b0*/  @!P4 PLOP3.LUT P2, PT, P6, PT, PT, 0x80, 0x8 ;  /* 0x000000000008c81c */ /* 0x000fe2000374f070 */
[----:B------:R-:W0:Y:S01]  /*11c0*/  @!P4 LDC R39, c[0x0][0x3ac] ;  /* 0x0000eb00ff27cb82 */ /* 0x000e220000000800 */
[----:B------:R-:W-:Y:S02]  /*11d0*/  PLOP3.LUT P6, PT, PT, PT, PT, 0x8, 0x80 ;  /* 0x000000000080781c */ /* 0x000fe40003fce170 */
[----:B------:R-:W-:Y:S02]  /*11e0*/  @!P4 PLOP3.LUT P6, PT, P3, PT, PT, 0x80, 0x8 ;  /* 0x000000000008c81c */ /* 0x000fe40001fcf070 */
[----:B------:R-:W-:Y:S02]  /*11f0*/  IADD3 R31, PT, PT, R7, R12, RZ ;  /* 0x0000000c071f7210 */ /* 0x000fe40007ffe0ff */
[----:B------:R-:W-:-:S02]  /*1200*/  ISETP.GE.U32.AND P3, PT, R30, UR11, PT ;  /* 0x0000000b1e007c0c */ /* 0x000fc4000bf66070 */
[C---:B------:R-:W-:Y:S02]  /*1210*/  LOP3.LUT R12, R31.reuse, R30, RZ, 0xfc, !PT ;  /* 0x0000001e1f0c7212 */ /* 0x040fe400078efcff */
[----:B------:R-:W-:-:S04]  /*1220*/  ISETP.GE.U32.OR P3, PT, R31, UR10, P3 ;  /* 0x0000000a1f007c0c */ /* 0x000fc80009f66470 */
[----:B------:R-:W-:Y:S02]  /*1230*/  ISETP.LT.OR P3, PT, R12, RZ, P3 ;  /* 0x000000ff0c00720c */ /* 0x000fe40001f61670 */
[----:B------:R-:W-:Y:S02]  /*1240*/  SEL R14, R3, R14, !P0 ;  /* 0x0000000e030e7207 */ /* 0x000fe40004000000 */
[----:B------:R-:W-:-:S03]  /*1250*/  P2R R36, PR, RZ, 0x2 ;  /* 0x00000002ff247803 */ /* 0x000fc60000000000 */
[----:B------:R-:W-:Y:S01]  /*1260*/  IMAD.MOV R37, RZ, RZ, -R14 ;  /* 0x000000ffff257224 */ /* 0x000fe200078e0a0e */
[----:B------:R-:W-:-:S03]  /*1270*/  PLOP3.LUT P1, PT, PT, PT, PT, 0x8, 0x80 ;  /* 0x000000000080781c */ /* 0x000fc60003f2e170 */
[----:B------:R-:W-:Y:S02]  /*1280*/  IMAD R37, R24, R37, R13 ;  /* 0x0000002518257224 */ /* 0x000fe400078e020d */
[----:B------:R-:W-:Y:S02]  /*1290*/  @!P3 PLOP3.LUT P1, PT, P5, PT, PT, 0x80, 0x8 ;  /* 0x000000000008b81c */ /* 0x000fe40002f2f070 */
[----:B------:R-:W-:Y:S02]  /*12a0*/  IMAD.IADD R37, R6, 0x1, R37 ;  /* 0x0000000106257824 */ /* 0x000fe400078e0225 */
[----:B------:R-:W-:Y:S02]  /*12b0*/  P2R R12, PR, RZ, 0x2 ;  /* 0x00000002ff0c7803 */ /* 0x000fe40000000000 */
[----:B------:R-:W-:Y:S02]  /*12c0*/  ISETP.NE.AND P1, PT, R36, RZ, PT ;  /* 0x000000ff2400720c */ /* 0x000fe40003f25270 */
[----:B------:R-:W-:Y:S01]  /*12d0*/  P2R R36, PR, RZ, 0x1 ;  /* 0x00000001ff247803 */ /* 0x000fe20000000000 */
[----:B------:R-:W-:Y:S01]  /*12e0*/  @P2 VIADD R25, R25, 0x1 ;  /* 0x0000000119192836 */ /* 0x000fe20000000000 */
[----:B------:R-:W-:Y:S01]  /*12f0*/  ISETP.NE.AND P0, PT, R32, RZ, PT ;  /* 0x000000ff2000720c */ /* 0x000fe20003f05270 */
[----:B------:R-:W-:Y:S01]  /*1300*/  IMAD.IADD R32, R7, 0x1, R14 ;  /* 0x0000000107207824 */ /* 0x000fe200078e020e */
[----:B------:R-:W-:-:S04]  /*1310*/  ISETP.GE.U32.AND P2, PT, R37, UR11, PT ;  /* 0x0000000b25007c0c */ /* 0x000fc8000bf46070 */
[C---:B------:R-:W-:Y:S02]  /*1320*/  LOP3.LUT R13, R32.reuse, R37, RZ, 0xfc, !PT ;  /* 0x00000025200d7212 */ /* 0x040fe400078efcff */
[----:B------:R-:W-:-:S04]  /*1330*/  ISETP.GE.U32.OR P2, PT, R32, UR10, P2 ;  /* 0x0000000a20007c0c */ /* 0x000fc80009746470 */
[----:B------:R-:W-:Y:S02]  /*1340*/  ISETP.LT.OR P2, PT, R13, RZ, P2 ;  /* 0x000000ff0d00720c */ /* 0x000fe40001741670 */
[----:B------:R-:W-:-:S11]  /*1350*/  PLOP3.LUT P5, PT, PT, PT, PT, 0x8, 0x80 ;  /* 0x000000000080781c */ /* 0x000fd60003fae170 */
[----:B------:R-:W-:-:S04]  /*1360*/  @!P2 PLOP3.LUT P5, PT, P0, PT, PT, 0x80, 0x8 ;  /* 0x000000000008a81c */ /* 0x000fc800007af070 */
[----:B------:R-:W-:Y:S02]  /*1370*/  P2R R38, PR, RZ, 0x20 ;  /* 0x00000020ff267803 */ /* 0x000fe40000000000 */
[----:B------:R-:W-:Y:S02]  /*1380*/  ISETP.NE.AND P5, PT, R12, RZ, PT ;  /* 0x000000ff0c00720c */ /* 0x000fe40003fa5270 */
[----:B------:R-:W1:Y:S01]  /*1390*/  LDS.128 R12, [UR5+0x90] ;  /* 0x00009005ff0c7984 */ /* 0x000e620008000c00 */
[----:B------:R-:W-:Y:S01]  /*13a0*/  @P6 VIADD R25, R25, 0x1 ;  /* 0x0000000119196836 */ /* 0x000fe20000000000 */
[----:B------:R-:W-:Y:S02]  /*13b0*/  P2R R40, PR, RZ, 0x20 ;  /* 0x00000020ff287803 */ /* 0x000fe40000000000 */
[----:B------:R-:W-:Y:S02]  /*13c0*/  ISETP.NE.AND P5, PT, R34, RZ, PT ;  /* 0x000000ff2200720c */ /* 0x000fe40003fa5270 */
[----:B------:R-:W-:-:S05]  /*13d0*/  @!P4 SEL R34, R0, R25, !P1 ;  /* 0x000000190022c207 */ /* 0x000fca0004800000 */
[----:B0-----:R-:W-:Y:S02]  /*13e0*/  @!P4 IMAD R39, R9, R39, R34 ;  /* 0x000000270927c224 */ /* 0x001fe400078e0222 */
[----:B-1----:R-:W-:-:S04]  /*13f0*/  IMAD.HI.U32 R25, R5, R12, RZ ;  /* 0x0000000c05197227 */ /* 0x002fc800078e00ff */
[----:B------:R-:W-:-:S04]  /*1400*/  IMAD.MOV R35, RZ, RZ, -R25 ;  /* 0x000000ffff237224 */ /* 0x000fc800078e0a19 */
[----:B------:R-:W-:-:S05]  /*1410*/  IMAD R35, R8, R35, R12 ;  /* 0x0000002308237224 */ /* 0x000fca00078e020c */
[----:B------:R-:W-:-:S04]  /*1420*/  ISETP.GE.U32.AND P0, PT, R35, R8, PT ;  /* 0x000000082300720c */ /* 0x000fc80003f06070 */
[----:B------:R-:W-:-:S09]  /*1430*/  P2R R34, PR, RZ, 0x1 ;  /* 0x00000001ff227803 */ /* 0x000fd20000000000 */
[----:B------:R-:W-:-:S05]  /*1440*/  @P0 IMAD.IADD R35, R35, 0x1, -R8 ;  /* 0x0000000123230824 */ /* 0x000fca00078e0a08 */
[----:B------:R-:W-:-:S13]  /*1450*/  ISETP.GE.U32.AND P0, PT, R35, R8, PT ;  /* 0x000000082300720c */ /* 0x000fda0003f06070 */
[----:B------:R-:W-:-:S05]  /*1460*/  @P0 IMAD.IADD R35, R35, 0x1, -R8 ;  /* 0x0000000123230824 */ /* 0x000fca00078e0a08 */
[----:B------:R-:W-:-:S05]  /*1470*/  SEL R35, R0, R35, !P1 ;  /* 0x0000002300237207 */ /* 0x000fca0004800000 */
[----:B------:R-:W-:-:S04]  /*1480*/  IMAD.HI.U32 R12, R4, R35, RZ ;  /* 0x00000023040c7227 */ /* 0x000fc800078e00ff */
[----:B------:R-:W-:-:S04]  /*1490*/  IMAD.MOV R41, RZ, RZ, -R12 ;  /* 0x000000ffff297224 */ /* 0x000fc800078e0a0c */
[----:B------:R-:W-:-:S05]  /*14a0*/  IMAD R41, R24, R41, R35 ;  /* 0x0000002918297224 */ /* 0x000fca00078e0223 */
[----:B------:R-:W-:Y:S02]  /*14b0*/  ISETP.GE.U32.AND P6, PT, R41, R24, PT ;  /* 0x000000182900720c */ /* 0x000fe40003fc6070 */
[----:B------:R-:W-:Y:S02]  /*14c0*/  P2R R42, PR, RZ, 0x1 ;  /* 0x00000001ff2a7803 */ /* 0x000fe40000000000 */
[----:B------:R-:W-:-:S09]  /*14d0*/  PLOP3.LUT P0, PT, PT, PT, PT, 0x8, 0x80 ;  /* 0x000000000080781c */ /* 0x000fd20003f0e170 */
[----:B------:R-:W-:Y:S01]  /*14e0*/  @P6 IADD3 R12, PT, PT, R12, 0x1, RZ ;  /* 0x000000010c0c6810 */ /* 0x000fe20007ffe0ff */
[----:B------:R-:W-:Y:S01]  /*14f0*/  @P6 IMAD.IADD R41, R41, 0x1, -R24 ;  /* 0x0000000129296824 */ /* 0x000fe200078e0a18 */
[----:B------:R-:W-:-:S04]  /*1500*/  ISETP.NE.AND P6, PT, R28, RZ, PT ;  /* 0x000000ff1c00720c */ /* 0x000fc80003fc5270 */
[----:B------:R-:W-:Y:S02]  /*1510*/  @!P3 PLOP3.LUT P0, PT, P6, PT, PT, 0x80, 0x8 ;  /* 0x000000000008b81c */ /* 0x000fe4000370f070 */
[----:B------:R-:W-:Y:S02]  /*1520*/  PLOP3.LUT P6, PT, PT, PT, PT, 0x8, 0x80 ;  /* 0x000000000080781c */ /* 0x000fe40003fce170 */
[----:B------:R-:W-:Y:S02]  /*1530*/  @!P2 PLOP3.LUT P6, PT, P5, PT, PT, 0x80, 0x8 ;  /* 0x000000000008a81c */ /* 0x000fe40002fcf070 */
[----:B------:R-:W-:-:S13]  /*1540*/  ISETP.NE.AND P5, PT, R40, RZ, PT ;  /* 0x000000ff2800720c */ /* 0x000fda0003fa5270 */
[----:B------:R-:W-:Y:S01]  /*1550*/  @P5 VIADD R27, R27, 0x1 ;  /* 0x000000011b1b5836 */ /* 0x000fe20000000000 */
[----:B------:R-:W-:-:S13]  /*1560*/  ISETP.NE.AND P5, PT, R38, RZ, PT ;  /* 0x000000ff2600720c */ /* 0x000fda0003fa5270 */
[----:B------:R-:W-:Y:S01]  /*1570*/  @P5 VIADD R33, R33, 0x1 ;  /* 0x0000000121215836 */ /* 0x000fe20000000000 */
[----:B------:R-:W-:-:S13]  /*1580*/  ISETP.GE.U32.AND P5, PT, R41, R24, PT ;  /* 0x000000182900720c */ /* 0x000fda0003fa6070 */
[----:B------:R-:W-:Y:S01]  /*1590*/  @P5 VIADD R12, R12, 0x1 ;  /* 0x000000010c0c5836 */ /* 0x000fe20000000000 */
[----:B------:R-:W-:Y:S02]  /*15a0*/  ISETP.NE.AND P5, PT, R34, RZ, PT ;  /* 0x000000ff2200720c */ /* 0x000fe40003fa5270 */
[----:B------:R-:W0:Y:S01]  /*15b0*/  @!P3 LDC R34, c[0x0][0x3ac] ;  /* 0x0000eb00ff22bb82 */ /* 0x000e220000000800 */
[----:B------:R-:W-:-:S05]  /*15c0*/  @P0 VIADD R27, R27, 0x1 ;  /* 0x000000011b1b0836 */ /* 0x000fca0000000000 */
[----:B------:R-:W-:Y:S01]  /*15d0*/  @!P3 SEL R28, R0, R27, !P1 ;  /* 0x0000001b001cb207 */ /* 0x000fe20004800000 */
[----:B------:R-:W-:-:S04]  /*15e0*/  @!P4 IMAD R26, R39, UR10, R26 ;  /* 0x0000000a271acc24 */ /* 0x000fc8000f8e021a */
[----:B------:R-:W-:Y:S02]  /*15f0*/  @!P4 IMAD R27, R26, UR11, R29 ;  /* 0x0000000b1a1bcc24 */ /* 0x000fe4000f8e021d */
[----:B0-----:R-:W-:-:S04]  /*1600*/  @!P3 IMAD R28, R9, R34, R28 ;  /* 0x00000022091cb224 */ /* 0x001fc800078e021c */
[----:B------:R-:W-:Y:S02]  /*1610*/  @!P3 IMAD R31, R28, UR10, R31 ;  /* 0x0000000a1c1fbc24 */ /* 0x000fe4000f8e021f */
[----:B------:R-:W0:Y:S01]  /*1620*/  @!P4 LDC.64 R28, c[0x0][0x398] ;  /* 0x0000e600ff1ccb82 */ /* 0x000e220000000a00 */
[----:B------:R-:W-:Y:S01]  /*1630*/  ISETP.NE.AND P0, PT, R36, RZ, PT ;  /* 0x000000ff2400720c */ /* 0x000fe20003f05270 */
[----:B------:R-:W-:-:S06]  /*1640*/  @!P3 IMAD R31, R31, UR11, R30 ;  /* 0x0000000b1f1fbc24 */ /* 0x000fcc000f8e021e */
[----:B------:R-:W1:Y:S01]  /*1650*/  @!P2 LDC R36, c[0x0][0x3ac] ;  /* 0x0000eb00ff24ab82 */ /* 0x000e620000000800 */
[----:B0-----:R-:W-:-:S07]  /*1660*/  @!P4 IMAD.WIDE R28, R27, 0x4, R28 ;  /* 0x000000041b1cc825 */ /* 0x001fce00078e021c */
[----:B------:R-:W0:Y:S01]  /*1670*/  @!P3 LDC.64 R26, c[0x0][0x398] ;  /* 0x0000e600ff1abb82 */ /* 0x000e220000000a00 */
[----:B------:R2:W3:Y:S01]  /*1680*/  @!P4 LDG.E.CONSTANT R28, desc[UR8][R28.64] ;  /* 0x000000081c1cc981 */ /* 0x0004e2000c1e9900 */
[----:B------:R-:W-:-:S05]  /*1690*/  @P6 VIADD R33, R33, 0x1 ;  /* 0x0000000121216836 */ /* 0x000fca0000000000 */
[----:B------:R-:W-:Y:S01]  /*16a0*/  @!P2 SEL R34, R0, R33, !P1 ;  /* 0x000000210022a207 */ /* 0x000fe20004800000 */
[----:B--2---:R-:W-:Y:S01]  /*16b0*/  @!P2 LDS R29, [UR5+0xc] ;  /* 0x00000c05ff1da984 */ /* 0x004fe20008000800 */
[----:B0-----:R-:W-:Y:S02]  /*16c0*/  @!P3 IMAD.WIDE R26, R31, 0x4, R26 ;  /* 0x000000041f1ab825 */ /* 0x001fe400078e021a */
[----:B------:R-:W0:Y:S02]  /*16d0*/  @!P2 LDC.64 R30, c[0x0][0x398] ;  /* 0x0000e600ff1eab82 */ /* 0x000e240000000a00 */
[----:B-1----:R-:W-:Y:S02]  /*16e0*/  @!P2 IMAD R33, R9, R36, R34 ;  /* 0x000000240921a224 */ /* 0x002fe400078e0222 */
[----:B------:R1:W2:Y:S02]  /*16f0*/  @!P3 LDG.E.CONSTANT R26, desc[UR8][R26.64] ;  /* 0x000000081a1ab981 */ /* 0x0002a4000c1e9900 */
[----:B------:R-:W-:-:S02]  /*1700*/  @!P2 IMAD R32, R33, UR10, R32 ;  /* 0x0000000a2120ac24 */ /* 0x000fc4000f8e0220 */
[----:B------:R-:W-:Y:S02]  /*1710*/  @!P3 LDS R34, [UR5+0x8] ;  /* 0x00000805ff22b984 */ /* 0x000fe40008000800 */
[----:B------:R-:W-:Y:S02]  /*1720*/  @!P2 IMAD R37, R32, UR11, R37 ;  /* 0x0000000b2025ac24 */ /* 0x000fe4000f8e0225 */
[----:B------:R-:W3:Y:S02]  /*1730*/  @!P4 LDS R32, [UR5+0x4] ;  /* 0x00000405ff20c984 */ /* 0x000ee40008000800 */
[----:B0-----:R-:W-:-:S06]  /*1740*/  @!P2 IMAD.WIDE R30, R37, 0x4, R30 ;  /* 0x00000004251ea825 */ /* 0x001fcc00078e021e */
[----:B------:R-:W4:Y:S01]  /*1750*/  @!P2 LDG.E.CONSTANT R30, desc[UR8][R30.64] ;  /* 0x000000081e1ea981 */ /* 0x000f22000c1e9900 */
[----:B------:R-:W-:Y:S01]  /*1760*/  SEL R12, R3, R12, !P0 ;  /* 0x0000000c030c7207 */ /* 0x000fe20004000000 */
[----:B-1----:R-:W-:-:S04]  /*1770*/  IMAD.HI.U32 R27, R5, R13, RZ ;  /* 0x0000000d051b7227 */ /* 0x002fc800078e00ff */
[--C-:B------:R-:W-:Y:S01]  /*1780*/  IMAD.IADD R33, R7, 0x1, R12.reuse ;  /* 0x0000000107217824 */ /* 0x100fe200078e020c */
[----:B------:R-:W-:Y:S01]  /*1790*/  ISETP.NE.AND P6, PT, R42, RZ, PT ;  /* 0x000000ff2a00720c */ /* 0x000fe20003fc5270 */
[----:B---3--:R-:W-:Y:S01]  /*17a0*/  @!P4 FFMA R19, R28, R32, R19 ;  /* 0x000000201c13c223 */ /* 0x008fe20000000013 */
[----:B------:R-:W-:-:S04]  /*17b0*/  IMAD.MOV R28, RZ, RZ, -R12 ;  /* 0x000000ffff1c7224 */ /* 0x000fc800078e0a0c */
[----:B------:R-:W-:-:S04]  /*17c0*/  IMAD R35, R24, R28, R35 ;  /* 0x0000001c18237224 */ /* 0x000fc800078e0223 */
[----:B------:R-:W-:Y:S02]  /*17d0*/  IMAD.IADD R32, R6, 0x1, R35 ;  /* 0x0000000106207824 */ /* 0x000fe400078e0223 */
[----:B------:R-:W-:-:S03]  /*17e0*/  IMAD.MOV R28, RZ, RZ, -R27 ;  /* 0x000000ffff1c7224 */ /* 0x000fc600078e0a1b */
[----:B------:R-:W-:Y:S02]  /*17f0*/  ISETP.GE.U32.AND P4, PT, R32, UR11, PT ;  /* 0x0000000b20007c0c */ /* 0x000fe4000bf86070 */
[C---:B------:R-:W-:Y:S02]  /*1800*/  LOP3.LUT R12, R33.reuse, R32, RZ, 0xfc, !PT ;  /* 0x00000020210c7212 */ /* 0x040fe400078efcff */
[----:B------:R-:W-:Y:S01]  /*1810*/  ISETP.GE.U32.OR P4, PT, R33, UR10, P4 ;  /* 0x0000000a21007c0c */ /* 0x000fe2000a786470 */
[----:B------:R-:W-:-:S03]  /*1820*/  IMAD R13, R8, R28, R13 ;  /* 0x0000001c080d7224 */ /* 0x000fc600078e020d */
[----:B------:R-:W-:Y:S01]  /*1830*/  ISETP.LT.OR P4, PT, R12, RZ, P4 ;  /* 0x000000ff0c00720c */ /* 0x000fe20002781670 */
[----:B--2---:R-:W-:Y:S01]  /*1840*/  @!P3 FFMA R19, R26, R34, R19 ;  /* 0x000000221a13b223 */ /* 0x004fe20000000013 */
[----:B------:R-:W-:-:S11]  /*1850*/  ISETP.GE.U32.AND P3, PT, R13, R8, PT ;  /* 0x000000080d00720c */ /* 0x000fd60003f66070 */
[----:B------:R-:W0:Y:S02]  /*1860*/  @!P4 LDC R36, c[0x0][0x3ac] ;  /* 0x0000eb00ff24cb82 */ /* 0x000e240000000800 */
[----:B------:R-:W-:Y:S01]  /*1870*/  @P3 IADD3 R13, PT, PT, -R8, R13, RZ ;  /* 0x0000000d080d3210 */ /* 0x000fe20007ffe1ff */
[----:B----4-:R-:W-:Y:S01]  /*1880*/  @!P2 FFMA R19, R30, R29, R19 ;  /* 0x0000001d1e13a223 */ /* 0x010fe20000000013 */
[----:B------:R-:W-:Y:S02]  /*1890*/  PLOP3.LUT P2, PT, PT, PT, PT, 0x8, 0x80 ;  /* 0x000000000080781c */ /* 0x000fe40003f4e170 */
[----:B------:R-:W-:Y:S02]  /*18a0*/  @!P4 PLOP3.LUT P2, PT, P5, PT, PT, 0x80, 0x8 ;  /* 0x000000000008c81c */ /* 0x000fe40002f4f070 */
[----:B------:R-:W-:-:S11]  /*18b0*/  ISETP.GE.U32.AND P5, PT, R13, R8, PT ;  /* 0x000000080d00720c */ /* 0x000fd60003fa6070 */
[----:B------:R-:W-:Y:S01]  /*18c0*/  @P2 VIADD R25, R25, 0x1 ;  /* 0x0000000119192836 */ /* 0x000fe20000000000 */
[----:B------:R-:W-:Y:S02]  /*18d0*/  PLOP3.LUT P2, PT, PT, PT, PT, 0x8, 0x80 ;  /* 0x000000000080781c */ /* 0x000fe40003f4e170 */
[----:B------:R-:W-:Y:S01]  /*18e0*/  @!P4 PLOP3.LUT P2, PT, P6, PT, PT, 0x80, 0x8 ;  /* 0x000000000008c81c */ /* 0x000fe2000374f070 */
[----:B------:R-:W-:-:S05]  /*18f0*/  @P5 IMAD.IADD R13, R13, 0x1, -R8 ;  /* 0x000000010d0d5824 */ /* 0x000fca00078e0a08 */
[----:B------:R-:W-:Y:S02]  /*1900*/  SEL R35, R0, R13, !P1 ;  /* 0x0000000d00237207 */ /* 0x000fe40004800000 */
[----:B------:R-:W1:Y:S05]  /*1910*/  @!P4 LDC.64 R12, c[0x0][0x398] ;  /* 0x0000e600ff0ccb82 */ /* 0x000e6a0000000a00 */
[----:B------:R-:W-:-:S05]  /*1920*/  @P2 VIADD R25, R25, 0x1 ;  /* 0x0000000119192836 */ /* 0x000fca0000000000 */
[----:B------:R-:W-:-:S05]  /*1930*/  @!P4 SEL R30, R0, R25, !P1 ;  /* 0x00000019001ec207 */ /* 0x000fca0004800000 */
[----:B0-----:R-:W-:-:S04]  /*1940*/  @!P4 IMAD R30, R9, R36, R30 ;  /* 0x00000024091ec224 */ /* 0x001fc800078e021e */
[----:B------:R-:W-:Y:S02]  /*1950*/  @!P4 IMAD R33, R30, UR10, R33 ;  /* 0x0000000a1e21cc24 */ /* 0x000fe4000f8e0221 */
[----:B------:R-:W-:Y:S01]  /*1960*/  IMAD.HI.U32 R26, R4, R35, RZ ;  /* 0x00000023041a7227 */ /* 0x000fe200078e00ff */
[----:B------:R-:W0:Y:S03]  /*1970*/  @!P4 LDS R30, [UR5+0x10] ;  /* 0x00001005ff1ec984 */ /* 0x000e260008000800 */
[----:B------:R-:W-:-:S04]  /*1980*/  @!P4 IMAD R33, R33, UR11, R32 ;  /* 0x0000000b2121cc24 */ /* 0x000fc8000f8e0220 */
[----:B-1----:R-:W-:-:S06]  /*1990*/  @!P4 IMAD.WIDE R12, R33, 0x4, R12 ;  /* 0x00000004210cc825 */ /* 0x002fcc00078e020c */
[----:B------:R-:W0:Y:S01]  /*19a0*/  @!P4 LDG.E.CONSTANT R12, desc[UR8][R12.64] ;  /* 0x000000080c0cc981 */ /* 0x000e22000c1e9900 */
[----:B------:R-:W-:-:S04]  /*19b0*/  IMAD.MOV R37, RZ, RZ, -R26 ;  /* 0x000000ffff257224 */ /* 0x000fc800078e0a1a */
[----:B------:R-:W-:Y:S02]  /*19c0*/  IMAD R37, R24, R37, R35 ;  /* 0x0000002518257224 */ /* 0x000fe400078e0223 */
[----:B------:R-:W-:-:S03]  /*19d0*/  IMAD.HI.U32 R29, R5, R14, RZ ;  /* 0x0000000e051d7227 */ /* 0x000fc600078e00ff */
[----:B------:R-:W-:Y:S01]  /*19e0*/  ISETP.GE.U32.AND P6, PT, R37, R24, PT ;  /* 0x000000182500720c */ /* 0x000fe20003fc6070 */
[----:B------:R-:W-:-:S04]  /*19f0*/  IMAD.MOV R31, RZ, RZ, -R29 ;  /* 0x000000ffff1f7224 */ /* 0x000fc800078e0a1d */
[----:B------:R-:W-:-:S08]  /*1a00*/  IMAD R31, R8, R31, R14 ;  /* 0x0000001f081f7224 */ /* 0x000fd000078e020e */
[----:B------:R-:W-:Y:S02]  /*1a10*/  @P6 VIADD R26, R26, 0x1 ;  /* 0x000000011a1a6836 */ /* 0x000fe40000000000 */
[----:B------:R-:W-:Y:S01]  /*1a20*/  @P6 IMAD.IADD R37, R37, 0x1, -R24 ;  /* 0x0000000125256824 */ /* 0x000fe200078e0a18 */
        /* <DEDUP_REMOVED lines=8> */
[----:B------:R-:W-:Y:S01]  /*1ab0*/  IMAD R39, R24, R39, R31 ;  /* 0x0000002718277224 */ /* 0x000fe200078e021f */
[----:B------:R-:W-:Y:S01]  /*1ac0*/  P2R R28, PR, RZ, 0x40 ;  /* 0x00000040ff1c7803 */ /* 0x000fe20000000000 */
[----:B------:R-:W-:-:S03]  /*1ad0*/  IMAD.HI.U32 R33, R5, R15, RZ ;  /* 0x0000000f05217227 */ /* 0x000fc600078e00ff */
[----:B------:R-:W-:Y:S01]  /*1ae0*/  ISETP.GE.U32.AND P6, PT, R39, R24, PT ;  /* 0x000000182700720c */ /* 0x000fe20003fc6070 */
[----:B------:R-:W-:-:S04]  /*1af0*/  IMAD.MOV R25, RZ, RZ, -R33 ;  /* 0x000000ffff197224 */ /* 0x000fc800078e0a21 */
[----:B------:R-:W-:-:S08]  /*1b00*/  IMAD R15, R8, R25, R15 ;  /* 0x00000019080f7224 */ /* 0x000fd000078e020f */
[----:B------:R-:W-:Y:S01]  /*1b10*/  @P6 VIADD R14, R14, 0x1 ;  /* 0x000000010e0e6836 */ /* 0x000fe20000000000 */
[----:B------:R-:W-:Y:S02]  /*1b20*/  @P6 IADD3 R39, PT, PT, R39, -R24, RZ ;  /* 0x8000001827276210 */ /* 0x000fe40007ffe0ff */
[----:B------:R-:W-:-:S13]  /*1b30*/  ISETP.GE.U32.AND P6, PT, R15, R8, PT ;  /* 0x000000080f00720c */ /* 0x000fda0003fc6070 */
[----:B------:R-:W-:-:S05]  /*1b40*/  @P6 IMAD.IADD R15, R15, 0x1, -R8 ;  /* 0x000000010f0f6824 */ /* 0x000fca00078e0a08 */
[----:B------:R-:W-:-:S13]  /*1b50*/  ISETP.GE.U32.AND P2, PT, R15, R8, PT ;  /* 0x000000080f00720c */ /* 0x000fda0003f46070 */
[----:B------:R-:W-:-:S05]  /*1b60*/  @P2 IMAD.IADD R15, R15, 0x1, -R8 ;  /* 0x000000010f0f2824 */ /* 0x000fca00078e0a08 */
[----:B------:R-:W-:Y:S02]  /*1b70*/  SEL R15, R0, R15, !P1 ;  /* 0x0000000f000f7207 */ /* 0x000fe40004800000 */
[----:B------:R-:W-:Y:S02]  /*1b80*/  P2R R25, PR, RZ, 0x4 ;  /* 0x00000004ff197803 */ /* 0x000fe40000000000 */
[----:B------:R-:W-:Y:S02]  /*1b90*/  P2R R36, PR, RZ, 0x2 ;  /* 0x00000002ff247803 */ /* 0x000fe40000000000 */
[----:B------:R-:W-:Y:S02]  /*1ba0*/  P2R R32, PR, RZ, 0x40 ;  /* 0x00000040ff207803 */ /* 0x000fe40000000000 */
[----:B------:R-:W-:Y:S02]  /*1bb0*/  ISETP.NE.AND P1, PT, R34, RZ, PT ;  /* 0x000000ff2200720c */ /* 0x000fe40003f25270 */
[----:B------:R-:W-:Y:S01]  /*1bc0*/  PLOP3.LUT P6, PT, PT, PT, PT, 0x8, 0x80 ;  /* 0x000000000080781c */ /* 0x000fe20003fce170 */
[----:B0-----:R-:W-:Y:S01]  /*1bd0*/  @!P4 FFMA R19, R30, R12, R19 ;  /* 0x0000000c1e13c223 */ /* 0x001fe20000000013 */
        /* <DEDUP_REMOVED lines=8> */
[----:B------:R-:W-:-:S04]  /*1c60*/  ISETP.GE.U32.AND P2, PT, R39, R24, PT ;  /* 0x000000182700720c */ /* 0x000fc80003f46070 */
[----:B------:R-:W-:-:S04]  /*1c70*/  SEL R26, R3, R26, !P0 ;  /* 0x0000001a031a7207 */ /* 0x000fc80004000000 */
[----:B------:R-:W-:-:S05]  /*1c80*/  IADD3 R39, PT, PT, -R26, RZ, RZ ;  /* 0x000000ff1a277210 */ /* 0x000fca0007ffe1ff */
[----:B------:R-:W-:Y:S01]  /*1c90*/  @P2 VIADD R14, R14, 0x1 ;  /* 0x000000010e0e2836 */ /* 0x000fe20000000000 */
[----:B------:R-:W-:Y:S01]  /*1ca0*/  ISETP.GE.U32.AND P2, PT, R13, R24, PT ;  /* 0x000000180d00720c */ /* 0x000fe20003f46070 */
[----:B------:R-:W-:-:S04]  /*1cb0*/  IMAD R39, R24, R39, R35 ;  /* 0x0000002718277224 */ /* 0x000fc800078e0223 */
[----:B------:R-:W-:Y:S02]  /*1cc0*/  IMAD.IADD R39, R6, 0x1, R39 ;  /* 0x0000000106277824 */ /* 0x000fe400078e0227 */
[----:B------:R-:W-:Y:S01]  /*1cd0*/  IMAD.IADD R26, R7, 0x1, R26 ;  /* 0x00000001071a7824 */ /* 0x000fe200078e021a */
[----:B------:R-:W-:-:S05]  /*1ce0*/  SEL R14, R3, R14, !P0 ;  /* 0x0000000e030e7207 */ /* 0x000fca0004000000 */
[----:B------:R-:W-:Y:S01]  /*1cf0*/  @P2 VIADD R12, R12, 0x1 ;  /* 0x000000010c0c2836 */ /* 0x000fe20000000000 */
[----:B------:R-:W-:Y:S02]  /*1d00*/  ISETP.GE.U32.AND P2, PT, R39, UR11, PT ;  /* 0x0000000b27007c0c */ /* 0x000fe4000bf46070 */
[C---:B------:R-:W-:Y:S02]  /*1d10*/  LOP3.LUT R13, R26.reuse, R39, RZ, 0xfc, !PT ;  /* 0x000000271a0d7212 */ /* 0x040fe400078efcff */
[----:B------:R-:W-:-:S04]  /*1d20*/  ISETP.GE.U32.OR P2, PT, R26, UR10, P2 ;  /* 0x0000000a1a007c0c */ /* 0x000fc80009746470 */
[----:B------:R-:W-:Y:S01]  /*1d30*/  ISETP.LT.OR P4, PT, R13, RZ, P2 ;  /* 0x000000ff0d00720c */ /* 0x000fe20001781670 */
[----:B------:R-:W-:-:S04]  /*1d40*/  IMAD.MOV R13, RZ, RZ, -R14 ;  /* 0x000000ffff0d7224 */ /* 0x000fc800078e0a0e */
[----:B------:R-:W-:Y:S01]  /*1d50*/  IMAD R13, R24, R13, R31 ;  /* 0x0000000d180d7224 */ /* 0x000fe200078e021f */
[----:B------:R-:W-:-:S03]  /*1d60*/  PLOP3.LUT P2, PT, PT, PT, PT, 0x8, 0x80 ;  /* 0x000000000080781c */ /* 0x000fc60003f4e170 */
[----:B------:R-:W-:Y:S02]  /*1d70*/  IMAD.IADD R30, R6, 0x1, R13 ;  /* 0x00000001061e7824 */ /* 0x000fe400078e020d */
[----:B------:R-:W-:Y:S02]  /*1d80*/  IMAD.IADD R31, R7, 0x1, R14 ;  /* 0x00000001071f7824 */ /* 0x000fe400078e020e */
[----:B------:R-:W-:Y:S01]  /*1d90*/  @!P4 PLOP3.LUT P2, PT, P3, PT, PT, 0x80, 0x8 ;  /* 0x000000000008c81c */ /* 0x000fe20001f4f070 */
[----:B------:R-:W0:Y:S01]  /*1da0*/  @!P4 LDC R35, c[0x0][0x3ac] ;  /* 0x0000eb00ff23cb82 */ /* 0x000e220000000800 */
[----:B------:R-:W-:Y:S02]  /*1db0*/  ISETP.GE.U32.AND P3, PT, R30, UR11, PT ;  /* 0x0000000b1e007c0c */ /* 0x000fe4000bf66070 */
[C---:B------:R-:W-:Y:S02]  /*1dc0*/  LOP3.LUT R13, R31.reuse, R30, RZ, 0xfc, !PT ;  /* 0x0000001e1f0d7212 */ /* 0x040fe400078efcff */
[----:B------:R-:W-:-:S02]  /*1dd0*/  ISETP.GE.U32.OR P3, PT, R31, UR10, P3 ;  /* 0x0000000a1f007c0c */ /* 0x000fc40009f66470 */
[----:B------:R-:W-:Y:S02]  /*1de0*/  SEL R12, R3, R12, !P0 ;  /* 0x0000000c030c7207 */ /* 0x000fe40004000000 */
[----:B------:R-:W-:-:S03]  /*1df0*/  ISETP.LT.OR P3, PT, R13, RZ, P3 ;  /* 0x000000ff0d00720c */ /* 0x000fc60001f61670 */
[----:B------:R-:W-:Y:S01]  /*1e00*/  IMAD.MOV R37, RZ, RZ, -R12 ;  /* 0x000000ffff257224 */ /* 0x000fe200078e0a0c */
[----:B------:R-:W-:-:S03]  /*1e10*/  @!P4 PLOP3.LUT P6, PT, P5, PT, PT, 0x80, 0x8 ;  /* 0x000000000008c81c */ /* 0x000fc60002fcf070 */
[----:B------:R-:W-:Y:S01]  /*1e20*/  IMAD R37, R24, R37, R15 ;  /* 0x0000002518257224 */ /* 0x000fe200078e020f */
[----:B------:R-:W-:-:S03]  /*1e30*/  PLOP3.LUT P5, PT, PT, PT, PT, 0x8, 0x80 ;  /* 0x000000000080781c */ /* 0x000fc60003fae170 */
[----:B------:R-:W-:Y:S02]  /*1e40*/  IMAD.IADD R37, R6, 0x1, R37 ;  /* 0x0000000106257824 */ /* 0x000fe400078e0225 */
[----:B------:R-:W-:Y:S02]  /*1e50*/  @!P3 PLOP3.LUT P5, PT, P1, PT, PT, 0x80, 0x8 ;  /* 0x000000000008b81c */ /* 0x000fe40000faf070 */
        /* <DEDUP_REMOVED lines=9> */
[----:B------:R-:W-:Y:S02]  /*1ef0*/  P2R R13, PR, RZ, 0x20 ;  /* 0x00000020ff0d7803 */ /* 0x000fe40000000000 */
[----:B------:R-:W-:-:S09]  /*1f00*/  PLOP3.LUT P5, PT, PT, PT, PT, 0x8, 0x80 ;  /* 0x000000000080781c */ /* 0x000fd20003fae170 */
        /* <DEDUP_REMOVED lines=9> */
[----:B-1----:R-:W-:-:S05]  /*1fa0*/  IMAD.HI.U32 R25, R5, R12, RZ ;  /* 0x0000000c05197227 */ /* 0x002fca00078e00ff */
[----:B------:R-:W-:-:S05]  /*1fb0*/  IADD3 R35, PT, PT, -R25, RZ, RZ ;  /* 0x000000ff19237210 */ /* 0x000fca0007ffe1ff */
        /* <DEDUP_REMOVED lines=13> */
[----:B------:R-:W-:Y:S02]  /*2090*/  @P6 VIADD R12, R12, 0x1 ;  /* 0x000000010c0c6836 */ /* 0x000fe40000000000 */
[----:B------:R-:W-:Y:S01]  /*20a0*/  @P6 IMAD.IADD R41, R41, 0x1, -R24 ;  /* 0x0000000129296824 */ /* 0x000fe200078e0a18 */
[----:B------:R-:W-:-:S04]  /*20b0*/  ISETP.NE.AND P6, PT, R28, RZ, PT ;  /* 0x000000ff1c00720c */ /* 0x000fc80003fc5270 */
[----:B------:R-:W-:Y:S02]  /*20c0*/  @!P3 PLOP3.LUT P0, PT, P6, PT, PT, 0x80, 0x8 ;  /* 0x000000000008b81c */ /* 0x000fe4000370f070 */
[----:B------:R-:W-:Y:S02]  /*20d0*/  PLOP3.LUT P6, PT, PT, PT, PT, 0x8, 0x80 ;  /* 0x000000000080781c */ /* 0x000fe40003fce170 */
[----:B------:R-:W-:Y:S02]  /*20e0*/  @!P2 PLOP3.LUT P6, PT, P5, PT, PT, 0x80, 0x8 ;  /* 0x000000000008a81c */ /* 0x000fe40002fcf070 */
[----:B------:R-:W-:Y:S01]  /*20f0*/  ISETP.NE.AND P5, PT, R40, RZ, PT ;  /* 0x000000ff2800720c */ /* 0x000fe20003fa5270 */
[----:B------:R-:W-:Y:S02]  /*2100*/  @!P4 IMAD R26, R27, UR10, R26 ;  /* 0x0000000a1b1acc24 */ /* 0x000fe4000f8e021a */
[----:B------:R-:W0:Y:S10]  /*2110*/  @!P3 LDC R27, c[0x0][0x3ac] ;  /* 0x0000eb00ff1bbb82 */ /* 0x000e340000000800 */
[----:B------:R-:W-:-:S04]  /*2120*/  @P5 VIADD R29, R29, 0x1 ;  /* 0x000000011d1d5836 */ /* 0x000fc80000000000 */
[----:B------:R-:W-:-:S05]  /*2130*/  @P0 VIADD R29, R29, 0x1 ;  /* 0x000000011d1d0836 */ /* 0x000fca0000000000 */
[----:B------:R-:W-:-:S05]  /*2140*/  @!P3 SEL R28, R0, R29, !P1 ;  /* 0x0000001d001cb207 */ /* 0x000fca0004800000 */
[----:B0-----:R-:W-:-:S04]  /*2150*/  @!P3 IMAD R28, R9, R27, R28 ;  /* 0x0000001b091cb224 */ /* 0x001fc800078e021c */
[----:B------:R-:W-:Y:S02]  /*2160*/  @!P3 IMAD R31, R28, UR10, R31 ;  /* 0x0000000a1c1fbc24 */ /* 0x000fe4000f8e021f */
[----:B------:R-:W0:Y:S01]  /*2170*/  @!P4 LDC.64 R28, c[0x0][0x398] ;  /* 0x0000e600ff1ccb82 */ /* 0x000e220000000a00 */
[----:B------:R-:W-:Y:S01]  /*2180*/  @!P4 IMAD R39, R26, UR11, R39 ;  /* 0x0000000b1a27cc24 */ /* 0x000fe2000f8e0227 */
[----:B------:R-:W-:-:S06]  /*2190*/  ISETP.NE.AND P5, PT, R38, RZ, PT ;  /* 0x000000ff2600720c */ /* 0x000fcc0003fa5270 */
[----:B------:R-:W1:Y:S01]  /*21a0*/  @!P3 LDC.64 R26, c[0x0][0x398] ;  /* 0x0000e600ff1abb82 */ /* 0x000e620000000a00 */
[----:B------:R-:W-:Y:S01]  /*21b0*/  ISETP.NE.AND P0, PT, R36, RZ, PT ;  /* 0x000000ff2400720c */ /* 0x000fe20003f05270 */
[----:B------:R-:W-:-:S06]  /*21c0*/  @!P3 IMAD R31, R31, UR11, R30 ;  /* 0x0000000b1f1fbc24 */ /* 0x000fcc000f8e021e */
[----:B------:R-:W2:Y:S01]  /*21d0*/  @!P2 LDC R36, c[0x0][0x3ac] ;  /* 0x0000eb00ff24ab82 */ /* 0x000ea20000000800 */
[----:B------:R-:W-:Y:S01]  /*21e0*/  @P5 VIADD R33, R33, 0x1 ;  /* 0x0000000121215836 */ /* 0x000fe20000000000 */
[----:B------:R-:W-:Y:S01]  /*21f0*/  ISETP.GE.U32.AND P5, PT, R41, R24, PT ;  /* 0x000000182900720c */ /* 0x000fe20003fa6070 */
[----:B0-----:R-:W-:-:S06]  /*2200*/  @!P4 IMAD.WIDE R28, R39, 0x4, R28 ;  /* 0x00000004271cc825 */ /* 0x001fcc00078e021c */
[----:B------:R0:W3:Y:S01]  /*2210*/  @!P4 LDG.E.CONSTANT R28, desc[UR8][R28.64] ;  /* 0x000000081c1cc981 */ /* 0x0000e2000c1e9900 */
[----:B-1----:R-:W-:Y:S02]  /*2220*/  @!P3 IMAD.WIDE R26, R31, 0x4, R26 ;  /* 0x000000041f1ab825 */ /* 0x002fe400078e021a */
[----:B------:R-:W1:Y:S02]  /*2230*/  @!P2 LDC.64 R30, c[0x0][0x398] ;  /* 0x0000e600ff1eab82 */ /* 0x000e640000000a00 */
[----:B------:R-:W-:Y:S02]  /*2240*/  @P6 VIADD R33, R33, 0x1 ;  /* 0x0000000121216836 */ /* 0x000fe40000000000 */
[----:B------:R-:W-:Y:S01]  /*2250*/  @P5 VIADD R12, R12, 0x1 ;  /* 0x000000010c0c5836 */ /* 0x000fe20000000000 */
[----:B------:R-:W-:Y:S01]  /*2260*/  ISETP.NE.AND P5, PT, R34, RZ, PT ;  /* 0x000000ff2200720c */ /* 0x000fe20003fa5270 */
[----:B------:R4:W5:Y:S01]  /*2270*/  @!P3 LDG.E.CONSTANT R26, desc[UR8][R26.64] ;  /* 0x000000081a1ab981 */ /* 0x000962000c1e9900 */
[----:B------:R-:W-:-:S03]  /*2280*/  @!P2 SEL R34, R0, R33, !P1 ;  /* 0x000000210022a207 */ /* 0x000fc60004800000 */
[----:B0-----:R-:W-:Y:S02]  /*2290*/  @!P2 LDS R29, [UR5+0x1c] ;  /* 0x00001c05ff1da984 */ /* 0x001fe40008000800 */
[----:B--2---:R-:W-:Y:S02]  /*22a0*/  @!P2 IMAD R33, R9, R36, R34 ;  /* 0x000000240921a224 */ /* 0x004fe400078e0222 */
[----:B------:R-:W-:Y:S02]  /*22b0*/  @!P3 LDS R34, [UR5+0x18] ;  /* 0x00001805ff22b984 */ /* 0x000fe40008000800 */
[----:B------:R-:W-:-:S04]  /*22c0*/  @!P2 IMAD R32, R33, UR10, R32 ;  /* 0x0000000a2120ac24 */ /* 0x000fc8000f8e0220 */
[----:B------:R-:W-:Y:S02]  /*22d0*/  @!P2 IMAD R37, R32, UR11, R37 ;  /* 0x0000000b2025ac24 */ /* 0x000fe4000f8e0225 */
[----:B------:R-:W3:Y:S02]  /*22e0*/  @!P4 LDS R32, [UR5+0x14] ;  /* 0x00001405ff20c984 */ /* 0x000ee40008000800 */
[----:B-1----:R-:W-:-:S06]  /*22f0*/  @!P2 IMAD.WIDE R30, R37, 0x4, R30 ;  /* 0x00000004251ea825 */ /* 0x002fcc00078e021e */
[----:B------:R-:W2:Y:S01]  /*2300*/  @!P2 LDG.E.CONSTANT R30, desc[UR8][R30.64] ;  /* 0x000000081e1ea981 */ /* 0x000ea2000c1e9900 */
[----:B------:R-:W-:Y:S01]  /*2310*/  SEL R12, R3, R12, !P0 ;  /* 0x0000000c030c7207 */ /* 0x000fe20004000000 */
[----:B----4-:R-:W-:-:S04]  /*2320*/  IMAD.HI.U32 R27, R5, R13, RZ ;  /* 0x0000000d051b7227 */ /* 0x010fc800078e00ff */
[----:B------:R-:W-:Y:S01]  /*2330*/  IMAD.IADD R33, R7, 0x1, R12 ;  /* 0x0000000107217824 */ /* 0x000fe200078e020c */
[----:B------:R-:W-:Y:S01]  /*2340*/  ISETP.NE.AND P6, PT, R42, RZ, PT ;  /* 0x000000ff2a00720c */ /* 0x000fe20003fc5270 */
[----:B---3--:R-:W-:Y:S01]  /*2350*/  @!P4 FFMA R19, R28, R32, R19 ;  /* 0x000000201c13c223 */ /* 0x008fe20000000013 */
[----:B------:R-:W-:-:S05]  /*2360*/  IADD3 R28, PT, PT, -R12, RZ, RZ ;  /* 0x000000ff0c1c7210 */ /* 0x000fca0007ffe1ff */
[----:B------:R-:W-:-:S04]  /*2370*/  IMAD R35, R24, R28, R35 ;  /* 0x0000001c18237224 */ /* 0x000fc800078e0223 */
[----:B------:R-:W-:Y:S02]  /*2380*/  IMAD.IADD R32, R6, 0x1, R35 ;  /* 0x0000000106207824 */ /* 0x000fe400078e0223 */
[----:B------:R-:W-:-:S03]  /*2390*/  IMAD.MOV R28, RZ, RZ, -R27 ;  /* 0x000000ffff1c7224 */ /* 0x000fc600078e0a1b */
[----:B------:R-:W-:Y:S01]  /*23a0*/  ISETP.GE.U32.AND P4, PT, R32, UR11, PT ;  /* 0x0000000b20007c0c */ /* 0x000fe2000bf86070 */
[----:B------:R-:W-:Y:S01]  /*23b0*/  IMAD R13, R8, R28, R13 ;  /* 0x0000001c080d7224 */ /* 0x000fe200078e020d */
[C---:B------:R-:W-:Y:S02]  /*23c0*/  LOP3.LUT R12, R33.reuse, R32, RZ, 0xfc, !PT ;  /* 0x00000020210c7212 */ /* 0x040fe400078efcff */
[----:B------:R-:W-:Y:S01]  /*23d0*/  ISETP.GE.U32.OR P4, PT, R33, UR10, P4 ;  /* 0x0000000a21007c0c */ /* 0x000fe2000a786470 */
[----:B-----5:R-:W-:Y:S01]  /*23e0*/  @!P3 FFMA R19, R26, R34, R19 ;  /* 0x000000221a13b223 */ /* 0x020fe20000000013 */
[----:B------:R-:W-:Y:S02]  /*23f0*/  ISETP.GE.U32.AND P3, PT, R13, R8, PT ;  /* 0x000000080d00720c */ /* 0x000fe40003f66070 */
[----:B------:R-:W-:Y:S01]  /*2400*/  ISETP.LT.OR P4, PT, R12, RZ, P4 ;  /* 0x000000ff0c00720c */ /* 0x000fe20002781670 */
[----:B--2---:R-:W-:Y:S01]  /*2410*/  @!P2 FFMA R19, R30, R29, R19 ;  /* 0x0000001d1e13a223 */ /* 0x004fe20000000013 */
[----:B------:R-:W-:-:S09]  /*2420*/  PLOP3.LUT P2, PT, PT, PT, PT, 0x8, 0x80 ;  /* 0x000000000080781c */ /* 0x000fd20003f4e170 */
[----:B------:R-:W-:Y:S02]  /*2430*/  @P3 IMAD.IADD R13, R13, 0x1, -R8 ;  /* 0x000000010d0d3824 */ /* 0x000fe400078e0a08 */
[----:B------:R-:W-:Y:S01]  /*2440*/  @!P4 PLOP3.LUT P2, PT, P5, PT, PT, 0x80, 0x8 ;  /* 0x000000000008c81c */ /* 0x000fe20002f4f070 */
[----:B------:R-:W0:Y:S02]  /*2450*/  @!P4 LDC R36, c[0x0][0x3ac] ;  /* 0x0000eb00ff24cb82 */ /* 0x000e240000000800 */
[----:B------:R-:W-:-:S10]  /*2460*/  ISETP.GE.U32.AND P5, PT, R13, R8, PT ;  /* 0x000000080d00720c */ /* 0x000fd40003fa6070 */
        /* <DEDUP_REMOVED lines=25> */
[----:B------:R-:W-:-:S04]  /*2600*/  @P6 IADD3 R31, PT, PT, -R8, R31, RZ ;  /* 0x0000001f081f6210 */ /* 0x000fc80007ffe1ff */
        /* <DEDUP_REMOVED lines=11> */
[----:B------:R-:W-:Y:S02]  /*26c0*/  @P6 VIADD R14, R14, 0x1 ;  /* 0x000000010e0e6836 */ /* 0x000fe40000000000 */
[----:B------:R-:W-:Y:S01]  /*26d0*/  @P6 IMAD.IADD R39, R39, 0x1, -R24 ;  /* 0x0000000127276824 */ /* 0x000fe200078e0a18 */
        /* <DEDUP_REMOVED lines=15> */
[----:B------:R-:W-:Y:S01]  /*27d0*/  @P2 VIADD R12, R12, 0x1 ;  /* 0x000000010c0c2836 */ /* 0x000fe20000000000 */
[-C--:B------:R-:W-:Y:S02]  /*27e0*/  @P2 IADD3 R13, PT, PT, R13, -R24.reuse, RZ ;  /* 0x800000180d0d2210 */ /* 0x080fe40007ffe0ff */
[----:B------:R-:W-:-:S13]  /*27f0*/  ISETP.GE.U32.AND P2, PT, R37, R24, PT ;  /* 0x000000182500720c */ /* 0x000fda0003f46070 */
[----:B------:R-:W-:Y:S01]  /*2800*/  @P2 VIADD R26, R26, 0x1 ;  /* 0x000000011a1a2836 */ /* 0x000fe20000000000 */
[----:B------:R-:W-:-:S04]  /*2810*/  ISETP.GE.U32.AND P2, PT, R39, R24, PT ;  /* 0x000000182700720c */ /* 0x000fc80003f46070 */
[----:B------:R-:W-:-:S05]  /*2820*/  SEL R26, R3, R26, !P0 ;  /* 0x0000001a031a7207 */ /* 0x000fca0004000000 */
[----:B------:R-:W-:-:S04]  /*2830*/  IMAD.MOV R39, RZ, RZ, -R26 ;  /* 0x000000ffff277224 */ /* 0x000fc800078e0a1a */
        /* <DEDUP_REMOVED lines=22> */
[----:B------:R-:W-:Y:S02]  /*29a0*/  ISETP.LT.OR P3, PT, R13, RZ, P3 ;  /* 0x000000ff0d00720c */ /* 0x000fe40001f61670 */
[----:B------:R-:W-:Y:S02]  /*29b0*/  IADD3 R37, PT, PT, -R12, RZ, RZ ;  /* 0x000000ff0c257210 */ /* 0x000fe40007ffe1ff */
        /* <DEDUP_REMOVED lines=61> */
[----:B------:R-:W-:Y:S02]  /*2d90*/  @P5 IADD3 R33, PT, PT, R33, 0x1, RZ ;  /* 0x0000000121215810 */ /* 0x000fe40007ffe0ff */
        /* <DEDUP_REMOVED lines=20> */
[--C-:B------:R-:W-:Y:S01]  /*2ee0*/  IMAD.IADD R33, R7, 0x1, R12.reuse ;  /* 0x0000000107217824 */ /* 0x100fe200078e020c */
[----:B------:R-:W-:Y:S01]  /*2ef0*/  ISETP.NE.AND P6, PT, R42, RZ, PT ;  /* 0x000000ff2a00720c */ /* 0x000fe20003fc5270 */
[----:B---3--:R-:W-:Y:S01]  /*2f00*/  @!P4 FFMA R19, R28, R32, R19 ;  /* 0x000000201c13c223 */ /* 0x008fe20000000013 */
[----:B------:R-:W-:-:S04]  /*2f10*/  IMAD.MOV R28, RZ, RZ, -R12 ;  /* 0x000000ffff1c7224 */ /* 0x000fc800078e0a0c */
        /* <DEDUP_REMOVED lines=16> */
[----:B------:R-:W-:Y:S02]  /*3020*/  @P2 IADD3 R25, PT, PT, R25, 0x1, RZ ;  /* 0x0000000119192810 */ /* 0x000fe40007ffe0ff */
        /* <DEDUP_REMOVED lines=39> */
[----:B------:R-:W-:-:S04]  /*32a0*/  @P6 IADD3 R15, PT, PT, -R8, R15, RZ ;  /* 0x0000000f080f6210 */ /* 0x000fc80007ffe1ff */
        /* <DEDUP_REMOVED lines=24> */
[----:B------:R-:W-:-:S06]  /*3430*/  IMAD.IADD R26, R7, 0x1, R26 ;  /* 0x00000001071a7824 */ /* 0x000fcc00078e021a */
[----:B------:R-:W-:Y:S01]  /*3440*/  @P2 VIADD R12, R12, 0x1 ;  /* 0x000000010c0c2836 */ /* 0x000fe20000000000 */
[----:B------:R-:W-:Y:S02]  /*3450*/  ISETP.GE.U32.AND P2, PT, R39, UR11, PT ;  /* 0x0000000b27007c0c */ /* 0x000fe4000bf46070 */
[C---:B------:R-:W-:Y:S02]  /*3460*/  LOP3.LUT R13, R26.reuse, R39, RZ, 0xfc, !PT ;  /* 0x000000271a0d7212 */ /* 0x040fe400078efcff */
[----:B------:R-:W-:Y:S02]  /*3470*/  ISETP.GE.U32.OR P2, PT, R26, UR10, P2 ;  /* 0x0000000a1a007c0c */ /* 0x000fe40009746470 */
[----:B------:R-:W-:Y:S02]  /*3480*/  SEL R14, R3, R14, !P0 ;  /* 0x0000000e030e7207 */ /* 0x000fe40004000000 */
[----:B------:R-:W-:Y:S02]  /*3490*/  ISETP.LT.OR P4, PT, R13, RZ, P2 ;  /* 0x000000ff0d00720c */ /* 0x000fe40001781670 */
[----:B------:R-:W-:-:S05]  /*34a0*/  IADD3 R13, PT, PT, -R14, RZ, RZ ;  /* 0x000000ff0e0d7210 */ /* 0x000fca0007ffe1ff */
[----:B------:R-:W-:Y:S01]  /*34b0*/  IMAD R13, R24, R13, R31 ;  /* 0x0000000d180d7224 */ /* 0x000fe200078e021f */
[----:B------:R-:W-:-:S03]  /*34c0*/  PLOP3.LUT P2, PT, PT, PT, PT, 0x8, 0x80 ;  /* 0x000000000080781c */ /* 0x000fc60003f4e170 */
[----:B------:R-:W-:Y:S02]  /*34d0*/  IMAD.IADD R30, R6, 0x1, R13 ;  /* 0x00000001061e7824 */ /* 0x000fe400078e020d */
[----:B------:R-:W-:Y:S01]  /*34e0*/  @!P4 PLOP3.LUT P2, PT, P3, PT, PT, 0x80, 0x8 ;  /* 0x000000000008c81c */ /* 0x000fe20001f4f070 */
[----:B------:R-:W-:Y:S01]  /*34f0*/  IMAD.IADD R31, R7, 0x1, R14 ;  /* 0x00000001071f7824 */ /* 0x000fe200078e020e */
[----:B------:R-:W-:Y:S01]  /*3500*/  SEL R12, R3, R12, !P0 ;  /* 0x0000000c030c7207 */ /* 0x000fe20004000000 */
[----:B------:R-:W0:Y:S01]  /*3510*/  @!P4 LDC R35, c[0x0][0x3ac] ;  /* 0x0000eb00ff23cb82 */ /* 0x000e220000000800 */
[----:B------:R-:W-:Y:S02]  /*3520*/  ISETP.GE.U32.AND P3, PT, R30, UR11, PT ;  /* 0x0000000b1e007c0c */ /* 0x000fe4000bf66070 */
[C---:B------:R-:W-:Y:S02]  /*3530*/  LOP3.LUT R13, R31.reuse, R30, RZ, 0xfc, !PT ;  /* 0x0000001e1f0d7212 */ /* 0x040fe400078efcff */
[----:B------:R-:W-:-:S04]  /*3540*/  ISETP.GE.U32.OR P3, PT, R31, UR10, P3 ;  /* 0x0000000a1f007c0c */ /* 0x000fc80009f66470 */
[----:B------:R-:W-:Y:S01]  /*3550*/  ISETP.LT.OR P3, PT, R13, RZ, P3 ;  /* 0x000000ff0d00720c */ /* 0x000fe20001f61670 */
[----:B------:R-:W-:Y:S01]  /*3560*/  IMAD.MOV R37, RZ, RZ, -R12 ;  /* 0x000000ffff257224 */ /* 0x000fe200078e0a0c */
[----:B------:R-:W-:-:S03]  /*3570*/  @!P4 PLOP3.LUT P6, PT, P5, PT, PT, 0x80, 0x8 ;  /* 0x000000000008c81c */ /* 0x000fc60002fcf070 */
[----:B------:R-:W-:Y:S01]  /*3580*/  IMAD R37, R24, R37, R15 ;  /* 0x0000002518257224 */ /* 0x000fe200078e020f */
[----:B------:R-:W-:-:S03]  /*3590*/  PLOP3.LUT P5, PT, PT, PT, PT, 0x8, 0x80 ;  /* 0x000000000080781c */ /* 0x000fc60003fae170 */
[----:B------:R-:W-:-:S04]  /*35a0*/  IMAD.IADD R37, R6, 0x1, R37 ;  /* 0x0000000106257824 */ /* 0x000fc800078e0225 */
        /* <DEDUP_REMOVED lines=30> */
[----:B------:R-:W-:-:S05]  /*3790*/  IMAD.HI.U32 R12, R4, R35, RZ ;  /* 0x00000023040c7227 */ /* 0x000fca00078e00ff */
[----:B------:R-:W-:-:S05]  /*37a0*/  IADD3 R41, PT, PT, -R12, RZ, RZ ;  /* 0x000000ff0c297210 */ /* 0x000fca0007ffe1ff */
        /* <DEDUP_REMOVED lines=45> */
[----:B----4-:R-:W-:-:S03]  /*3a80*/  IMAD.HI.U32 R27, R5, R13, RZ ;  /* 0x0000000d051b7227 */ /* 0x010fc600078e00ff */
[----:B------:R-:W-:Y:S02]  /*3a90*/  IADD3 R33, PT, PT, R7, R12, RZ ;  /* 0x0000000c07217210 */ /* 0x000fe40007ffe0ff */
        /* <DEDUP_REMOVED lines=56> */
[----:B------:R-:W-:Y:S01]  /*3e20*/  @P6 IADD3 R14, PT, PT, R14, 0x1, RZ ;  /* 0x000000010e0e6810 */ /* 0x000fe20007ffe0ff */
        /* <DEDUP_REMOVED lines=21> */
[----:B------:R-:W-:-:S09]  /*3f80*/  SEL R26, R3, R26, !P0 ;  /* 0x0000001a031a7207 */ /* 0x000fd20004000000 */
[----:B------:R-:W-:Y:S01]  /*3f90*/  @P2 VIADD R14, R14, 0x1 ;  /* 0x000000010e0e2836 */ /* 0x000fe20000000000 */
[----:B------:R-:W-:Y:S01]  /*3fa0*/  ISETP.GE.U32.AND P2, PT, R13, R24, PT ;  /* 0x000000180d00720c */ /* 0x000fe20003f46070 */
[----:B------:R-:W-:-:S04]  /*3fb0*/  IMAD.MOV R13, RZ, RZ, -R26 ;  /* 0x000000ffff0d7224 */ /* 0x000fc800078e0a1a */
[----:B------:R-:W-:Y:S02]  /*3fc0*/  IMAD R37, R24, R13, R37 ;  /* 0x0000000d18257224 */ /* 0x000fe400078e0225 */
[----:B------:R-:W-:Y:S02]  /*3fd0*/  IMAD.IADD R39, R7, 0x1, R26 ;  /* 0x0000000107277824 */ /* 0x000fe400078e021a */
[----:B------:R-:W-:-:S04]  /*3fe0*/  IMAD.IADD R26, R6, 0x1, R37 ;  /* 0x00000001061a7824 */ /* 0x000fc800078e0225 */
[----:B------:R-:W-:Y:S02]  /*3ff0*/  @P2 IADD3 R12, PT, PT, R12, 0x1, RZ ;  /* 0x000000010c0c2810 */ /* 0x000fe40007ffe0ff */
        /* <DEDUP_REMOVED lines=38> */
[----:B------:R-:W-:Y:S02]  /*4260*/  @P6 IADD3 R27, PT, PT, R27, 0x1, RZ ;  /* 0x000000011b1b6810 */ /* 0x000fe40007ffe0ff */
[----:B------:R-:W-:Y:S02]  /*4270*/  P2R R40, PR, RZ, 0x20 ;  /* 0x00000020ff287803 */ /* 0x000fe40000000000 */
[----:B------:R-:W-:Y:S02]  /*4280*/  @!P4 SEL R34, R0, R27, !P1 ;  /* 0x0000001b0022c207 */ /* 0x000fe40004800000 */
[----:B------:R-:W-:-:S03]  /*4290*/  ISETP.NE.AND P5, PT, R25, RZ, PT ;  /* 0x000000ff1900720c */ /* 0x000fc60003fa5270 */
        /* <DEDUP_REMOVED lines=26> */
[----:B------:R-:W-:Y:S02]  /*4440*/  ISETP.GE.U32.AND P5, PT, R27, R24, PT ;  /* 0x000000181b00720c */ /* 0x000fe40003fa6070 */
[----:B------:R-:W0:Y:S01]  /*4450*/  @!P3 LDC R27, c[0x0][0x3ac] ;  /* 0x0000eb00ff1bbb82 */ /* 0x000e220000000800 */
[----:B------:R-:W-:-:S05]  /*4460*/  @P0 VIADD R29, R29, 0x1 ;  /* 0x000000011d1d0836 */ /* 0x000fca0000000000 */
[----:B------:R-:W-:Y:S01]  /*4470*/  @!P3 SEL R28, R0, R29, !P1 ;  /* 0x0000001d001cb207 */ /* 0x000fe20004800000 */
[----:B------:R-:W-:-:S04]  /*4480*/  @!P4 IMAD R39, R34, UR10, R39 ;  /* 0x0000000a2227cc24 */ /* 0x000fc8000f8e0227 */
[----:B------:R-:W-:Y:S02]  /*4490*/  @!P4 IMAD R39, R39, UR11, R26 ;  /* 0x0000000b2727cc24 */ /* 0x000fe4000f8e021a */
[----:B0-----:R-:W-:Y:S02]  /*44a0*/  @!P3 IMAD R28, R9, R27, R28 ;  /* 0x0000001b091cb224 */ /* 0x001fe400078e021c */
[----:B------:R-:W0:Y:S02]  /*44b0*/  @!P3 LDC.64 R26, c[0x0][0x398] ;  /* 0x0000e600ff1abb82 */ /* 0x000e240000000a00 */
[----:B------:R-:W-:-:S06]  /*44c0*/  @!P3 IMAD R31, R28, UR10, R31 ;  /* 0x0000000a1c1fbc24 */ /* 0x000fcc000f8e021f */
[----:B------:R-:W1:Y:S01]  /*44d0*/  @!P4 LDC.64 R28, c[0x0][0x398] ;  /* 0x0000e600ff1ccb82 */ /* 0x000e620000000a00 */
[----:B------:R-:W-:Y:S01]  /*44e0*/  ISETP.NE.AND P0, PT, R36, RZ, PT ;  /* 0x000000ff2400720c */ /* 0x000fe20003f05270 */
[----:B------:R-:W-:-:S06]  /*44f0*/  @!P3 IMAD R31, R31, UR11, R30 ;  /* 0x0000000b1f1fbc24 */ /* 0x000fcc000f8e021e */
[----:B------:R-:W2:Y:S01]  /*4500*/  @!P2 LDC R36, c[0x0][0x3ac] ;  /* 0x0000eb00ff24ab82 */ /* 0x000ea20000000800 */
[----:B------:R-:W-:Y:S01]  /*4510*/  @P6 IADD3 R33, PT, PT, R33, 0x1, RZ ;  /* 0x0000000121216810 */ /* 0x000fe20007ffe0ff */
[----:B0-----:R-:W-:-:S06]  /*4520*/  @!P3 IMAD.WIDE R26, R31, 0x4, R26 ;  /* 0x000000041f1ab825 */ /* 0x001fcc00078e021a */
[----:B------:R-:W0:Y:S01]  /*4530*/  @!P2 LDC.64 R30, c[0x0][0x398] ;  /* 0x0000e600ff1eab82 */ /* 0x000e220000000a00 */
[----:B-1----:R-:W-:Y:S01]  /*4540*/  @!P4 IMAD.WIDE R28, R39, 0x4, R28 ;  /* 0x00000004271cc825 */ /* 0x002fe200078e021c */
[----:B------:R-:W-:Y:S01]  /*4550*/  @!P2 SEL R34, R0, R33, !P1 ;  /* 0x000000210022a207 */ /* 0x000fe20004800000 */
[----:B------:R1:W3:Y:S04]  /*4560*/  @!P3 LDG.E.CONSTANT R26, desc[UR8][R26.64] ;  /* 0x000000081a1ab981 */ /* 0x0002e8000c1e9900 */
[----:B------:R4:W5:Y:S01]  /*4570*/  @!P4 LDG.E.CONSTANT R28, desc[UR8][R28.64] ;  /* 0x000000081c1cc981 */ /* 0x000962000c1e9900 */
[----:B--2---:R-:W-:Y:S02]  /*4580*/  @!P2 IMAD R33, R9, R36, R34 ;  /* 0x000000240921a224 */ /* 0x004fe400078e0222 */
[----:B------:R-:W-:Y:S01]  /*4590*/  @P5 VIADD R12, R12, 0x1 ;  /* 0x000000010c0c5836 */ /* 0x000fe20000000000 */
[----:B------:R-:W-:Y:S01]  /*45a0*/  @!P2 LDS R34, [UR5+0x4c] ;  /* 0x00004c05ff22a984 */ /* 0x000fe20008000800 */
[----:B------:R-:W-:-:S03]  /*45b0*/  @!P2 IMAD R32, R33, UR10, R32 ;  /* 0x0000000a2120ac24 */ /* 0x000fc6000f8e0220 */
[----:B------:R-:W-:Y:S01]  /*45c0*/  @!P3 LDS R33, [UR5+0x48] ;  /* 0x00004805ff21b984 */ /* 0x000fe20008000800 */
[----:B------:R-:W-:-:S03]  /*45d0*/  @!P2 IMAD R37, R32, UR11, R37 ;  /* 0x0000000b2025ac24 */ /* 0x000fc6000f8e0225 */
[----:B------:R-:W5:Y:S01]  /*45e0*/  @!P4 LDS R32, [UR5+0x44] ;  /* 0x00004405ff20c984 */ /* 0x000f620008000800 */
[----:B0-----:R-:W-:-:S06]  /*45f0*/  @!P2 IMAD.WIDE R30, R37, 0x4, R30 ;  /* 0x00000004251ea825 */ /* 0x001fcc00078e021e */
[----:B------:R0:W2:Y:S01]  /*4600*/  @!P2 LDG.E.CONSTANT R30, desc[UR8][R30.64] ;  /* 0x000000081e1ea981 */ /* 0x0000a2000c1e9900 */
[----:B------:R-:W-:Y:S01]  /*4610*/  SEL R12, R3, R12, !P0 ;  /* 0x0000000c030c7207 */ /* 0x000fe20004000000 */
[----:B-1----:R-:W-:-:S04]  /*4620*/  IMAD.HI.U32 R27, R5, R13, RZ ;  /* 0x0000000d051b7227 */ /* 0x002fc800078e00ff */
[----:B----4-:R-:W-:Y:S02]  /*4630*/  IMAD.MOV R29, RZ, RZ, -R27 ;  /* 0x000000ffff1d7224 */ /* 0x010fe400078e0a1b */
[--C-:B0-----:R-:W-:Y:S02]  /*4640*/  IMAD.IADD R31, R7, 0x1, R12.reuse ;  /* 0x00000001071f7824 */ /* 0x101fe400078e020c */
[----:B------:R-:W-:Y:S01]  /*4650*/  IMAD R13, R8, R29, R13 ;  /* 0x0000001d080d7224 */ /* 0x000fe200078e020d */
[----:B------:R-:W-:Y:S02]  /*4660*/  ISETP.NE.AND P5, PT, R41, RZ, PT ;  /* 0x000000ff2900720c */ /* 0x000fe40003fa5270 */
[----:B------:R-:W-:Y:S01]  /*4670*/  ISETP.NE.AND P6, PT, R42, RZ, PT ;  /* 0x000000ff2a00720c */ /* 0x000fe20003fc5270 */
[----:B-----5:R-:W-:Y:S01]  /*4680*/  @!P4 FFMA R19, R28, R32, R19 ;  /* 0x000000201c13c223 */ /* 0x020fe20000000013 */
[----:B------:R-:W-:-:S04]  /*4690*/  IMAD.MOV R28, RZ, RZ, -R12 ;  /* 0x000000ffff1c7224 */ /* 0x000fc800078e0a0c */
[----:B------:R-:W-:-:S04]  /*46a0*/  IMAD R35, R24, R28, R35 ;  /* 0x0000001c18237224 */ /* 0x000fc800078e0223 */
[----:B------:R-:W-:-:S05]  /*46b0*/  IMAD.IADD R28, R6, 0x1, R35 ;  /* 0x00000001061c7824 */ /* 0x000fca00078e0223 */
[----:B------:R-:W-:Y:S02]  /*46c0*/  ISETP.GE.U32.AND P4, PT, R28, UR11, PT ;  /* 0x0000000b1c007c0c */ /* 0x000fe4000bf86070 */
[C---:B------:R-:W-:Y:S02]  /*46d0*/  LOP3.LUT R12, R31.reuse, R28, RZ, 0xfc, !PT ;  /* 0x0000001c1f0c7212 */ /* 0x040fe400078efcff */
[----:B------:R-:W-:Y:S01]  /*46e0*/  ISETP.GE.U32.OR P4, PT, R31, UR10, P4 ;  /* 0x0000000a1f007c0c */ /* 0x000fe2000a786470 */
[----:B---3--:R-:W-:Y:S01]  /*46f0*/  @!P3 FFMA R19, R26, R33, R19 ;  /* 0x000000211a13b223 */ /* 0x008fe20000000013 */
        /* <DEDUP_REMOVED lines=17> */
[----:B------:R-:W-:-:S04]  /*4810*/  @!P4 IMAD R31, R30, UR10, R31 ;  /* 0x0000000a1e1fcc24 */ /* 0x000fc8000f8e021f */
[----:B------:R-:W-:Y:S02]  /*4820*/  @!P4 IMAD R31, R31, UR11, R28 ;  /* 0x0000000b1f1fcc24 */ /* 0x000fe4000f8e021c */
[----:B------:R-:W-:Y:S01]  /*4830*/  IMAD.HI.U32 R26, R4, R37, RZ ;  /* 0x00000025041a7227 */ /* 0x000fe200078e00ff */
[----:B------:R-:W0:Y:S03]  /*4840*/  @!P4 LDS R28, [UR5+0x50] ;  /* 0x00005005ff1cc984 */ /* 0x000e260008000800 */
        /* <DEDUP_REMOVED lines=8> */
[----:B------:R-:W-:Y:S01]  /*48d0*/  @P6 VIADD R26, R26, 0x1 ;  /* 0x000000011a1a6836 */ /* 0x000fe20000000000 */
[----:B------:R-:W-:Y:S02]  /*48e0*/  @P6 IADD3 R35, PT, PT, R35, -R24, RZ ;  /* 0x8000001823236210 */ /* 0x000fe40007ffe0ff */
        /* <DEDUP_REMOVED lines=23> */
[----:B------:R-:W-:Y:S01]  /*4a60*/  ISETP.NE.AND P1, PT, R34, RZ, PT ;  /* 0x000000ff2200720c */ /* 0x000fe20003f25270 */
[----:B0-----:R-:W-:Y:S01]  /*4a70*/  @!P4 FFMA R19, R28, R12, R19 ;  /* 0x0000000c1c13c223 */ /* 0x001fe20000000013 */
[----:B------:R-:W-:-:S05]  /*4a80*/  IMAD.HI.U32 R28, R4, R15, RZ ;  /* 0x0000000f041c7227 */ /* 0x000fca00078e00ff */
[----:B------:R-:W-:-:S05]  /*4a90*/  IADD3 R13, PT, PT, -R28, RZ, RZ ;  /* 0x000000ff1c0d7210 */ /* 0x000fca0007ffe1ff */
        /* <DEDUP_REMOVED lines=9> */
[----:B------:R-:W-:-:S04]  /*4b30*/  IMAD R25, R24, R25, R37 ;  /* 0x0000001918197224 */ /* 0x000fc800078e0225 */
[----:B------:R-:W-:Y:S02]  /*4b40*/  IMAD.IADD R25, R6, 0x1, R25 ;  /* 0x0000000106197824 */ /* 0x000fe400078e0219 */
[----:B------:R-:W-:Y:S02]  /*4b50*/  @P2 VIADD R14, R14, 0x1 ;  /* 0x000000010e0e2836 */ /* 0x000fe40000000000 */
[----:B------:R-:W-:Y:S01]  /*4b60*/  IMAD.IADD R30, R7, 0x1, R26 ;  /* 0x00000001071e7824 */ /* 0x000fe200078e021a */
[----:B------:R-:W-:-:S04]  /*4b70*/  ISETP.GE.U32.AND P2, PT, R25, UR11, PT ;  /* 0x0000000b19007c0c */ /* 0x000fc8000bf46070 */
[C---:B------:R-:W-:Y:S02]  /*4b80*/  LOP3.LUT R26, R30.reuse, R25, RZ, 0xfc, !PT ;  /* 0x000000191e1a7212 */ /* 0x040fe400078efcff */
[----:B------:R-:W-:-:S04]  /*4b90*/  ISETP.GE.U32.OR P2, PT, R30, UR10, P2 ;  /* 0x0000000a1e007c0c */ /* 0x000fc80009746470 */
[----:B------:R-:W-:Y:S02]  /*4ba0*/  ISETP.LT.OR P2, PT, R26, RZ, P2 ;  /* 0x000000ff1a00720c */ /* 0x000fe40001741670 */
[----:B------:R-:W-:Y:S02]  /*4bb0*/  SEL R14, R3, R14, !P0 ;  /* 0x0000000e030e7207 */ /* 0x000fe40004000000 */
[----:B------:R-:W-:Y:S02]  /*4bc0*/  P2R R12, PR, RZ, 0x40 ;  /* 0x00000040ff0c7803 */ /* 0x000fe40000000000 */
[----:B------:R-:W-:Y:S02]  /*4bd0*/  PLOP3.LUT P6, PT, PT, PT, PT, 0x8, 0x80 ;  /* 0x000000000080781c */ /* 0x000fe40003fce170 */
[----:B------:R-:W-:-:S05]  /*4be0*/  IADD3 R35, PT, PT, -R14, RZ, RZ ;  /* 0x000000ff0e237210 */ /* 0x000fca0007ffe1ff */
[----:B------:R-:W-:Y:S02]  /*4bf0*/  @!P2 PLOP3.LUT P6, PT, P3, PT, PT, 0x80, 0x8 ;  /* 0x000000000008a81c */ /* 0x000fe40001fcf070 */
[----:B------:R-:W-:Y:S01]  /*4c00*/  ISETP.GE.U32.AND P3, PT, R13, R24, PT ;  /* 0x000000180d00720c */ /* 0x000fe20003f66070 */
[----:B------:R-:W-:-:S04]  /*4c10*/  IMAD R35, R24, R35, R33 ;  /* 0x0000002318237224 */ /* 0x000fc800078e0221 */
[----:B------:R-:W-:Y:S02]  /*4c20*/  IMAD.IADD R35, R6, 0x1, R35 ;  /* 0x0000000106237824 */ /* 0x000fe400078e0223 */
[----:B------:R-:W-:-:S06]  /*4c30*/  IMAD.IADD R26, R7, 0x1, R14 ;  /* 0x00000001071a7824 */ /* 0x000fcc00078e020e */
[----:B------:R-:W-:Y:S01]  /*4c40*/  @P3 VIADD R28, R28, 0x1 ;  /* 0x000000011c1c3836 */ /* 0x000fe20000000000 */
[----:B------:R-:W-:Y:S02]  /*4c50*/  ISETP.GE.U32.AND P3, PT, R35, UR11, PT ;  /* 0x0000000b23007c0c */ /* 0x000fe4000bf66070 */
[C---:B------:R-:W-:Y:S02]  /*4c60*/  LOP3.LUT R13, R26.reuse, R35, RZ, 0xfc, !PT ;  /* 0x000000231a0d7212 */ /* 0x040fe400078efcff */
[----:B------:R-:W-:-:S04]  /*4c70*/  ISETP.GE.U32.OR P3, PT, R26, UR10, P3 ;  /* 0x0000000a1a007c0c */ /* 0x000fc80009f66470 */
[----:B------:R-:W-:Y:S02]  /*4c80*/  ISETP.LT.OR P3, PT, R13, RZ, P3 ;  /* 0x000000ff0d00720c */ /* 0x000fe40001f61670 */
[----:B------:R-:W-:Y:S02]  /*4c90*/  PLOP3.LUT P4, PT, PT, PT, PT, 0x8, 0x80 ;  /* 0x000000000080781c */ /* 0x000fe40003f8e170 */
[----:B------:R-:W-:Y:S02]  /*4ca0*/  @!P2 PLOP3.LUT P4, PT, P5, PT, PT, 0x80, 0x8 ;  /* 0x000000000008a81c */ /* 0x000fe40002f8f070 */
[----:B------:R-:W-:Y:S02]  /*4cb0*/  ISETP.NE.AND P5, PT, R32, RZ, PT ;  /* 0x000000ff2000720c */ /* 0x000fe40003fa5270 */
[----:B------:R-:W0:Y:S01]  /*4cc0*/  @!P2 LDC R32, c[0x0][0x3ac] ;  /* 0x0000eb00ff20ab82 */ /* 0x000e220000000800 */
[----:B------:R-:W-:Y:S01]  /*4cd0*/  @P6 VIADD R27, R27, 0x1 ;  /* 0x000000011b1b6836 */ /* 0x000fe20000000000 */
[----:B------:R-:W-:-:S03]  /*4ce0*/  PLOP3.LUT P6, PT, PT, PT, PT, 0x8, 0x80 ;  /* 0x000000000080781c */ /* 0x000fc60003fce170 */
[----:B------:R-:W-:-:S04]  /*4cf0*/  @!P3 PLOP3.LUT P6, PT, P1, PT, PT, 0x80, 0x8 ;  /* 0x000000000008b81c */ /* 0x000fc80000fcf070 */
[----:B------:R-:W-:Y:S02]  /*4d00*/  P2R R34, PR, RZ, 0x40 ;  /* 0x00000040ff227803 */ /* 0x000fe40000000000 */
[----:B------:R-:W-:Y:S02]  /*4d10*/  ISETP.NE.AND P6, PT, R12, RZ, PT ;  /* 0x000000ff0c00720c */ /* 0x000fe40003fc5270 */
[----:B------:R-:W1:Y:S01]  /*4d20*/  @!P2 LDC.64 R12, c[0x0][0x398] ;  /* 0x0000e600ff0cab82 */ /* 0x000e620000000a00 */
[----:B------:R-:W-:Y:S01]  /*4d30*/  @P4 VIADD R27, R27, 0x1 ;  /* 0x000000011b1b4836 */ /* 0x000fe20000000000 */
[----:B------:R-:W-:-:S04]  /*4d40*/  ISETP.NE.AND P1, PT, R38, RZ, PT ;  /* 0x000000ff2600720c */ /* 0x000fc80003f25270 */
[----:B------:R-:W-:-:S05]  /*4d50*/  @!P2 SEL R14, R0, R27, !P1 ;  /* 0x0000001b000ea207 */ /* 0x000fca0004800000 */
[----:B0-----:R-:W-:Y:S02]  /*4d60*/  @!P2 IMAD R27, R9, R32, R14 ;  /* 0x00000020091ba224 */ /* 0x001fe400078e020e */
[----:B------:R-:W0:Y:S02]  /*4d70*/  @!P2 LDS R14, [UR5+0x54] ;  /* 0x00005405ff0ea984 */ /* 0x000e240008000800 */
[----:B------:R-:W-:-:S04]  /*4d80*/  @!P2 IMAD R30, R27, UR10, R30 ;  /* 0x0000000a1b1eac24 */ /* 0x000fc8000f8e021e */
[----:B------:R-:W-:-:S04]  /*4d90*/  @!P2 IMAD R25, R30, UR11, R25 ;  /* 0x0000000b1e19ac24 */ /* 0x000fc8000f8e0219 */
[----:B-1----:R-:W-:-:S06]  /*4da0*/  @!P2 IMAD.WIDE R12, R25, 0x4, R12 ;  /* 0x00000004190ca825 */ /* 0x002fcc00078e020c */
[----:B------:R-:W0:Y:S01]  /*4db0*/  @!P2 LDG.E.CONSTANT R12, desc[UR8][R12.64] ;  /* 0x000000080c0ca981 */ /* 0x000e22000c1e9900 */
[----:B------:R-:W-:-:S05]  /*4dc0*/  SEL R28, R3, R28, !P0 ;  /* 0x0000001c031c7207 */ /* 0x000fca0004000000 */
[----:B------:R-:W-:-:S04]  /*4dd0*/  IMAD.MOV R41, RZ, RZ, -R28 ;  /* 0x000000ffff297224 */ /* 0x000fc800078e0a1c */
[----:B------:R-:W-:-:S04]  /*4de0*/  IMAD R41, R24, R41, R15 ;  /* 0x0000002918297224 */ /* 0x000fc800078e020f */
[----:B------:R-:W-:Y:S02]  /*4df0*/  IMAD.IADD R41, R6, 0x1, R41 ;  /* 0x0000000106297824 */ /* 0x000fe400078e0229 */
[----:B------:R-:W-:Y:S01]  /*4e00*/  IMAD.IADD R28, R7, 0x1, R28 ;  /* 0x00000001071c7824 */ /* 0x000fe200078e021c */
[----:B------:R-:W-:Y:S02]  /*4e10*/  PLOP3.LUT P4, PT, PT, PT, PT, 0x8, 0x80 ;  /* 0x000000000080781c */ /* 0x000fe40003f8e170 */
[----:B------:R-:W-:Y:S02]  /*4e20*/  @!P3 PLOP3.LUT P4, PT, P5, PT, PT, 0x80, 0x8 ;  /* 0x000000000008b81c */ /* 0x000fe40002f8f070 */
[----:B------:R-:W-:Y:S02]  /*4e30*/  PLOP3.LUT P5, PT, PT, PT, PT, 0x8, 0x80 ;  /* 0x000000000080781c */ /* 0x000fe40003fae170 */
[----:B------:R-:W-:Y:S02]  /*4e40*/  LOP3.LUT R23, R23, 0xffffffef, RZ, 0xc0, !PT ;  /* 0xffffffef17177812 */ /* 0x000fe400078ec0ff */
[----:B------:R-:W-:-:S02]  /*4e50*/  P2R R27, PR, RZ, 0x8 ;  /* 0x00000008ff1b7803 */ /* 0x000fc40000000000 */
[----:B------:R-:W-:Y:S01]  /*4e60*/  ISETP.NE.AND P3, PT, R36, RZ, PT ;  /* 0x000000ff2400720c */ /* 0x000fe20003f65270 */
[----:B0-----:R-:W-:Y:S01]  /*4e70*/  @!P2 FFMA R19, R12, R14, R19 ;  /* 0x0000000e0c13a223 */ /* 0x001fe20000000013 */
[----:B------:R-:W-:Y:S02]  /*4e80*/  ISETP.GE.U32.AND P2, PT, R41, UR11, PT ;  /* 0x0000000b29007c0c */ /* 0x000fe4000bf46070 */
[C---:B------:R-:W-:Y:S02]  /*4e90*/  LOP3.LUT R14, R28.reuse, R41, RZ, 0xfc, !PT ;  /* 0x000000291c0e7212 */ /* 0x040fe400078efcff */
[----:B------:R-:W-:-:S04]  /*4ea0*/  ISETP.GE.U32.OR P2, PT, R28, UR10, P2 ;  /* 0x0000000a1c007c0c */ /* 0x000fc80009746470 */
[----:B------:R-:W-:Y:S02]  /*4eb0*/  ISETP.LT.OR P2, PT, R14, RZ, P2 ;  /* 0x000000ff0e00720c */ /* 0x000fe40001741670 */
[----:B------:R-:W0:Y:S11]  /*4ec0*/  LDS.128 R12, [UR5+0xf0] ;  /* 0x0000f005ff0c7984 */ /* 0x000e360008000c00 */
[----:B------:R-:W-:Y:S01]  /*4ed0*/  @!P2 PLOP3.LUT P5, PT, P6, PT, PT, 0x80, 0x8 ;  /* 0x000000000008a81c */ /* 0x000fe200037af070 */
[----:B0-----:R-:W-:-:S04]  /*4ee0*/  IMAD.HI.U32 R25, R5, R12, RZ ;  /* 0x0000000c05197227 */ /* 0x001fc800078e00ff */
[----:B------:R-:W-:-:S04]  /*4ef0*/  IMAD.MOV R39, RZ, RZ, -R25 ;  /* 0x000000ffff277224 */ /* 0x000fc800078e0a19 */
[----:B------:R-:W-:-:S05]  /*4f00*/  IMAD R39, R8, R39, R12 ;  /* 0x0000002708277224 */ /* 0x000fca00078e020c */
[----:B------:R-:W-:-:S13]  /*4f10*/  ISETP.GE.U32.AND P6, PT, R39, R8, PT ;  /* 0x000000082700720c */ /* 0x000fda0003fc6070 */
[----:B------:R-:W-:Y:S01]  /*4f20*/  @P6 IMAD.IADD R39, R39, 0x1, -R8 ;  /* 0x0000000127276824 */ /* 0x000fe200078e0a08 */
[----:B------:R-:W-:-:S04]  /*4f30*/  @P6 LOP3.LUT R23, R23, 0x10, RZ, 0xfc, !PT ;  /* 0x0000001017176812 */ /* 0x000fc800078efcff */
[----:B------:R-:W-:-:S13]  /*4f40*/  ISETP.GE.U32.AND P6, PT, R39, R8, PT ;  /* 0x000000082700720c */ /* 0x000fda0003fc6070 */
[----:B------:R-:W-:-:S05]  /*4f50*/  @P6 IMAD.IADD R39, R39, 0x1, -R8 ;  /* 0x0000000127276824 */ /* 0x000fca00078e0a08 */
[----:B------:R-:W-:-:S05]  /*4f60*/  SEL R39, R0, R39, !P1 ;  /* 0x0000002700277207 */ /* 0x000fca0004800000 */
[----:B------:R-:W-:-:S05]  /*4f70*/  IMAD.HI.U32 R32, R4, R39, RZ ;  /* 0x0000002704207227 */ /* 0x000fca00078e00ff */
[----:B------:R-:W-:Y:S02]  /*4f80*/  IADD3 R33, PT, PT, -R32, RZ, RZ ;  /* 0x000000ff20217210 */ /* 0x000fe40007ffe1ff */
[----:B------:R-:W-:-:S03]  /*4f90*/  LOP3.LUT R23, R23, 0xffffffdf, RZ, 0xc0, !PT ;  /* 0xffffffdf17177812 */ /* 0x000fc600078ec0ff */
[----:B------:R-:W-:Y:S01]  /*4fa0*/  IMAD R33, R24, R33, R39 ;  /* 0x0000002118217224 */ /* 0x000fe200078e0227 */
[----:B------:R-:W-:-:S04]  /*4fb0*/  @P6 LOP3.LUT R23, R23, 0x20, RZ, 0xfc, !PT ;  /* 0x0000002017176812 */ /* 0x000fc800078efcff */
[----:B------:R-:W-:-:S13]  /*4fc0*/  ISETP.GE.U32.AND P6, PT, R33, R24, PT ;  /* 0x000000182100720c */ /* 0x000fda0003fc6070 */
[----:B------:R-:W-:Y:S02]  /*4fd0*/  @P6 VIADD R32, R32, 0x1 ;  /* 0x0000000120206836 */ /* 0x000fe40000000000 */
[----:B------:R-:W-:Y:S01]  /*4fe0*/  @P6 IMAD.IADD R33, R33, 0x1, -R24 ;  /* 0x0000000121216824 */ /* 0x000fe200078e0a18 */
[----:B------:R-:W-:-:S13]  /*4ff0*/  ISETP.NE.AND P6, PT, R34, RZ, PT ;  /* 0x000000ff2200720c */ /* 0x000fda0003fc5270 */
[----:B------:R-:W-:Y:S01]  /*5000*/  @P6 VIADD R29, R29, 0x1 ;  /* 0x000000011d1d6836 */ /* 0x000fe20000000000 */
[----:B------:R-:W-:Y:S02]  /*5010*/  PLOP3.LUT P6, PT, PT, PT, PT, 0x8, 0x80 ;  /* 0x000000000080781c */ /* 0x000fe40003fce170 */
[----:B------:R-:W-:Y:S02]  /*5020*/  @!P2 PLOP3.LUT P6, PT, P3, PT, PT, 0x80, 0x8 ;  /* 0x000000000008a81c */ /* 0x000fe40001fcf070 */
[----:B------:R-:W-:Y:S01]  /*5030*/  ISETP.NE.AND P3, PT, R27, RZ, PT ;  /* 0x000000ff1b00720c */ /* 0x000fe20003f65270 */
[----:B------:R-:W-:-:S04]  /*5040*/  IMAD.HI.U32 R27, R5, R13, RZ ;  /* 0x0000000d051b7227 */ /* 0x000fc800078e00ff */
[----:B------:R-:W-:-:S04]  /*5050*/  IMAD.MOV R37, RZ, RZ, -R27 ;  /* 0x000000ffff257224 */ /* 0x000fc800078e0a1b */
[----:B------:R-:W-:-:S04]  /*5060*/  IMAD R37, R8, R37, R13 ;  /* 0x0000002508257224 */ /* 0x000fc800078e020d */
[----:B------:R-:W0:Y:S01]  /*5070*/  @!P3 LDC R13, c[0x0][0x3ac] ;  /* 0x0000eb00ff0dbb82 */ /* 0x000e220000000800 */
[----:B------:R-:W-:-:S05]  /*5080*/  @P4 VIADD R29, R29, 0x1 ;  /* 0x000000011d1d4836 */ /* 0x000fca0000000000 */
[----:B------:R-:W-:-:S05]  /*5090*/  @!P3 SEL R12, R0, R29, !P1 ;  /* 0x0000001d000cb207 */ /* 0x000fca0004800000 */
[----:B0-----:R-:W-:-:S04]  /*50a0*/  @!P3 IMAD R13, R9, R13, R12 ;  /* 0x0000000d090db224 */ /* 0x001fc800078e020c */
[----:B------:R-:W-:Y:S02]  /*50b0*/  @!P3 IMAD R26, R13, UR10, R26 ;  /* 0x0000000a0d1abc24 */ /* 0x000fe4000f8e021a */
[----:B------:R-:W0:Y:S02]  /*50c0*/  @!P3 LDC.64 R12, c[0x0][0x398] ;  /* 0x0000e600ff0cbb82 */ /* 0x000e240000000a00 */
[----:B------:R-:W-:Y:S02]  /*50d0*/  @!P3 IMAD R35, R26, UR11, R35 ;  /* 0x0000000b1a23bc24 */ /* 0x000fe4000f8e0223 */
[----:B------:R-:W1:Y:S02]  /*50e0*/  @!P3 LDS R26, [UR5+0x58] ;  /* 0x00005805ff1ab984 */ /* 0x000e640008000800 */
[----:B0-----:R-:W-:-:S06]  /*50f0*/  @!P3 IMAD.WIDE R12, R35, 0x4, R12 ;  /* 0x00000004230cb825 */ /* 0x001fcc00078e020c */
[----:B------:R0:W1:Y:S02]  /*5100*/  @!P3 LDG.E.CONSTANT R12, desc[UR8][R12.64] ;  /* 0x000000080c0cb981 */ /* 0x000064000c1e9900 */
[----:B0-----:R-:W0:Y:S01]  /*5110*/  @!P2 LDC R13, c[0x0][0x3ac] ;  /* 0x0000eb00ff0dab82 */ /* 0x001e220000000800 */
[----:B------:R-:W-:-:S04]  /*5120*/  @P5 VIADD R31, R31, 0x1 ;  /* 0x000000011f1f5836 */ /* 0x000fc80000000000 */
[----:B------:R-:W-:Y:S02]  /*5130*/  @P6 VIADD R31, R31, 0x1 ;  /* 0x000000011f1f6836 */ /* 0x000fe40000000000 */
[----:B-1----:R-:W-:-:S03]  /*5140*/  @!P3 FFMA R19, R12, R26, R19 ;  /* 0x0000001a0c13b223 */ /* 0x002fc60000000013 */
[----:B------:R-:W-:-:S05]  /*5150*/  @!P2 SEL R12, R0, R31, !P1 ;  /* 0x0000001f000ca207 */ /* 0x000fca0004800000 */
[----:B0-----:R-:W-:-:S04]  /*5160*/  @!P2 IMAD R13, R9, R13, R12 ;  /* 0x0000000d090da224 */ /* 0x001fc800078e020c */
[----:B------:R-:W-:Y:S02]  /*5170*/  @!P2 IMAD R28, R13, UR10, R28 ;  /* 0x0000000a0d1cac24 */ /* 0x000fe4000f8e021c */
[----:B------:R-:W0:Y:S02]  /*5180*/  @!P2 LDC.64 R12, c[0x0][0x398] ;  /* 0x0000e600ff0cab82 */ /* 0x000e240000000a00 */
[----:B------:R-:W-:-:S04]  /*5190*/  @!P2 IMAD R41, R28, UR11, R41 ;  /* 0x0000000b1c29ac24 */ /* 0x000fc8000f8e0229 */
[----:B0-----:R-:W-:-:S06]  /*51a0*/  @!P2 IMAD.WIDE R12, R41, 0x4, R12 ;  /* 0x00000004290ca825 */ /* 0x001fcc00078e020c */
[----:B------:R0:W2:Y:S01]  /*51b0*/  @!P2 LDG.E.CONSTANT R12, desc[UR8][R12.64] ;  /* 0x000000080c0ca981 */ /* 0x0000a2000c1e9900 */
[----:B------:R-:W-:-:S04]  /*51c0*/  IMAD.HI.U32 R29, R5, R14, RZ ;  /* 0x0000000e051d7227 */ /* 0x000fc800078e00ff */
[----:B------:R-:W-:-:S04]  /*51d0*/  IMAD.MOV R43, RZ, RZ, -R29 ;  /* 0x000000ffff2b7224 */ /* 0x000fc800078e0a1d */
[----:B------:R-:W-:Y:S02]  /*51e0*/  IMAD R43, R8, R43, R14 ;  /* 0x0000002b082b7224 */ /* 0x000fe400078e020e */
[----:B------:R-:W2:Y:S01]  /*51f0*/  @!P2 LDS R14, [UR5+0x5c] ;  /* 0x00005c05ff0ea984 */ /* 0x000ea20008000800 */
[-C--:B------:R-:W-:Y:S02]  /*5200*/  ISETP.GE.U32.AND P5, PT, R37, R8.reuse, PT ;  /* 0x000000082500720c */ /* 0x080fe40003fa6070 */
[----:B------:R-:W-:-:S11]  /*5210*/  ISETP.GE.U32.AND P4, PT, R43, R8, PT ;  /* 0x000000082b00720c */ /* 0x000fd60003f86070 */
[----:B------:R-:W-:-:S05]  /*5220*/  @P5 IMAD.IADD R37, R37, 0x1, -R8 ;  /* 0x0000000125255824 */ /* 0x000fca00078e0a08 */
[----:B------:R-:W-:Y:S01]  /*5230*/  ISETP.GE.U32.AND P3, PT, R37, R8, PT ;  /* 0x000000082500720c */ /* 0x000fe20003f66070 */
[----:B------:R-:W-:Y:S01]  /*5240*/  @P4 IMAD.IADD R43, R43, 0x1, -R8 ;  /* 0x000000012b2b4824 */ /* 0x000fe200078e0a08 */
[----:B------:R-:W-:-:S11]  /*5250*/  LOP3.LUT R23, R23, 0xfffffffd, RZ, 0xc0, !PT ;  /* 0xfffffffd17177812 */ /* 0x000fd600078ec0ff */
[----:B------:R-:W-:-:S05]  /*5260*/  @P3 IMAD.IADD R37, R37, 0x1, -R8 ;  /* 0x0000000125253824 */ /* 0x000fca00078e0a08 */
[----:B------:R-:W-:-:S05]  /*5270*/  SEL R37, R0, R37, !P1 ;  /* 0x0000002500257207 */ /* 0x000fca0004800000 */
[----:B------:R-:W-:Y:S01]  /*5280*/  IMAD.HI.U32 R30, R4, R37, RZ ;  /* 0x00000025041e7227 */ /* 0x000fe200078e00ff */
[----:B------:R-:W-:-:S03]  /*5290*/  @P5 LOP3.LUT R23, R23, 0x2, RZ, 0xfc, !PT ;  /* 0x0000000217175812 */ /* 0x000fc600078efcff */
[----:B------:R-:W-:Y:S01]  /*52a0*/  IMAD.MOV R35, RZ, RZ, -R30 ;  /* 0x000000ffff237224 */ /* 0x000fe200078e0a1e */
[----:B------:R-:W-:-:S03]  /*52b0*/  LOP3.LUT R23, R23, 0xfffffffb, RZ, 0xc0, !PT ;  /* 0xfffffffb17177812 */ /* 0x000fc600078ec0ff */
[----:B------:R-:W-:Y:S01]  /*52c0*/  IMAD R35, R24, R35, R37 ;  /* 0x0000002318237224 */ /* 0x000fe200078e0225 */
[----:B------:R-:W-:Y:S01]  /*52d0*/  @P3 LOP3.LUT R23, R23, 0x4, RZ, 0xfc, !PT ;  /* 0x0000000417173812 */ /* 0x000fe200078efcff */
[----:B------:R-:W-:-:S03]  /*52e0*/  IMAD.HI.U32 R31, R5, R15, RZ ;  /* 0x0000000f051f7227 */ /* 0x000fc600078e00ff */
[----:B------:R-:W-:Y:S01]  /*52f0*/  ISETP.GE.U32.AND P3, PT, R35, R24, PT ;  /* 0x000000182300720c */ /* 0x000fe20003f66070 */
[----:B0-----:R-:W-:Y:S01]  /*5300*/  IMAD.MOV R13, RZ, RZ, -R31 ;  /* 0x000000ffff0d7224 */ /* 0x001fe200078e0a1f */
[----:B------:R-:W-:-:S03]  /*5310*/  LOP3.LUT R23, R23, 0xfffffff7, RZ, 0xc0, !PT ;  /* 0xfffffff717177812 */ /* 0x000fc600078ec0ff */
[----:B------:R-:W-:Y:S01]  /*5320*/  IMAD R13, R8, R13, R15 ;  /* 0x0000000d080d7224 */ /* 0x000fe200078e020f */
[----:B------:R-:W-:-:S04]  /*5330*/  @P4 LOP3.LUT R23, R23, 0x8, RZ, 0xfc, !PT ;  /* 0x0000000817174812 */ /* 0x000fc800078efcff */
[----:B------:R-:W-:-:S03]  /*5340*/  LOP3.LUT R23, R23, 0xffffdfff, RZ, 0xc0, !PT ;  /* 0xffffdfff17177812 */ /* 0x000fc600078ec0ff */
[----:B------:R-:W-:Y:S01]  /*5350*/  @P3 IADD3 R30, PT, PT, R30, 0x1, RZ ;  /* 0x000000011e1e3810 */ /* 0x000fe20007ffe0ff */
[----:B------:R-:W-:Y:S01]  /*5360*/  @P3 IMAD.IADD R35, R35, 0x1, -R24 ;  /* 0x0000000123233824 */ /* 0x000fe200078e0a18 */
[----:B------:R-:W-:-:S13]  /*5370*/  ISETP.GE.U32.AND P3, PT, R13, R8, PT ;  /* 0x000000080d00720c */ /* 0x000fda0003f66070 */
[----:B------:R-:W-:Y:S01]  /*5380*/  @P3 IADD3 R13, PT, PT, -R8, R13, RZ ;  /* 0x0000000d080d3210 */ /* 0x000fe20007ffe1ff */
[----:B--2---:R-:W-:Y:S01]  /*5390*/  @!P2 FFMA R19, R12, R14, R19 ;  /* 0x0000000e0c13a223 */ /* 0x004fe20000000013 */
[----:B------:R-:W-:-:S13]  /*53a0*/  ISETP.GE.U32.AND P2, PT, R43, R8, PT ;  /* 0x000000082b00720c */ /* 0x000fda0003f46070 */
[----:B------:R-:W-:-:S05]  /*53b0*/  @P2 IMAD.IADD R43, R43, 0x1, -R8 ;  /* 0x000000012b2b2824 */ /* 0x000fca00078e0a08 */
[----:B------:R-:W-:-:S05]  /*53c0*/  SEL R41, R0, R43, !P1 ;  /* 0x0000002b00297207 */ /* 0x000fca0004800000 */
[----:B------:R-:W-:-:S04]  /*53d0*/  IMAD.HI.U32 R28, R4, R41, RZ ;  /* 0x00000029041c7227 */ /* 0x000fc800078e00ff */
[----:B------:R-:W-:-:S04]  /*53e0*/  IMAD.MOV R43, RZ, RZ, -R28 ;  /* 0x000000ffff2b7224 */ /* 0x000fc800078e0a1c */
[----:B------:R-:W-:Y:S01]  /*53f0*/  IMAD R43, R24, R43, R41 ;  /* 0x0000002b182b7224 */ /* 0x000fe200078e0229 */
[----:B------:R-:W-:-:S04]  /*5400*/  @P2 LOP3.LUT R23, R23, 0x2000, RZ, 0xfc, !PT ;  /* 0x0000200017172812 */ /* 0x000fc800078efcff */
[----:B------:R-:W-:Y:S02]  /*5410*/  ISETP.GE.U32.AND P2, PT, R43, R24, PT ;  /* 0x000000182b00720c */ /* 0x000fe40003f46070 */
[----:B------:R-:W-:-:S04]  /*5420*/  LOP3.LUT R23, R23, 0xfffff7ff, RZ, 0xc0, !PT ;  /* 0xfffff7ff17177812 */ /* 0x000fc800078ec0ff */
[----:B------:R-:W-:-:S07]  /*5430*/  @P3 LOP3.LUT R23, R23, 0x800, RZ, 0xfc, !PT ;  /* 0x0000080017173812 */ /* 0x000fce00078efcff */
[----:B------:R-:W-:Y:S02]  /*5440*/  @P2 VIADD R28, R28, 0x1 ;  /* 0x000000011c1c2836 */ /* 0x000fe40000000000 */
[----:B------:R-:W-:Y:S01]  /*5450*/  @P2 IMAD.IADD R43, R43, 0x1, -R24 ;  /* 0x000000012b2b2824 */ /* 0x000fe200078e0a18 */
[----:B------:R-:W-:Y:S02]  /*5460*/  ISETP.GE.U32.AND P2, PT, R13, R8, PT ;  /* 0x000000080d00720c */ /* 0x000fe40003f46070 */
[----:B------:R-:W-:-:S11]  /*5470*/  LOP3.LUT R23, R23, 0xffffefff, RZ, 0xc0, !PT ;  /* 0xffffefff17177812 */ /* 0x000fd600078ec0ff */
[----:B------:R-:W-:Y:S01]  /*5480*/  @P2 LOP3.LUT R23, R23, 0x1000, RZ, 0xfc, !PT ;  /* 0x0000100017172812 */ /* 0x000fe200078efcff */
[----:B------:R-:W-:Y:S01]  /*5490*/  @P2 IMAD.IADD R13, R13, 0x1, -R8 ;  /* 0x000000010d0d2824 */ /* 0x000fe200078e0a08 */
[----:B------:R-:W-:-:S04]  /*54a0*/  ISETP.GE.U32.AND P2, PT, R33, R24, PT ;  /* 0x000000182100720c */ /* 0x000fc80003f46070 */
[----:B------:R-:W-:-:S05]  /*54b0*/  SEL R13, R0, R13, !P1 ;  /* 0x0000000d000d7207 */ /* 0x000fca0004800000 */
[----:B------:R-:W-:-:S04]  /*54c0*/  IMAD.HI.U32 R26, R4, R13, RZ ;  /* 0x0000000d041a7227 */ /* 0x000fc800078e00ff */
[----:B------:R-:W-:Y:S01]  /*54d0*/  @P2 VIADD R32, R32, 0x1 ;  /* 0x0000000120202836 */ /* 0x000fe20000000000 */
[----:B------:R-:W-:Y:S01]  /*54e0*/  ISETP.GE.U32.AND P2, PT, R35, R24, PT ;  /* 0x000000182300720c */ /* 0x000fe20003f46070 */
[----:B------:R-:W-:-:S04]  /*54f0*/  IMAD.MOV R15, RZ, RZ, -R26 ;  /* 0x000000ffff0f7224 */ /* 0x000fc800078e0a1a */
[----:B------:R-:W-:-:S05]  /*5500*/  IMAD R15, R24, R15, R13 ;  /* 0x0000000f180f7224 */ /* 0x000fca00078e020d */
[----:B------:R-:W-:-:S03]  /*5510*/  ISETP.GE.U32.AND P3, PT, R15, R24, PT ;  /* 0x000000180f00720c */ /* 0x000fc60003f66070 */
[----:B------:R-:W-:Y:S01]  /*5520*/  @P2 VIADD R30, R30, 0x1 ;  /* 0x000000011e1e2836 */ /* 0x000fe20000000000 */
[----:B------:R-:W-:-:S09]  /*5530*/  ISETP.GE.U32.AND P2, PT, R43, R24, PT ;  /* 0x000000182b00720c */ /* 0x000fd20003f46070 */
[----:B------:R-:W-:-:S04]  /*5540*/  @P3 IMAD.IADD R15, R15, 0x1, -R24 ;  /* 0x000000010f0f3824 */ /* 0x000fc800078e0a18 */
[----:B------:R-:W-:Y:S01]  /*5550*/  @P2 VIADD R28, R28, 0x1 ;  /* 0x000000011c1c2836 */ /* 0x000fe20000000000 */
[----:B------:R-:W-:Y:S01]  /*5560*/  ISETP.GE.U32.AND P2, PT, R15, R24, PT ;  /* 0x000000180f00720c */ /* 0x000fe20003f46070 */
[----:B------:R-:W-:Y:S01]  /*5570*/  @P3 VIADD R26, R26, 0x1 ;  /* 0x000000011a1a3836 */ /* 0x000fe20000000000 */
[C---:B------:R-:W-:Y:S02]  /*5580*/  SEL R32, R3.reuse, R32, !P0 ;  /* 0x0000002003207207 */ /* 0x040fe40004000000 */
[----:B------:R-:W-:-:S03]  /*5590*/  SEL R30, R3, R30, !P0 ;  /* 0x0000001e031e7207 */ /* 0x000fc60004000000 */
[----:B------:R-:W-:-:S06]  /*55a0*/  IMAD.MOV R12, RZ, RZ, -R32 ;  /* 0x000000ffff0c7224 */ /* 0x000fcc00078e0a20 */
[----:B------:R-:W-:Y:S02]  /*55b0*/  @P2 VIADD R26, R26, 0x1 ;  /* 0x000000011a1a2836 */ /* 0x000fe40000000000 */
[----:B------:R-:W-:-:S03]  /*55c0*/  IMAD R39, R24, R12, R39 ;  /* 0x0000000c18277224 */ /* 0x000fc600078e0227 */
[----:B------:R-:W-:Y:S02]  /*55d0*/  SEL R26, R3, R26, !P0 ;  /* 0x0000001a031a7207 */ /* 0x000fe40004000000 */
[----:B------:R-:W-:-:S03]  /*55e0*/  IADD3 R12, PT, PT, -R30, RZ, RZ ;  /* 0x000000ff1e0c7210 */ /* 0x000fc60007ffe1ff */
[----:B------:R-:W-:Y:S02]  /*55f0*/  IMAD.MOV R35, RZ, RZ, -R26 ;  /* 0x000000ffff237224 */ /* 0x000fe400078e0a1a */
[C---:B------:R-:W-:Y:S02]  /*5600*/  IMAD R37, R24.reuse, R12, R37 ;  /* 0x0000000c18257224 */ /* 0x040fe400078e0225 */
[----:B------:R-:W-:Y:S02]  /*5610*/  IMAD R35, R24, R35, R13 ;  /* 0x0000002318237224 */ /* 0x000fe400078e020d */
[----:B------:R-:W0:Y:S01]  /*5620*/  LDS.128 R12, [UR5+0xe0] ;  /* 0x0000e005ff0c7984 */ /* 0x000e220008000c00 */
[----:B------:R-:W-:-:S05]  /*5630*/  SEL R28, R3, R28, !P0 ;  /* 0x0000001c031c7207 */ /* 0x000fca0004000000 */
[----:B------:R-:W-:-:S04]  /*5640*/  IMAD.MOV R33, RZ, RZ, -R28 ;  /* 0x000000ffff217224 */ /* 0x000fc800078e0a1c */
[----:B------:R-:W-:Y:S02]  /*5650*/  IMAD R33, R24, R33, R41 ;  /* 0x0000002118217224 */ /* 0x000fe400078e0229 */
[----:B0-----:R-:W-:-:S04]  /*5660*/  IMAD.HI.U32 R41, R5, R12, RZ ;  /* 0x0000000c05297227 */ /* 0x001fc800078e00ff */
        /* <DEDUP_REMOVED lines=9> */
[----:B------:R-:W-:-:S05]  /*5700*/  IMAD R45, R24, R45, R43 ;  /* 0x0000002d182d7224 */ /* 0x000fca00078e022b */
[----:B------:R-:W-:-:S13]  /*5710*/  ISETP.GE.U32.AND P2, PT, R45, R24, PT ;  /* 0x000000182d00720c */ /* 0x000fda0003f46070 */
[----:B------:R-:W-:Y:S02]  /*5720*/  @P2 IMAD.IADD R45, R45, 0x1, -R24 ;  /* 0x000000012d2d2824 */ /* 0x000fe400078e0a18 */
[----:B------:R-:W-:-:S03]  /*5730*/  @P2 VIADD R12, R12, 0x1 ;  /* 0x000000010c0c2836 */ /* 0x000fc60000000000 */
[----:B------:R-:W-:-:S13]  /*5740*/  ISETP.GE.U32.AND P2, PT, R45, R24, PT ;  /* 0x000000182d00720c */ /* 0x000fda0003f46070 */
[----:B------:R-:W-:-:S05]  /*5750*/  @P2 VIADD R12, R12, 0x1 ;  /* 0x000000010c0c2836 */ /* 0x000fca0000000000 */
[----:B------:R-:W-:-:S04]  /*5760*/  SEL R12, R3, R12, !P0 ;  /* 0x0000000c030c7207 */ /* 0x000fc80004000000 */
[----:B------:R-:W-:-:S05]  /*5770*/  IADD3 R34, PT, PT, -R12, RZ, RZ ;  /* 0x000000ff0c227210 */ /* 0x000fca0007ffe1ff */
[----:B------:R-:W-:-:S04]  /*5780*/  IMAD R43, R24, R34, R43 ;  /* 0x00000022182b7224 */ /* 0x000fc800078e022b */
[----:B------:R-:W-:Y:S02]  /*5790*/  IMAD.IADD R42, R6, 0x1, R43 ;  /* 0x00000001062a7824 */ /* 0x000fe400078e022b */
[----:B------:R-:W-:-:S03]  /*57a0*/  IMAD.IADD R43, R7, 0x1, R12 ;  /* 0x00000001072b7824 */ /* 0x000fc600078e020c */
[----:B------:R-:W-:Y:S02]  /*57b0*/  ISETP.GE.U32.AND P2, PT, R42, UR11, PT ;  /* 0x0000000b2a007c0c */ /* 0x000fe4000bf46070 */
[C---:B------:R-:W-:Y:S02]  /*57c0*/  LOP3.LUT R12, R43.reuse, R42, RZ, 0xfc, !PT ;  /* 0x0000002a2b0c7212 */ /* 0x040fe400078efcff */
[----:B------:R-:W-:-:S04]  /*57d0*/  ISETP.GE.U32.OR P2, PT, R43, UR10, P2 ;  /* 0x0000000a2b007c0c */ /* 0x000fc80009746470 */
[----:B------:R-:W-:Y:S02]  /*57e0*/  ISETP.LT.OR P3, PT, R12, RZ, P2 ;  /* 0x000000ff0c00720c */ /* 0x000fe40001761670 */
[----:B------:R-:W-:-:S11]  /*57f0*/  PLOP3.LUT P2, PT, PT, PT, PT, 0x8, 0x80 ;  /* 0x000000000080781c */ /* 0x000fd60003f4e170 */
[----:B------:R-:W-:Y:S01]  /*5800*/  @!P3 PLOP3.LUT P2, PT, P5, PT, PT, 0x80, 0x8 ;  /* 0x000000000008b81c */ /* 0x000fe20002f4f070 */
[----:B------:R-:W0:Y:S01]  /*5810*/  @!P3 LDC R34, c[0x0][0x3ac] ;  /* 0x0000eb00ff22bb82 */ /* 0x000e220000000800 */
[----:B------:R-:W-:Y:S02]  /*5820*/  PLOP3.LUT P5, PT, PT, PT, PT, 0x8, 0x80 ;  /* 0x000000000080781c */ /* 0x000fe40003fae170 */
[----:B------:R-:W-:-:S09]  /*5830*/  @!P3 PLOP3.LUT P5, PT, P4, PT, PT, 0x80, 0x8 ;  /* 0x000000000008b81c */ /* 0x000fd200027af070 */
[----:B------:R-:W-:-:S04]  /*5840*/  @P2 VIADD R41, R41, 0x1 ;  /* 0x0000000129292836 */ /* 0x000fc80000000000 */
[----:B------:R-:W-:-:S05]  /*5850*/  @P5 VIADD R41, R41, 0x1 ;  /* 0x0000000129295836 */ /* 0x000fca0000000000 */
[----:B------:R-:W-:-:S05]  /*5860*/  @!P3 SEL R12, R0, R41, !P1 ;  /* 0x00000029000cb207 */ /* 0x000fca0004800000 */
[----:B0-----:R-:W-:Y:S02]  /*5870*/  @!P3 IMAD R12, R9, R34, R12 ;  /* 0x00000022090cb224 */ /* 0x001fe400078e020c */
[----:B------:R-:W-:-:S04]  /*5880*/  IMAD.HI.U32 R41, R5, R13, RZ ;  /* 0x0000000d05297227 */ /* 0x000fc800078e00ff */
[----:B------:R-:W-:-:S04]  /*5890*/  @!P3 IMAD R12, R12, UR10, R43 ;  /* 0x0000000a0c0cbc24 */ /* 0x000fc8000f8e022b */
[----:B------:R-:W-:Y:S02]  /*58a0*/  @!P3 IMAD R42, R12, UR11, R42 ;  /* 0x0000000b0c2abc24 */ /* 0x000fe4000f8e022a */
        /* <DEDUP_REMOVED lines=11> */
[----:B------:R-:W-:Y:S01]  /*5960*/  @P2 IADD3 R43, PT, PT, R43, -R24, RZ ;  /* 0x800000182b2b2210 */ /* 0x000fe20007ffe0ff */
[----:B------:R-:W-:-:S03]  /*5970*/  @P2 VIADD R12, R12, 0x1 ;  /* 0x000000010c0c2836 */ /* 0x000fc60000000000 */
[----:B------:R-:W-:-:S13]  /*5980*/  ISETP.GE.U32.AND P2, PT, R43, R24, PT ;  /* 0x000000182b00720c */ /* 0x000fda0003f46070 */
        /* <DEDUP_REMOVED lines=18> */
[----:B0-----:R-:W-:-:S04]  /*5ab0*/  @!P2 IMAD R12, R9, R38, R12 ;  /* 0x00000026090ca224 */ /* 0x001fc800078e020c */
[----:B------:R-:W-:Y:S02]  /*5ac0*/  @!P2 IMAD R12, R12, UR10, R13 ;  /* 0x0000000a0c0cac24 */ /* 0x000fe4000f8e020d */
[----:B------:R-:W-:-:S04]  /*5ad0*/  IMAD.HI.U32 R13, R5, R14, RZ ;  /* 0x0000000e050d7227 */ /* 0x000fc800078e00ff */
[----:B------:R-:W-:-:S04]  /*5ae0*/  IMAD.MOV R43, RZ, RZ, -R13 ;  /* 0x000000ffff2b7224 */ /* 0x000fc800078e0a0d */
[----:B------:R-:W-:-:S05]  /*5af0*/  IMAD R43, R8, R43, R14 ;  /* 0x0000002b082b7224 */ /* 0x000fca00078e020e */
[----:B------:R-:W-:Y:S02]  /*5b00*/  ISETP.GE.U32.AND P6, PT, R43, R8, PT ;  /* 0x000000082b00720c */ /* 0x000fe40003fc6070 */
[----:B------:R-:W-:-:S11]  /*5b10*/  P2R R34, PR, RZ, 0x8 ;  /* 0x00000008ff227803 */ /* 0x000fd60000000000 */
[----:B------:R-:W-:-:S05]  /*5b20*/  @P6 IMAD.IADD R43, R43, 0x1, -R8 ;  /* 0x000000012b2b6824 */ /* 0x000fca00078e0a08 */
[----:B------:R-:W-:Y:S01]  /*5b30*/  ISETP.GE.U32.AND P3, PT, R43, R8, PT ;  /* 0x000000082b00720c */ /* 0x000fe20003f66070 */
[----:B------:R-:W-:-:S12]  /*5b40*/  @!P2 IMAD R41, R12, UR11, R36 ;  /* 0x0000000b0c29ac24 */ /* 0x000fd8000f8e0224 */
[----:B------:R-:W-:-:S05]  /*5b50*/  @P3 IMAD.IADD R43, R43, 0x1, -R8 ;  /* 0x000000012b2b3824 */ /* 0x000fca00078e0a08 */
[----:B------:R-:W-:-:S05]  /*5b60*/  SEL R43, R0, R43, !P1 ;  /* 0x0000002b002b7207 */ /* 0x000fca0004800000 */
[----:B------:R-:W-:-:S05]  /*5b70*/  IMAD.HI.U32 R12, R4, R43, RZ ;  /* 0x0000002b040c7227 */ /* 0x000fca00078e00ff */
[----:B------:R-:W-:-:S05]  /*5b80*/  IADD3 R45, PT, PT, -R12, RZ, RZ ;  /* 0x000000ff0c2d7210 */ /* 0x000fca0007ffe1ff */
[----:B------:R-:W-:-:S05]  /*5b90*/  IMAD R45, R24, R45, R43 ;  /* 0x0000002d182d7224 */ /* 0x000fca00078e022b */
[----:B------:R-:W-:-:S13]  /*5ba0*/  ISETP.GE.U32.AND P4, PT, R45, R24, PT ;  /* 0x000000182d00720c */ /* 0x000fda0003f86070 */
[----:B------:R-:W-:Y:S02]  /*5bb0*/  @P4 IMAD.IADD R45, R45, 0x1, -R24 ;  /* 0x000000012d2d4824 */ /* 0x000fe400078e0a18 */
        /* <DEDUP_REMOVED lines=13> */
[----:B------:R-:W-:Y:S02]  /*5c90*/  @!P4 PLOP3.LUT P5, PT, P6, PT, PT, 0x80, 0x8 ;  /* 0x000000000008c81c */ /* 0x000fe400037af070 */
[----:B------:R-:W-:Y:S02]  /*5ca0*/  PLOP3.LUT P6, PT, PT, PT, PT, 0x8, 0x80 ;  /* 0x000000000080781c */ /* 0x000fe40003fce170 */
[----:B------:R-:W-:-:S09]  /*5cb0*/  @!P4 PLOP3.LUT P6, PT, P3, PT, PT, 0x80, 0x8 ;  /* 0x000000000008c81c */ /* 0x000fd20001fcf070 */
[----:B------:R-:W-:-:S04]  /*5cc0*/  @P5 VIADD R13, R13, 0x1 ;  /* 0x000000010d0d5836 */ /* 0x000fc80000000000 */
[----:B------:R-:W-:-:S05]  /*5cd0*/  @P6 VIADD R13, R13, 0x1 ;  /* 0x000000010d0d6836 */ /* 0x000fca0000000000 */
[----:B------:R-:W-:Y:S02]  /*5ce0*/  @!P4 SEL R12, R0, R13, !P1 ;  /* 0x0000000d000cc207 */ /* 0x000fe40004800000 */
[----:B------:R-:W0:Y:S01]  /*5cf0*/  @!P4 LDC R13, c[0x0][0x3ac] ;  /* 0x0000eb00ff0dcb82 */ /* 0x000e220000000800 */
[----:B------:R-:W-:Y:S02]  /*5d00*/  ISETP.NE.AND P3, PT, R34, RZ, PT ;  /* 0x000000ff2200720c */ /* 0x000fe40003f65270 */
[----:B0-----:R-:W-:-:S04]  /*5d10*/  @!P4 IMAD R12, R9, R13, R12 ;  /* 0x0000000d090cc224 */ /* 0x001fc800078e020c */
[----:B------:R-:W-:Y:S02]  /*5d20*/  @!P4 IMAD R12, R12, UR10, R43 ;  /* 0x0000000a0c0ccc24 */ /* 0x000fe4000f8e022b */
[----:B------:R-:W-:-:S04]  /*5d30*/  IMAD.HI.U32 R43, R5, R15, RZ ;  /* 0x0000000f052b7227 */ /* 0x000fc800078e00ff */
[----:B------:R-:W-:Y:S02]  /*5d40*/  @!P4 IMAD R34, R12, UR11, R14 ;  /* 0x0000000b0c22cc24 */ /* 0x000fe4000f8e020e */
[----:B------:R-:W-:Y:S01]  /*5d50*/  IMAD.MOV R12, RZ, RZ, -R43 ;  /* 0x000000ffff0c7224 */ /* 0x000fe200078e0a2b */
[----:B------:R-:W-:Y:S01]  /*5d60*/  LOP3.LUT R23, R23, 0xfffffffe, RZ, 0xc0, !PT ;  /* 0xfffffffe17177812 */ /* 0x000fe200078ec0ff */
[----:B------:R-:W0:Y:S02]  /*5d70*/  @!P3 LDS R14, [UR5+0x60] ;  /* 0x00006005ff0eb984 */ /* 0x000e240008000800 */
[----:B------:R-:W-:-:S05]  /*5d80*/  IMAD R15, R8, R12, R15 ;  /* 0x0000000c080f7224 */ /* 0x000fca00078e020f */
[----:B------:R-:W-:-:S13]  /*5d90*/  ISETP.GE.U32.AND P5, PT, R15, R8, PT ;  /* 0x000000080f00720c */ /* 0x000fda0003fa6070 */
[----:B------:R-:W-:Y:S02]  /*5da0*/  @P5 IADD3 R15, PT, PT, -R8, R15, RZ ;  /* 0x0000000f080f5210 */ /* 0x000fe40007ffe1ff */
[----:B------:R-:W-:Y:S02]  /*5db0*/  @P5 LOP3.LUT R23, R23, 0x1, RZ, 0xfc, !PT ;  /* 0x0000000117175812 */ /* 0x000fe400078efcff */
[----:B------:R-:W-:-:S13]  /*5dc0*/  ISETP.GE.U32.AND P5, PT, R15, R8, PT ;  /* 0x000000080f00720c */ /* 0x000fda0003fa6070 */
[----:B------:R-:W-:-:S05]  /*5dd0*/  @P5 IMAD.IADD R15, R15, 0x1, -R8 ;  /* 0x000000010f0f5824 */ /* 0x000fca00078e0a08 */
[----:B------:R-:W-:-:S05]  /*5de0*/  SEL R15, R0, R15, !P1 ;  /* 0x0000000f000f7207 */ /* 0x000fca0004800000 */
[----:B------:R-:W-:-:S04]  /*5df0*/  IMAD.HI.U32 R36, R4, R15, RZ ;  /* 0x0000000f04247227 */ /* 0x000fc800078e00ff */
[----:B------:R-:W-:Y:S01]  /*5e00*/  IMAD.MOV R13, RZ, RZ, -R36 ;  /* 0x000000ffff0d7224 */ /* 0x000fe200078e0a24 */
[----:B------:R-:W-:-:S03]  /*5e10*/  LOP3.LUT R23, R23, 0xfffffbff, RZ, 0xc0, !PT ;  /* 0xfffffbff17177812 */ /* 0x000fc600078ec0ff */
[----:B------:R-:W-:Y:S01]  /*5e20*/  IMAD R13, R24, R13, R15 ;  /* 0x0000000d180d7224 */ /* 0x000fe200078e020f */
[----:B------:R-:W-:-:S04]  /*5e30*/  @P5 LOP3.LUT R23, R23, 0x400, RZ, 0xfc, !PT ;  /* 0x0000040017175812 */ /* 0x000fc800078efcff */
[----:B------:R-:W-:-:S13]  /*5e40*/  ISETP.GE.U32.AND P5, PT, R13, R24, PT ;  /* 0x000000180d00720c */ /* 0x000fda0003fa6070 */
[----:B------:R-:W-:Y:S02]  /*5e50*/  @P5 IMAD.IADD R13, R13, 0x1, -R24 ;  /* 0x000000010d0d5824 */ /* 0x000fe400078e0a18 */
[----:B------:R-:W-:-:S03]  /*5e60*/  @P5 VIADD R36, R36, 0x1 ;  /* 0x0000000124245836 */ /* 0x000fc60000000000 */
[----:B------:R-:W-:Y:S02]  /*5e70*/  ISETP.GE.U32.AND P5, PT, R13, R24, PT ;  /* 0x000000180d00720c */ /* 0x000fe40003fa6070 */
[----:B------:R-:W1:Y:S02]  /*5e80*/  @!P3 LDC.64 R12, c[0x0][0x398] ;  /* 0x0000e600ff0cbb82 */ /* 0x000e640000000a00 */
[----:B-1----:R-:W-:-:S06]  /*5e90*/  @!P3 IMAD.WIDE R12, R42, 0x4, R12 ;  /* 0x000000042a0cb825 */ /* 0x002fcc00078e020c */
[----:B------:R-:W0:Y:S03]  /*5ea0*/  @!P3 LDG.E.CONSTANT R12, desc[UR8][R12.64] ;  /* 0x000000080c0cb981 */ /* 0x000e26000c1e9900 */
[----:B------:R-:W-:-:S05]  /*5eb0*/  @P5 VIADD R36, R36, 0x1 ;  /* 0x0000000124245836 */ /* 0x000fca0000000000 */
[----:B------:R-:W-:-:S05]  /*5ec0*/  SEL R36, R3, R36, !P0 ;  /* 0x0000002403247207 */ /* 0x000fca0004000000 */
[----:B------:R-:W-:-:S04]  /*5ed0*/  IMAD.MOV R45, RZ, RZ, -R36 ;  /* 0x000000ffff2d7224 */ /* 0x000fc800078e0a24 */
[----:B------:R-:W-:Y:S02]  /*5ee0*/  IMAD R45, R24, R45, R15 ;  /* 0x0000002d182d7224 */ /* 0x000fe400078e020f */
[----:B------:R-:W1:Y:S01]  /*5ef0*/  @!P2 LDS R24, [UR5+0x64] ;  /* 0x00006405ff18a984 */ /* 0x000e620008000800 */
[----:B0-----:R-:W-:Y:S02]  /*5f00*/  @!P3 FFMA R19, R14, R12, R19 ;  /* 0x0000000c0e13b223 */ /* 0x001fe40000000013 */
[----:B------:R-:W0:Y:S01]  /*5f10*/  @!P2 LDC.64 R14, c[0x0][0x398] ;  /* 0x0000e600ff0eab82 */ /* 0x000e220000000a00 */
[----:B------:R-:W2:Y:S01]  /*5f20*/  @!P4 LDS R12, [UR5+0x68] ;  /* 0x00006805ff0cc984 */ /* 0x000ea20008000800 */
[----:B0-----:R-:W-:-:S06]  /*5f30*/  @!P2 IMAD.WIDE R14, R41, 0x4, R14 ;  /* 0x00000004290ea825 */ /* 0x001fcc00078e020e */
[----:B------:R-:W1:Y:S02]  /*5f40*/  @!P2 LDG.E.CONSTANT R14, desc[UR8][R14.64] ;  /* 0x000000080e0ea981 */ /* 0x000e64000c1e9900 */
[----:B-1----:R-:W-:Y:S02]  /*5f50*/  @!P2 FFMA R19, R14, R24, R19 ;  /* 0x000000180e13a223 */ /* 0x002fe40000000013 */
[----:B------:R-:W0:Y:S02]  /*5f60*/  @!P4 LDC.64 R14, c[0x0][0x398] ;  /* 0x0000e600ff0ecb82 */ /* 0x000e240000000a00 */
[----:B0-----:R-:W-:-:S05]  /*5f70*/  @!P4 IMAD.WIDE R14, R34, 0x4, R14 ;  /* 0x00000004220ec825 */ /* 0x001fca00078e020e */
[----:B------:R-:W2:Y:S01]  /*5f80*/  @!P4 LDG.E.CONSTANT R24, desc[UR8][R14.64] ;  /* 0x000000080e18c981 */ /* 0x000ea2000c1e9900 */
[----:B------:R-:W-:Y:S02]  /*5f90*/  IMAD.IADD R39, R6, 0x1, R39 ;  /* 0x0000000106277824 */ /* 0x000fe400078e0227 */
[----:B------:R-:W-:-:S03]  /*5fa0*/  IMAD.IADD R32, R7, 0x1, R32 ;  /* 0x0000000107207824 */ /* 0x000fc600078e0220 */
[----:B------:R-:W-:-:S04]  /*5fb0*/  ISETP.GE.U32.AND P2, PT, R39, UR11, PT ;  /* 0x0000000b27007c0c */ /* 0x000fc8000bf46070 */
[----:B------:R-:W-:Y:S02]  /*5fc0*/  ISETP.GE.U32.OR P2, PT, R32, UR10, P2 ;  /* 0x0000000a20007c0c */ /* 0x000fe40009746470 */
[----:B------:R-:W-:Y:S02]  /*5fd0*/  P2R R40, PR, RZ, 0x1 ;  /* 0x00000001ff287803 */ /* 0x000fe40000000000 */
[----:B------:R-:W-:Y:S01]  /*5fe0*/  PLOP3.LUT P0, PT, PT, PT, PT, 0x8, 0x80 ;  /* 0x000000000080781c */ /* 0x000fe20003f0e170 */
[----:B------:R-:W-:Y:S01]  /*5ff0*/  IMAD.IADD R37, R6, 0x1, R37 ;  /* 0x0000000106257824 */ /* 0x000fe200078e0225 */
[----:B------:R-:W-:Y:S02]  /*6000*/  P2R R38, PR, RZ, 0x2 ;  /* 0x00000002ff267803 */ /* 0x000fe40000000000 */
[C---:B------:R-:W-:Y:S02]  /*6010*/  LOP3.LUT P6, RZ, R23.reuse, 0x20, RZ, 0xc0, !PT ;  /* 0x0000002017ff7812 */ /* 0x040fe400078cc0ff */
[----:B------:R-:W-:-:S02]  /*6020*/  LOP3.LUT P1, RZ, R23, 0x4, RZ, 0xc0, !PT ;  /* 0x0000000417ff7812 */ /* 0x000fc4000782c0ff */
[----:B------:R-:W-:Y:S01]  /*6030*/  LOP3.LUT P3, RZ, R23, 0x2, RZ, 0xc0, !PT ;  /* 0x0000000217ff7812 */ /* 0x000fe2000786c0ff */
[C---:B------:R-:W-:Y:S02]  /*6040*/  IMAD.IADD R33, R6.reuse, 0x1, R33 ;  /* 0x0000000106217824 */ /* 0x040fe400078e0221 */
[C---:B------:R-:W-:Y:S02]  /*6050*/  IMAD.IADD R28, R7.reuse, 0x1, R28 ;  /* 0x00000001071c7824 */ /* 0x040fe400078e021c */
[C---:B------:R-:W-:Y:S02]  /*6060*/  IMAD.IADD R35, R6.reuse, 0x1, R35 ;  /* 0x0000000106237824 */ /* 0x040fe400078e0223 */
[----:B------:R-:W-:Y:S02]  /*6070*/  IMAD.IADD R45, R6, 0x1, R45 ;  /* 0x00000001062d7824 */ /* 0x000fe400078e022d */
[----:B------:R-:W-:Y:S02]  /*6080*/  IMAD.IADD R36, R7, 0x1, R36 ;  /* 0x0000000107247824 */ /* 0x000fe400078e0224 */
[----:B--2---:R-:W-:Y:S01]  /*6090*/  @!P4 FFMA R19, R24, R12, R19 ;  /* 0x0000000c1813c223 */ /* 0x004fe20000000013 */
[----:B------:R-:W-:-:S04]  /*60a0*/  LOP3.LUT R12, R32, R39, RZ, 0xfc, !PT ;  /* 0x00000027200c7212 */ /* 0x000fc800078efcff */
[----:B------:R-:W-:Y:S02]  /*60b0*/  ISETP.LT.OR P5, PT, R12, RZ, P2 ;  /* 0x000000ff0c00720c */ /* 0x000fe400017a1670 */
[C---:B------:R-:W-:Y:S02]  /*60c0*/  LOP3.LUT P4, RZ, R23.reuse, 0x10, RZ, 0xc0, !PT ;  /* 0x0000001017ff7812 */ /* 0x040fe4000788c0ff */
[----:B------:R-:W-:-:S09]  /*60d0*/  LOP3.LUT R23, R23, 0xfffffdff, RZ, 0xc0, !PT ;  /* 0xfffffdff17177812 */ /* 0x000fd200078ec0ff */
[----:B------:R-:W-:Y:S02]  /*60e0*/  @!P5 PLOP3.LUT P0, PT, P4, PT, PT, 0x80, 0x8 ;  /* 0x000000000008d81c */ /* 0x000fe4000270f070 */
[----:B------:R-:W-:Y:S02]  /*60f0*/  IADD3 R12, PT, PT, R7, R30, RZ ;  /* 0x0000001e070c7210 */ /* 0x000fe40007ffe0ff */
[----:B------:R-:W-:Y:S02]  /*6100*/  ISETP.GE.U32.AND P2, PT, R37, UR11, PT ;  /* 0x0000000b25007c0c */ /* 0x000fe4000bf46070 */
[C---:B------:R-:W-:Y:S02]  /*6110*/  LOP3.LUT R14, R12.reuse, R37, RZ, 0xfc, !PT ;  /* 0x000000250c0e7212 */ /* 0x040fe400078efcff */
[----:B------:R-:W-:-:S05]  /*6120*/  ISETP.GE.U32.OR P2, PT, R12, UR10, P2 ;  /* 0x0000000a0c007c0c */ /* 0x000fca0009746470 */
[----:B------:R-:W-:Y:S02]  /*6130*/  @P0 LOP3.LUT R23, R23, 0x200, RZ, 0xfc, !PT ;  /* 0x0000020017170812 */ /* 0x000fe400078efcff */
[----:B------:R-:W-:Y:S02]  /*6140*/  PLOP3.LUT P0, PT, PT, PT, PT, 0x8, 0x80 ;  /* 0x000000000080781c */ /* 0x000fe40003f0e170 */
[----:B------:R-:W-:Y:S02]  /*6150*/  @!P5 PLOP3.LUT P0, PT, P6, PT, PT, 0x80, 0x8 ;  /* 0x000000000008d81c */ /* 0x000fe4000370f070 */
[----:B------:R-:W-:Y:S02]  /*6160*/  ISETP.LT.OR P4, PT, R14, RZ, P2 ;  /* 0x000000ff0e00720c */ /* 0x000fe40001781670 */
[C---:B------:R-:W-:Y:S02]  /*6170*/  LOP3.LUT P6, RZ, R23.reuse, 0x800, RZ, 0xc0, !PT ;  /* 0x0000080017ff7812 */ /* 0x040fe400078cc0ff */
[----:B------:R-:W-:-:S07]  /*6180*/  LOP3.LUT R23, R23, 0xfffffeff, RZ, 0xc0, !PT ;  /* 0xfffffeff17177812 */ /* 0x000fce00078ec0ff */
[----:B------:R-:W-:Y:S02]  /*6190*/  @P0 LOP3.LUT R23, R23, 0x100, RZ, 0xfc, !PT ;  /* 0x0000010017170812 */ /* 0x000fe400078efcff */
[----:B------:R-:W-:Y:S02]  /*61a0*/  PLOP3.LUT P0, PT, PT, PT, PT, 0x8, 0x80 ;  /* 0x000000000080781c */ /* 0x000fe40003f0e170 */
[----:B------:R-:W-:Y:S02]  /*61b0*/  @!P4 PLOP3.LUT P0, PT, P3, PT, PT, 0x80, 0x8 ;  /* 0x000000000008c81c */ /* 0x000fe40001f0f070 */
[----:B------:R-:W-:Y:S02]  /*61c0*/  LOP3.LUT R23, R23, 0xffffff7f, RZ, 0xc0, !PT ;  /* 0xffffff7f17177812 */ /* 0x000fe400078ec0ff */
[----:B------:R-:W-:-:S09]  /*61d0*/  P2R R13, PR, RZ, 0x20 ;  /* 0x00000020ff0d7803 */ /* 0x000fd20000000000 */
[----:B------:R-:W-:Y:S02]  /*61e0*/  @P0 LOP3.LUT R23, R23, 0x80, RZ, 0xfc, !PT ;  /* 0x0000008017170812 */ /* 0x000fe400078efcff */
[----:B------:R-:W-:Y:S02]  /*61f0*/  PLOP3.LUT P0, PT, PT, PT, PT, 0x8, 0x80 ;  /* 0x000000000080781c */ /* 0x000fe40003f0e170 */
[----:B------:R-:W-:Y:S02]  /*6200*/  @!P4 PLOP3.LUT P0, PT, P1, PT, PT, 0x80, 0x8 ;  /* 0x000000000008c81c */ /* 0x000fe40000f0f070 */
[C---:B------:R-:W-:Y:S02]  /*6210*/  LOP3.LUT P5, RZ, R23.reuse, 0x1, RZ, 0xc0, !PT ;  /* 0x0000000117ff7812 */ /* 0x040fe400078ac0ff */
[----:B------:R-:W-:Y:S02]  /*6220*/  LOP3.LUT R23, R23, 0xffffffbf, RZ, 0xc0, !PT ;  /* 0xffffffbf17177812 */ /* 0x000fe400078ec0ff */
[----:B------:R-:W-:-:S02]  /*6230*/  ISETP.GE.U32.AND P2, PT, R33, UR11, PT ;  /* 0x0000000b21007c0c */ /* 0x000fc4000bf46070 */
[C---:B------:R-:W-:Y:S02]  /*6240*/  LOP3.LUT R30, R28.reuse, R33, RZ, 0xfc, !PT ;  /* 0x000000211c1e7212 */ /* 0x040fe400078efcff */
[----:B------:R-:W-:-:S03]  /*6250*/  ISETP.GE.U32.OR P2, PT, R28, UR10, P2 ;  /* 0x0000000a1c007c0c */ /* 0x000fc60009746470 */
[----:B------:R-:W-:Y:S02]  /*6260*/  @P0 LOP3.LUT R23, R23, 0x40, RZ, 0xfc, !PT ;  /* 0x0000004017170812 */ /* 0x000fe400078efcff */
[----:B------:R-:W-:Y:S02]  /*6270*/  P2R R14, PR, RZ, 0x10 ;  /* 0x00000010ff0e7803 */ /* 0x000fe40000000000 */
[C---:B------:R-:W-:Y:S02]  /*6280*/  LOP3.LUT P4, RZ, R23.reuse, 0x40, RZ, 0xc0, !PT ;  /* 0x0000004017ff7812 */ /* 0x040fe4000788c0ff */
[----:B------:R-:W-:Y:S02]  /*6290*/  ISETP.LT.OR P2, PT, R30, RZ, P2 ;  /* 0x000000ff1e00720c */ /* 0x000fe40001741670 */
[----:B------:R-:W-:Y:S02]  /*62a0*/  P2R R15, PR, RZ, 0x10 ;  /* 0x00000010ff0f7803 */ /* 0x000fe40000000000 */
[----:B------:R-:W-:-:S04]  /*62b0*/  LOP3.LUT P4, RZ, R23, 0x100, RZ, 0xc0, !PT ;  /* 0x0000010017ff7812 */ /* 0x000fc8000788c0ff */
[----:B------:R-:W-:Y:S02]  /*62c0*/  P2R R24, PR, RZ, 0x10 ;  /* 0x00000010ff187803 */ /* 0x000fe40000000000 */
[C---:B------:R-:W-:Y:S02]  /*62d0*/  LOP3.LUT P4, RZ, R23.reuse, 0x8, RZ, 0xc0, !PT ;  /* 0x0000000817ff7812 */ /* 0x040fe4000788c0ff */
[----:B------:R-:W-:Y:S02]  /*62e0*/  PLOP3.LUT P3, PT, PT, PT, PT, 0x8, 0x80 ;  /* 0x000000000080781c */ /* 0x000fe40003f6e170 */
[----:B------:R-:W-:Y:S02]  /*62f0*/  @!P2 PLOP3.LUT P3, PT, P4, PT, PT, 0x80, 0x8 ;  /* 0x000000000008a81c */ /* 0x000fe4000276f070 */
[C---:B------:R-:W-:Y:S02]  /*6300*/  LOP3.LUT P0, RZ, R23.reuse, 0x2000, RZ, 0xc0, !PT ;  /* 0x0000200017ff7812 */ /* 0x040fe4000780c0ff */
[----:B------:R-:W-:-:S02]  /*6310*/  LOP3.LUT P1, RZ, R23, 0x1000, RZ, 0xc0, !PT ;  /* 0x0000100017ff7812 */ /* 0x000fc4000782c0ff */
[----:B------:R-:W-:Y:S01]  /*6320*/  LOP3.LUT R23, R23, 0xffffffdf, RZ, 0xc0, !PT ;  /* 0xffffffdf17177812 */ /* 0x000fe200078ec0ff */
[----:B------:R-:W-:-:S06]  /*6330*/  IMAD.IADD R30, R7, 0x1, R26 ;  /* 0x00000001071e7824 */ /* 0x000fcc00078e021a */
[----:B------:R-:W-:Y:S02]  /*6340*/  @P3 LOP3.LUT R23, R23, 0x20, RZ, 0xfc, !PT ;  /* 0x0000002017173812 */ /* 0x000fe400078efcff */
[----:B------:R-:W-:Y:S02]  /*6350*/  ISETP.GE.U32.AND P3, PT, R35, UR11, PT ;  /* 0x0000000b23007c0c */ /* 0x000fe4000bf66070 */
[C---:B------:R-:W-:Y:S02]  /*6360*/  LOP3.LUT R26, R30.reuse, R35, RZ, 0xfc, !PT ;  /* 0x000000231e1a7212 */ /* 0x040fe400078efcff */
[----:B------:R-:W-:-:S04]  /*6370*/  ISETP.GE.U32.OR P3, PT, R30, UR10, P3 ;  /* 0x0000000a1e007c0c */ /* 0x000fc80009f66470 */
[----:B------:R-:W-:Y:S02]  /*6380*/  ISETP.LT.OR P3, PT, R26, RZ, P3 ;  /* 0x000000ff1a00720c */ /* 0x000fe40001f61670 */
[----:B------:R-:W-:Y:S02]  /*6390*/  PLOP3.LUT P4, PT, PT, PT, PT, 0x8, 0x80 ;  /* 0x000000000080781c */ /* 0x000fe40003f8e170 */
[----:B------:R-:W-:-:S09]  /*63a0*/  LOP3.LUT R26, R36, R45, RZ, 0xfc, !PT ;  /* 0x0000002d241a7212 */ /* 0x000fd200078efcff */
[----:B------:R-:W-:Y:S02]  /*63b0*/  @!P3 PLOP3.LUT P4, PT, P6, PT, PT, 0x80, 0x8 ;  /* 0x000000000008b81c */ /* 0x000fe4000378f070 */
[----:B------:R-:W-:-:S04]  /*63c0*/  ISETP.GE.U32.AND P6, PT, R45, UR11, PT ;  /* 0x0000000b2d007c0c */ /* 0x000fc8000bfc6070 */
[----:B------:R-:W-:-:S04]  /*63d0*/  ISETP.GE.U32.OR P6, PT, R36, UR10, P6 ;  /* 0x0000000a24007c0c */ /* 0x000fc8000b7c6470 */
[----:B------:R-:W-:Y:S02]  /*63e0*/  ISETP.LT.OR P6, PT, R26, RZ, P6 ;  /* 0x000000ff1a00720c */ /* 0x000fe400037c1670 */
[----:B------:R-:W-:-:S04]  /*63f0*/  LOP3.LUT R23, R23, 0xffffffef, RZ, 0xc0, !PT ;  /* 0xffffffef17177812 */ /* 0x000fc800078ec0ff */
[----:B------:R-:W-:Y:S02]  /*6400*/  @P4 LOP3.LUT R23, R23, 0x10, RZ, 0xfc, !PT ;  /* 0x0000001017174812 */ /* 0x000fe400078efcff */
[----:B------:R-:W-:-:S05]  /*6410*/  PLOP3.LUT P4, PT, PT, PT, PT, 0x8, 0x80 ;  /* 0x000000000080781c */ /* 0x000fca0003f8e170 */
[----:B------:R-:W-:-:S04]  /*6420*/  @!P6 PLOP3.LUT P4, PT, P5, PT, PT, 0x80, 0x8 ;  /* 0x000000000008e81c */ /* 0x000fc80002f8f070 */
[----:B------:R-:W-:Y:S02]  /*6430*/  P2R R44, PR, RZ, 0x10 ;  /* 0x00000010ff2c7803 */ /* 0x000fe40000000000 */
[----:B------:R-:W-:-:S04]  /*6440*/  LOP3.LUT P4, RZ, R23, 0x10, RZ, 0xc0, !PT ;  /* 0x0000001017ff7812 */ /* 0x000fc8000788c0ff */
[----:B------:R-:W-:Y:S02]  /*6450*/  P2R R42, PR, RZ, 0x10 ;  /* 0x00000010ff2a7803 */ /* 0x000fe40000000000 */
[----:B------:R-:W-:-:S04]  /*6460*/  LOP3.LUT P4, RZ, R23, 0x20, RZ, 0xc0, !PT ;  /* 0x0000002017ff7812 */ /* 0x000fc8000788c0ff */
[----:B------:R-:W-:Y:S02]  /*6470*/  P2R R41, PR, RZ, 0x10 ;  /* 0x00000010ff297803 */ /* 0x000fe40000000000 */
[----:B------:R-:W-:-:S04]  /*6480*/  LOP3.LUT P4, RZ, R23, 0x80, RZ, 0xc0, !PT ;  /* 0x0000008017ff7812 */ /* 0x000fc8000788c0ff */
[----:B------:R-:W-:Y:S02]  /*6490*/  P2R R34, PR, RZ, 0x10 ;  /* 0x00000010ff227803 */ /* 0x000fe40000000000 */
[C---:B------:R-:W-:Y:S02]  /*64a0*/  LOP3.LUT P4, RZ, R23.reuse, 0x200, RZ, 0xc0, !PT ;  /* 0x0000020017ff7812 */ /* 0x040fe4000788c0ff */
[----:B------:R-:W-:Y:S02]  /*64b0*/  PLOP3.LUT P5, PT, PT, PT, PT, 0x8, 0x80 ;  /* 0x000000000080781c */ /* 0x000fe40003fae170 */
[----:B------:R-:W-:Y:S02]  /*64c0*/  P2R R26, PR, RZ, 0x10 ;  /* 0x00000010ff1a7803 */ /* 0x000fe40000000000 */
[----:B------:R-:W-:Y:S02]  /*64d0*/  LOP3.LUT P4, RZ, R23, 0x400, RZ, 0xc0, !PT ;  /* 0x0000040017ff7812 */ /* 0x000fe4000788c0ff */
[----:B------:R-:W-:Y:S01]  /*64e0*/  @!P2 PLOP3.LUT P5, PT, P0, PT, PT, 0x80, 0x8 ;  /* 0x000000000008a81c */ /* 0x000fe200007af070 */
[----:B------:R-:W0:Y:S01]  /*64f0*/  @!P3 LDC R23, c[0x0][0x3ac] ;  /* 0x0000eb00ff17bb82 */ /* 0x000e220000000800 */
[----:B------:R-:W-:-:S02]  /*6500*/  PLOP3.LUT P0, PT, PT, PT, PT, 0x8, 0x80 ;  /* 0x000000000080781c */ /* 0x000fc40003f0e170 */
[----:B------:R-:W-:Y:S02]  /*6510*/  @!P3 PLOP3.LUT P0, PT, P1, PT, PT, 0x80, 0x8 ;  /* 0x000000000008b81c */ /* 0x000fe40000f0f070 */
[----:B------:R-:W-:Y:S02]  /*6520*/  PLOP3.LUT P1, PT, PT, PT, PT, 0x8, 0x80 ;  /* 0x000000000080781c */ /* 0x000fe40003f2e170 */
[----:B------:R-:W-:Y:S02]  /*6530*/  @!P6 PLOP3.LUT P1, PT, P4, PT, PT, 0x80, 0x8 ;  /* 0x000000000008e81c */ /* 0x000fe4000272f070 */
[----:B------:R-:W-:-:S13]  /*6540*/  ISETP.NE.AND P4, PT, R26, RZ, PT ;  /* 0x000000ff1a00720c */ /* 0x000fda0003f85270 */
[----:B------:R-:W-:Y:S01]  /*6550*/  @P4 VIADD R25, R25, 0x1 ;  /* 0x0000000119194836 */ /* 0x000fe20000000000 */
[----:B------:R-:W-:-:S13]  /*6560*/  ISETP.NE.AND P4, PT, R34, RZ, PT ;  /* 0x000000ff2200720c */ /* 0x000fda0003f85270 */
[----:B------:R-:W-:Y:S01]  /*6570*/  @P4 VIADD R27, R27, 0x1 ;  /* 0x000000011b1b4836 */ /* 0x000fe20000000000 */
[----:B------:R-:W-:-:S13]  /*6580*/  ISETP.NE.AND P4, PT, R41, RZ, PT ;  /* 0x000000ff2900720c */ /* 0x000fda0003f85270 */
[----:B------:R-:W-:Y:S01]  /*6590*/  @P4 VIADD R29, R29, 0x1 ;  /* 0x000000011d1d4836 */ /* 0x000fe20000000000 */
[----:B------:R-:W-:-:S13]  /*65a0*/  ISETP.NE.AND P4, PT, R42, RZ, PT ;  /* 0x000000ff2a00720c */ /* 0x000fda0003f85270 */
[----:B------:R-:W-:Y:S02]  /*65b0*/  @P4 IADD3 R31, PT, PT, R31, 0x1, RZ ;  /* 0x000000011f1f4810 */ /* 0x000fe40007ffe0ff */
[----:B------:R-:W-:Y:S01]  /*65c0*/  ISETP.NE.AND P4, PT, R44, RZ, PT ;  /* 0x000000ff2c00720c */ /* 0x000fe20003f85270 */
[----:B------:R-:W-:Y:S01]  /*65d0*/  @P5 VIADD R29, R29, 0x1 ;  /* 0x000000011d1d5836 */ /* 0x000fe20000000000 */
[----:B------:R-:W-:-:S11]  /*65e0*/  ISETP.NE.AND P5, PT, R13, RZ, PT ;  /* 0x000000ff0d00720c */ /* 0x000fd60003fa5270 */
[----:B------:R-:W-:Y:S01]  /*65f0*/  @P4 VIADD R43, R43, 0x1 ;  /* 0x000000012b2b4836 */ /* 0x000fe20000000000 */
[----:B------:R-:W-:Y:S01]  /*6600*/  ISETP.NE.AND P4, PT, R24, RZ, PT ;  /* 0x000000ff1800720c */ /* 0x000fe20003f85270 */
[----:B------:R-:W1:-:S12]  /*6610*/  @!P5 LDC R13, c[0x0][0x3ac] ;  /* 0x0000eb00ff0ddb82 */ /* 0x000e580000000800 */
[----:B------:R-:W-:Y:S01]  /*6620*/  @P4 VIADD R25, R25, 0x1 ;  /* 0x0000000119194836 */ /* 0x000fe20000000000 */
[----:B------:R-:W-:Y:S01]  /*6630*/  ISETP.NE.AND P4, PT, R15, RZ, PT ;  /* 0x000000ff0f00720c */ /* 0x000fe20003f85270 */
[----:B------:R-:W-:Y:S01]  /*6640*/  @P1 VIADD R43, R43, 0x1 ;  /* 0x000000012b2b1836 */ /* 0x000fe20000000000 */
[----:B------:R-:W-:Y:S01]  /*6650*/  ISETP.NE.AND P1, PT, R38, RZ, PT ;  /* 0x000000ff2600720c */ /* 0x000fe20003f25270 */
[----:B------:R-:W2:Y:S10]  /*6660*/  @!P6 LDC R15, c[0x0][0x3ac] ;  /* 0x0000eb00ff0feb82 */ /* 0x000eb40000000800 */
[----:B------:R-:W-:Y:S01]  /*6670*/  @P4 VIADD R27, R27, 0x1 ;  /* 0x000000011b1b4836 */ /* 0x000fe20000000000 */
[----:B------:R-:W-:-:S02]  /*6680*/  ISETP.NE.AND P4, PT, R14, RZ, PT ;  /* 0x000000ff0e00720c */ /* 0x000fc40003f85270 */
[----:B------:R-:W-:Y:S01]  /*6690*/  @!P5 SEL R14, R0, R25, !P1 ;  /* 0x00000019000ed207 */ /* 0x000fe20004800000 */
[----:B------:R-:W-:Y:S01]  /*66a0*/  @P0 VIADD R31, R31, 0x1 ;  /* 0x000000011f1f0836 */ /* 0x000fe20000000000 */
[----:B------:R-:W3:Y:S03]  /*66b0*/  @!P2 LDC.64 R24, c[0x0][0x398] ;  /* 0x0000e600ff18ab82 */ /* 0x000ee60000000a00 */
[----:B-1----:R-:W-:-:S04]  /*66c0*/  @!P5 IMAD R13, R9, R13, R14 ;  /* 0x0000000d090dd224 */ /* 0x002fc800078e020e */
[----:B------:R-:W-:Y:S02]  /*66d0*/  @!P5 IMAD R32, R13, UR10, R32 ;  /* 0x0000000a0d20dc24 */ /* 0x000fe4000f8e0220 */
[----:B------:R-:W1:Y:S01]  /*66e0*/  @!P4 LDC R13, c[0x0][0x3ac] ;  /* 0x0000eb00ff0dcb82 */ /* 0x000e620000000800 */
[----:B------:R-:W-:Y:S01]  /*66f0*/  @!P4 SEL R14, R0, R27, !P1 ;  /* 0x0000001b000ec207 */ /* 0x000fe20004800000 */
[----:B------:R-:W-:-:S06]  /*6700*/  @!P5 IMAD R39, R32, UR11, R39 ;  /* 0x0000000b2027dc24 */ /* 0x000fcc000f8e0227 */
[----:B------:R-:W4:Y:S01]  /*6710*/  @!P6 LDC.64 R26, c[0x0][0x398] ;  /* 0x0000e600ff1aeb82 */ /* 0x000f220000000a00 */
[----:B-1----:R-:W-:-:S04]  /*6720*/  @!P4 IMAD R13, R9, R13, R14 ;  /* 0x0000000d090dc224 */ /* 0x002fc800078e020e */
[----:B------:R-:W-:-:S03]  /*6730*/  @!P4 IMAD R12, R13, UR10, R12 ;  /* 0x0000000a0d0ccc24 */ /* 0x000fc6000f8e020c */
[----:B------:R-:W1:Y:S01]  /*6740*/  @!P2 LDC R13, c[0x0][0x3ac] ;  /* 0x0000eb00ff0dab82 */ /* 0x000e620000000800 */
[----:B------:R-:W-:Y:S01]  /*6750*/  @!P4 IMAD R37, R12, UR11, R37 ;  /* 0x0000000b0c25cc24 */ /* 0x000fe2000f8e0225 */
[C---:B------:R-:W-:Y:S02]  /*6760*/  @!P2 SEL R12, R0.reuse, R29, !P1 ;  /* 0x0000001d000ca207 */ /* 0x040fe40004800000 */
[C---:B------:R-:W-:Y:S02]  /*6770*/  @!P3 SEL R14, R0.reuse, R31, !P1 ;  /* 0x0000001f000eb207 */ /* 0x040fe40004800000 */
[----:B------:R-:W-:Y:S01]  /*6780*/  @!P3 LDS R31, [UR5+0x7c] ;  /* 0x00007c05ff1fb984 */ /* 0x000fe20008000800 */
[----:B-1----:R-:W-:Y:S01]  /*6790*/  @!P2 IMAD R13, R9, R13, R12 ;  /* 0x0000000d090da224 */ /* 0x002fe200078e020c */
[----:B------:R-:W-:-:S03]  /*67a0*/  @!P6 SEL R12, R0, R43, !P1 ;  /* 0x0000002b000ce207 */ /* 0x000fc60004800000 */
[----:B------:R-:W-:Y:S02]  /*67b0*/  @!P2 IMAD R32, R13, UR10, R28 ;  /* 0x0000000a0d20ac24 */ /* 0x000fe4000f8e021c */
[C---:B--2---:R-:W-:Y:S02]  /*67c0*/  @!P6 IMAD R15, R9.reuse, R15, R12 ;  /* 0x0000000f090fe224 */ /* 0x044fe400078e020c */
[----:B------:R-:W1:Y:S01]  /*67d0*/  @!P5 LDC.64 R12, c[0x0][0x398] ;  /* 0x0000e600ff0cdb82 */ /* 0x000e620000000a00 */
[----:B0-----:R-:W-:Y:S02]  /*67e0*/  @!P3 IMAD R23, R9, R23, R14 ;  /* 0x000000170917b224 */ /* 0x001fe400078e020e */
[----:B------:R-:W-:-:S05]  /*67f0*/  @!P6 IMAD R36, R15, UR10, R36 ;  /* 0x0000000a0f24ec24 */ /* 0x000fca000f8e0224 */
[----:B------:R-:W0:Y:S01]  /*6800*/  @!P4 LDC.64 R14, c[0x0][0x398] ;  /* 0x0000e600ff0ecb82 */ /* 0x000e220000000a00 */
[----:B------:R-:W-:-:S04]  /*6810*/  @!P6 IMAD R45, R36, UR11, R45 ;  /* 0x0000000b242dec24 */ /* 0x000fc8000f8e022d */
[----:B----4-:R-:W-:-:S06]  /*6820*/  @!P6 IMAD.WIDE R26, R45, 0x4, R26 ;  /* 0x000000042d1ae825 */ /* 0x010fcc00078e021a */
[----:B------:R2:W4:Y:S01]  /*6830*/  @!P6 LDG.E.CONSTANT R26, desc[UR8][R26.64] ;  /* 0x000000081a1ae981 */ /* 0x000522000c1e9900 */
[----:B-1----:R-:W-:Y:S02]  /*6840*/  @!P5 IMAD.WIDE R28, R39, 0x4, R12 ;  /* 0x00000004271cd825 */ /* 0x002fe400078e020c */
[----:B------:R-:W1:Y:S02]  /*6850*/  @!P3 LDC.64 R12, c[0x0][0x398] ;  /* 0x0000e600ff0cbb82 */ /* 0x000e640000000a00 */
[----:B------:R-:W-:Y:S01]  /*6860*/  @!P2 IMAD R33, R32, UR11, R33 ;  /* 0x0000000b2021ac24 */ /* 0x000fe2000f8e0221 */
[----:B--2---:R-:W-:Y:S01]  /*6870*/  @!P4 LDS R27, [UR5+0x74] ;  /* 0x00007405ff1bc984 */ /* 0x004fe20008000800 */
[----:B0-----:R-:W-:-:S03]  /*6880*/  @!P4 IMAD.WIDE R14, R37, 0x4, R14 ;  /* 0x00000004250ec825 */ /* 0x001fc600078e020e */
[----:B------:R0:W2:Y:S01]  /*6890*/  @!P5 LDG.E.CONSTANT R28, desc[UR8][R28.64] ;  /* 0x000000081c1cd981 */ /* 0x0000a2000c1e9900 */
[----:B------:R-:W-:-:S03]  /*68a0*/  @!P3 IMAD R30, R23, UR10, R30 ;  /* 0x0000000a171ebc24 */ /* 0x000fc6000f8e021e */
[----:B------:R-:W5:Y:S01]  /*68b0*/  @!P4 LDG.E.CONSTANT R14, desc[UR8][R14.64] ;  /* 0x000000080e0ec981 */ /* 0x000f62000c1e9900 */
[----:B---3--:R-:W-:-:S03]  /*68c0*/  @!P2 IMAD.WIDE R24, R33, 0x4, R24 ;  /* 0x000000042118a825 */ /* 0x008fc600078e0218 */
[----:B------:R-:W4:Y:S01]  /*68d0*/  @!P6 LDS R23, [UR5+0x6c] ;  /* 0x00006c05ff17e984 */ /* 0x000f220008000800 */
[----:B------:R-:W-:-:S03]  /*68e0*/  @!P3 IMAD R35, R30, UR11, R35 ;  /* 0x0000000b1e23bc24 */ /* 0x000fc6000f8e0223 */
[----:B------:R-:W3:Y:S01]  /*68f0*/  @!P2 LDG.E.CONSTANT R24, desc[UR8][R24.64] ;  /* 0x000000081818a981 */ /* 0x000ee2000c1e9900 */
[----:B-1----:R-:W-:-:S03]  /*6900*/  @!P3 IMAD.WIDE R12, R35, 0x4, R12 ;  /* 0x00000004230cb825 */ /* 0x002fc600078e020c */
[----:B------:R-:W2:Y:S04]  /*6910*/  @!P5 LDS R30, [UR5+0x70] ;  /* 0x00007005ff1ed984 */ /* 0x000ea80008000800 */
[----:B0-----:R-:W3:Y:S04]  /*6920*/  @!P2 LDS R29, [UR5+0x78] ;  /* 0x00007805ff1da984 */ /* 0x001ee80008000800 */
[----:B------:R-:W3:Y:S01]  /*6930*/  @!P3 LDG.E.CONSTANT R12, desc[UR8][R12.64] ;  /* 0x000000080c0cb981 */ /* 0x000ee2000c1e9900 */
[----:B------:R-:W-:Y:S01]  /*6940*/  UIADD3 UR4, UPT, UPT, UR4, 0x20, URZ ;  /* 0x0000002004047890 */ /* 0x000fe2000fffe0ff */
[----:B------:R-:W-:Y:S01]  /*6950*/  ISETP.NE.AND P0, PT, R40, RZ, PT ;  /* 0x000000ff2800720c */ /* 0x000fe20003f05270 */
[----:B------:R-:W-:-:S02]  /*6960*/  VIADD R2, R2, 0x20 ;  /* 0x0000002002027836 */ /* 0x000fc40000000000 */
[----:B----4-:R-:W-:-:S04]  /*6970*/  @!P6 FFMA R19, R26, R23, R19 ;  /* 0x000000171a13e223 */ /* 0x010fc80000000013 */
[----:B--2---:R-:W-:-:S04]  /*6980*/  @!P5 FFMA R19, R30, R28, R19 ;  /* 0x0000001c1e13d223 */ /* 0x004fc80000000013 */
[----:B-----5:R-:W-:Y:S01]  /*6990*/  @!P4 FFMA R19, R14, R27, R19 ;  /* 0x0000001b0e13c223 */ /* 0x020fe20000000013 */
[----:B------:R-:W-:-:S03]  /*69a0*/  ISETP.LE.AND P4, PT, R20, UR4, PT ;  /* 0x0000000414007c0c */ /* 0x000fc6000bf83270 */
[----:B---3--:R-:W-:-:S04]  /*69b0*/  @!P2 FFMA R19, R24, R29, R19 ;  /* 0x0000001d1813a223 */ /* 0x008fc80000000013 */
[----:B------:R-:W-:-:S06]  /*69c0*/  @!P3 FFMA R19, R12, R31, R19 ;  /* 0x0000001f0c13b223 */ /* 0x000fcc0000000013 */
[----:B------:R-:W-:Y:S05]  /*69d0*/  @!P4 BRA `(.L_x_12) ;  /* 0xffffff9c00c0c947 */ /* 0x000fea000383ffff */
.L_x_11:
[----:B------:R-:W0:Y:S01]  /*69e0*/  LDCU UR4, c[0x0][0x3b8] ;  /* 0x00007700ff0477ac */ /* 0x000e220008000800 */
[----:B------:R-:W1:Y:S01]  /*69f0*/  LDC.64 R2, c[0x0][0x3a0] ;  /* 0x0000e800ff027b82 */ /* 0x000e620000000a00 */
[----:B------:R-:W-:Y:S02]  /*6a00*/  VIADD R5, R22, 0x1 ;  /* 0x0000000116057836 */ /* 0x000fe40000000000 */
[----:B0-----:R-:W-:-:S04]  /*6a10*/  IMAD R9, R9, UR4, R18 ;  /* 0x0000000409097c24 */ /* 0x001fc8000f8e0212 */
[----:B------:R-:W-:-:S04]  /*6a20*/  IMAD R5, R5, R9, R16 ;  /* 0x0000000905057224 */ /* 0x000fc800078e0210 */
[----:B------:R-:W-:-:S04]  /*6a30*/  IMAD R5, R21, R5, R10 ;  /* 0x0000000515057224 */ /* 0x000fc800078e020a */
[----:B-1----:R-:W-:-:S05]  /*6a40*/  IMAD.WIDE R2, R5, 0x4, R2 ;  /* 0x0000000405027825 */ /* 0x002fca00078e0202 */
[----:B------:R-:W-:Y:S01]  /*6a50*/  STG.E desc[UR8][R2.64], R19 ;  /* 0x0000001302007986 */ /* 0x000fe2000c101908 */
[----:B------:R-:W-:Y:S05]  /*6a60*/  EXIT ;  /* 0x000000000000794d */ /* 0x000fea0003800000 */
.L_x_13:
        /* <DEDUP_REMOVED lines=9> */
.L_x_19:


//--------------------- .text._Z10columnWisePKfS0_Pf --------------------------
	.section	.text._Z10columnWisePKfS0_Pf,"ax",@progbits
	.align	128
        .global         _Z10columnWisePKfS0_Pf
        .type           _Z10columnWisePKfS0_Pf,@function
        .size           _Z10columnWisePKfS0_Pf,(.L_x_20 - _Z10columnWisePKfS0_Pf)
        .other          _Z10columnWisePKfS0_Pf,@"STO_CUDA_ENTRY STV_DEFAULT"
_Z10columnWisePKfS0_Pf:
.text._Z10columnWisePKfS0_Pf:
[----:B------:R-:W-:Y:S01]  /*0000*/  LDC R1, c[0x0][0x37c] ;  /* 0x0000df00ff017b82 */ /* 0x000fe20000000800 */
[----:B------:R-:W0:Y:S01]  /*0010*/  S2R R28, SR_TID.X ;  /* 0x00000000001c7919 */ /* 0x000e220000002100 */
[----:B------:R-:W1:Y:S06]  /*0020*/  LDCU.64 UR4, c[0x0][0x380] ;  /* 0x00007000ff0477ac */ /* 0x000e6c0008000a00 */
[----:B------:R-:W0:Y:S01]  /*0030*/  S2UR UR8, SR_CTAID.X ;  /* 0x00000000000879c3 */ /* 0x000e220000002500 */
[----:B------:R-:W-:Y:S01]  /*0040*/  HFMA2 R29, -RZ, RZ, 0, 0 ;  /* 0x00000000ff1d7431 */ /* 0x000fe200000001ff */
[----:B------:R-:W-:Y:S01]  /*0050*/  CS2R R16, SRZ ;  /* 0x0000000000107805 */ /* 0x000fe2000001ff00 */
[----:B------:R-:W-:Y:S01]  /*0060*/  HFMA2 R35, -RZ, RZ, 0, 0 ;  /* 0x00000000ff237431 */ /* 0x000fe200000001ff */
[----:B------:R-:W-:Y:S01]  /*0070*/  CS2R R18, SRZ ;  /* 0x0000000000127805 */ /* 0x000fe2000001ff00 */
[----:B------:R-:W-:Y:S01]  /*0080*/  HFMA2 R37, -RZ, RZ, 0, 0 ;  /* 0x00000000ff257431 */ /* 0x000fe200000001ff */
[----:B------:R-:W-:Y:S01]  /*0090*/  CS2R R14, SRZ ;  /* 0x00000000000e7805 */ /* 0x000fe2000001ff00 */
[----:B------:R-:W-:Y:S01]  /*00a0*/  HFMA2 R43, -RZ, RZ, 0, 0 ;  /* 0x00000000ff2b7431 */ /* 0x000fe200000001ff */
[----:B------:R-:W0:Y:S01]  /*00b0*/  LDC R3, c[0x0][0x360] ;  /* 0x0000d800ff037b82 */ /* 0x000e220000000800 */
[----:B------:R-:W-:Y:S01]  /*00c0*/  HFMA2 R31, -RZ, RZ, 0, 0 ;  /* 0x00000000ff1f7431 */ /* 0x000fe200000001ff */
[----:B------:R-:W-:-:S02]  /*00d0*/  CS2R R24, SRZ ;  /* 0x0000000000187805 */ /* 0x000fc4000001ff00 */
[----:B------:R-:W-:Y:S02]  /*00e0*/  CS2R R22, SRZ ;  /* 0x0000000000167805 */ /* 0x000fe4000001ff00 */
[----:B------:R-:W-:Y:S02]  /*00f0*/  CS2R R26, SRZ ;  /* 0x00000000001a7805 */ /* 0x000fe4000001ff00 */
[----:B------:R-:W-:Y:S02]  /*0100*/  CS2R R20, SRZ ;  /* 0x0000000000147805 */ /* 0x000fe4000001ff00 */
[----:B------:R-:W-:Y:S02]  /*0110*/  MOV R33, RZ ;  /* 0x000000ff00217202 */ /* 0x000fe40000000f00 */
[----:B------:R-:W-:Y:S02]  /*0120*/  CS2R R6, SRZ ;  /* 0x0000000000067805 */ /* 0x000fe4000001ff00 */
[----:B------:R-:W-:Y:S01]  /*0130*/  MOV R39, RZ ;  /* 0x000000ff00277202 */ /* 0x000fe20000000f00 */
[----:B-1----:R-:W-:Y:S01]  /*0140*/  UIADD3 UR4, UP0, UPT, UR4, 0x800, URZ ;  /* 0x0000080004047890 */ /* 0x002fe2000ff1e0ff */
[----:B------:R-:W-:-:S02]  /*0150*/  MOV R41, RZ ;  /* 0x000000ff00297202 */ /* 0x000fc40000000f00 */
[----:B------:R-:W-:Y:S02]  /*0160*/  CS2R R8, SRZ ;  /* 0x0000000000087805 */ /* 0x000fe4000001ff00 */
[----:B------:R-:W-:Y:S01]  /*0170*/  MOV R45, RZ ;  /* 0x000000ff002d7202 */ /* 0x000fe20000000f00 */
[----:B------:R-:W-:Y:S01]  /*0180*/  UIADD3.X UR5, UPT, UPT, URZ, UR5, URZ, UP0, !UPT ;  /* 0x00000005ff057290 */ /* 0x000fe200087fe4ff */
[----:B------:R-:W-:Y:S02]  /*0190*/  CS2R R10, SRZ ;  /* 0x00000000000a7805 */ /* 0x000fe4000001ff00 */
[----:B------:R-:W-:Y:S02]  /*01a0*/  CS2R R12, SRZ ;  /* 0x00000000000c7805 */ /* 0x000fe4000001ff00 */
[----:B------:R-:W-:Y:S01]  /*01b0*/  MOV R0, RZ ;  /* 0x000000ff00007202 */ /* 0x000fe20000000f00 */
[----:B------:R-:W1:Y:S01]  /*01c0*/  LDCU.64 UR6, c[0x0][0x358] ;  /* 0x00006b00ff0677ac */ /* 0x000e620008000a00 */
[----:B------:R-:W-:-:S02]  /*01d0*/  MOV R30, UR4 ;  /* 0x00000004001e7c02 */ /* 0x000fc40008000f00 */
[----:B------:R-:W-:Y:S01]  /*01e0*/  MOV R32, UR5 ;  /* 0x0000000500207c02 */ /* 0x000fe20008000f00 */
[----:B------:R-:W-:Y:S01]  /*01f0*/  UMOV UR4, URZ ;  /* 0x000000ff00047c82 */ /* 0x000fe20008000000 */
[----:B01----:R-:W-:-:S07]  /*0200*/  IMAD R28, R3, UR8, R28 ;  /* 0x00000008031c7c24 */ /* 0x003fce000f8e021c */
.L_x_14:
[----:B------:R-:W0:Y:S01]  /*0210*/  LDC.64 R2, c[0x0][0x388] ;  /* 0x0000e200ff027b82 */ /* 0x000e220000000a00 */
[----:B------:R-:W-:Y:S02]  /*0220*/  MOV R4, R30 ;  /* 0x0000001e00047202 */ /* 0x000fe40000000f00 */
[----:B------:R-:W-:-:S05]  /*0230*/  MOV R5, R32 ;  /* 0x0000002000057202 */ /* 0x000fca0000000f00 */
[----:B------:R-:W2:Y:S04]  /*0240*/  LDG.E.CONSTANT R30, desc[UR6][R4.64+-0x800] ;  /* 0xfff80006041e7981 */ /* 0x000ea8000c1e9900 */
[----:B------:R-:W3:Y:S04]  /*0250*/  LDG.E.CONSTANT R32, desc[UR6][R4.64+-0x780] ;  /* 0xfff8800604207981 */ /* 0x000ee8000c1e9900 */
[----:B------:R-:W4:Y:S04]  /*0260*/  LDG.E.CONSTANT R34, desc[UR6][R4.64+-0x700] ;  /* 0xfff9000604227981 */ /* 0x000f28000c1e9900 */
[----:B------:R-:W5:Y:S01]  /*0270*/  LDG.E.CONSTANT R36, desc[UR6][R4.64+-0x680] ;  /* 0xfff9800604247981 */ /* 0x000f62000c1e9900 */
[----:B0-----:R-:W-:-:S03]  /*0280*/  IMAD.WIDE R2, R28, 0x4, R2 ;  /* 0x000000041c027825 */ /* 0x001fc600078e0202 */
[----:B------:R-:W5:Y:S04]  /*0290*/  LDG.E.CONSTANT R38, desc[UR6][R4.64+-0x600] ;  /* 0xfffa000604267981 */ /* 0x000f68000c1e9900 */
[----:B------:R-:W5:Y:S04]  /*02a0*/  LDG.E.CONSTANT R40, desc[UR6][R4.64+-0x580] ;  /* 0xfffa800604287981 */ /* 0x000f68000c1e9900 */
[----:B------:R-:W2:Y:S04]  /*02b0*/  LDG.E.CONSTANT R2, desc[UR6][R2.64] ;  /* 0x0000000602027981 */ /* 0x000ea8000c1e9900 */
[----:B------:R-:W5:Y:S01]  /*02c0*/  LDG.E.CONSTANT R3, desc[UR6][R4.64+-0x180] ;  /* 0xfffe800604037981 */ /* 0x000f62000c1e9900 */
[----:B--2---:R-:W-:-:S03]  /*02d0*/  FFMA R22, R2, R30, R22 ;  /* 0x0000001e02167223 */ /* 0x004fc60000000016 */
[----:B------:R-:W2:Y:S01]  /*02e0*/  LDG.E.CONSTANT R30, desc[UR6][R4.64+-0x480] ;  /* 0xfffb8006041e7981 */ /* 0x000ea2000c1e9900 */
[C---:B---3--:R-:W-:Y:S01]  /*02f0*/  FFMA R20, R2.reuse, R32, R20 ;  /* 0x0000002002147223 */ /* 0x048fe20000000014 */
[C---:B----4-:R-:W-:Y:S01]  /*0300*/  FFMA R13, R2.reuse, R34, R13 ;  /* 0x00000022020d7223 */ /* 0x050fe2000000000d */
[C---:B-----5:R-:W-:Y:S01]  /*0310*/  FFMA R11, R2.reuse, R36, R11 ;  /* 0x00000024020b7223 */ /* 0x060fe2000000000b */
[----:B------:R-:W3:Y:S01]  /*0320*/  LDG.E.CONSTANT R32, desc[UR6][R4.64+-0x500] ;  /* 0xfffb000604207981 */ /* 0x000ee2000c1e9900 */
[----:B------:R-:W-:-:S03]  /*0330*/  FFMA R9, R2, R38, R9 ;  /* 0x0000002602097223 */ /* 0x000fc60000000009 */
[----:B------:R-:W4:Y:S04]  /*0340*/  LDG.E.CONSTANT R34, desc[UR6][R4.64+-0x400] ;  /* 0xfffc000604227981 */ /* 0x000f28000c1e9900 */
[----:B------:R-:W5:Y:S04]  /*0350*/  LDG.E.CONSTANT R36, desc[UR6][R4.64+-0x380] ;  /* 0xfffc800604247981 */ /* 0x000f68000c1e9900 */
[----:B------:R-:W5:Y:S01]  /*0360*/  LDG.E.CONSTANT R38, desc[UR6][R4.64+-0x300] ;  /* 0xfffd000604267981 */ /* 0x000f62000c1e9900 */
[----:B------:R-:W-:-:S03]  /*0370*/  FFMA R7, R2, R40, R7 ;  /* 0x0000002802077223 */ /* 0x000fc60000000007 */
[----:B------:R-:W5:Y:S01]  /*0380*/  LDG.E.CONSTANT R40, desc[UR6][R4.64+-0x280] ;  /* 0xfffd800604287981 */ /* 0x000f62000c1e9900 */
[----:B--2---:R-:W-:-:S03]  /*0390*/  FFMA R16, R2, R30, R16 ;  /* 0x0000001e02107223 */ /* 0x004fc60000000010 */
[----:B------:R-:W2:Y:S01]  /*03a0*/  LDG.E.CONSTANT R30, desc[UR6][R4.64+-0x200] ;  /* 0xfffe0006041e7981 */ /* 0x000ea2000c1e9900 */
[----:B---3--:R-:W-:-:S03]  /*03b0*/  FFMA R18, R2, R32, R18 ;  /* 0x0000002002127223 */ /* 0x008fc60000000012 */
[----:B------:R-:W3:Y:S01]  /*03c0*/  LDG.E.CONSTANT R32, desc[UR6][R4.64+-0x100] ;  /* 0xffff000604207981 */ /* 0x000ee2000c1e9900 */
[----:B----4-:R-:W-:-:S03]  /*03d0*/  FFMA R0, R2, R34, R0 ;  /* 0x0000002202007223 */ /* 0x010fc60000000000 */
[----:B------:R-:W4:Y:S01]  /*03e0*/  LDG.E.CONSTANT R34, desc[UR6][R4.64+-0x80] ;  /* 0xffff800604227981 */ /* 0x000f22000c1e9900 */
[----:B-----5:R-:W-:-:S03]  /*03f0*/  FFMA R14, R2, R36, R14 ;  /* 0x00000024020e7223 */ /* 0x020fc6000000000e */
[----:B------:R-:W5:Y:S01]  /*0400*/  LDG.E.CONSTANT R36, desc[UR6][R4.64] ;  /* 0x0000000604247981 */ /* 0x000f62000c1e9900 */
[----:B------:R-:W-:-:S03]  /*0410*/  FFMA R12, R2, R38, R12 ;  /* 0x00000026020c7223 */ /* 0x000fc6000000000c */
[----:B------:R-:W5:Y:S01]  /*0420*/  LDG.E.CONSTANT R38, desc[UR6][R4.64+0x80] ;  /* 0x0000800604267981 */ /* 0x000f62000c1e9900 */
[C---:B------:R-:W-:Y:S01]  /*0430*/  FFMA R6, R2.reuse, R3, R6 ;  /* 0x0000000302067223 */ /* 0x040fe20000000006 */
[C---:B------:R-:W-:Y:S02]  /*0440*/  FFMA R10, R2.reuse, R40, R10 ;  /* 0x00000028020a7223 */ /* 0x040fe4000000000a */
[----:B------:R-:W5:Y:S04]  /*0450*/  LDG.E.CONSTANT R3, desc[UR6][R4.64+0x100] ;  /* 0x0001000604037981 */ /* 0x000f68000c1e9900 */
        /* <DEDUP_REMOVED lines=11> */
[----:B------:R-:W-:-:S03]  /*0510*/  FFMA R37, R2, R3, R37 ;  /* 0x0000000302257223 */ /* 0x000fc60000000025 */
        /* <DEDUP_REMOVED lines=13> */
[----:B------:R-:W-:-:S04]  /*05f0*/  UIADD3 UR4, UPT, UPT, UR4, 0x1, URZ ;  /* 0x0000000104047890 */ /* 0x000fc8000fffe0ff */
[----:B------:R-:W-:Y:S01]  /*0600*/  UISETP.NE.AND UP0, UPT, UR4, 0x20, UPT ;  /* 0x000000200400788c */ /* 0x000fe2000bf05270 */
[C---:B------:R-:W-:Y:S01]  /*0610*/  FFMA R26, R2.reuse, R3, R26 ;  /* 0x00000003021a7223 */ /* 0x040fe2000000001a */
[----:B------:R-:W-:Y:S01]  /*0620*/  FFMA R17, R2, R40, R17 ;  /* 0x0000002802117223 */ /* 0x000fe20000000011 */
[----:B------:R-:W-:Y:S01]  /*0630*/  IADD3 R28, PT, PT, R28, 0x20, RZ ;  /* 0x000000201c1c7810 */ /* 0x000fe20007ffe0ff */
[----:B--2---:R-:W-:Y:S01]  /*0640*/  FFMA R25, R2, R30, R25 ;  /* 0x0000001e02197223 */ /* 0x004fe20000000019 */
[----:B------:R-:W-:Y:S01]  /*0650*/  IADD3 R30, P0, PT, R4, 0x4, RZ ;  /* 0x00000004041e7810 */ /* 0x000fe20007f1e0ff */
[----:B---3--:R-:W-:-:S03]  /*0660*/  FFMA R23, R2, R32, R23 ;  /* 0x0000002002177223 */ /* 0x008fc60000000017 */
[----:B------:R-:W-:Y:S01]  /*0670*/  IADD3.X R32, PT, PT, RZ, R5, RZ, P0, !PT ;  /* 0x00000005ff207210 */ /* 0x000fe200007fe4ff */
[C---:B----4-:R-:W-:Y:S01]  /*0680*/  FFMA R24, R2.reuse, R34, R24 ;  /* 0x0000002202187223 */ /* 0x050fe20000000018 */
[C---:B-----5:R-:W-:Y:S01]  /*0690*/  FFMA R15, R2.reuse, R36, R15 ;  /* 0x00000024020f7223 */ /* 0x060fe2000000000f */
[----:B------:R-:W-:Y:S01]  /*06a0*/  FFMA R19, R2, R38, R19 ;  /* 0x0000002602137223 */ /* 0x000fe20000000013 */
[----:B------:R-:W-:Y:S06]  /*06b0*/  BRA.U UP0, `(.L_x_14) ;  /* 0xfffffff900d47547 */ /* 0x000fec000b83ffff */
[----:B------:R-:W0:Y:S01]  /*06c0*/  S2R R4, SR_TID.X ;  /* 0x0000000000047919 */ /* 0x000e220000002100 */
[----:B------:R-:W0:Y:S08]  /*06d0*/  LDC R5, c[0x0][0x360] ;  /* 0x0000d800ff057b82 */ /* 0x000e300000000800 */
[----:B------:R-:W1:Y:S01]  /*06e0*/  LDC.64 R2, c[0x0][0x390] ;  /* 0x0000e400ff027b82 */ /* 0x000e620000000a00 */
[----:B0-----:R-:W-:-:S04]  /*06f0*/  IMAD R5, R5, UR8, R4 ;  /* 0x0000000805057c24 */ /* 0x001fc8000f8e0204 */
[----:B-1----:R-:W-:-:S05]  /*0700*/  IMAD.WIDE R2, R5, 0x4, R2 ;  /* 0x0000000405027825 */ /* 0x002fca00078e0202 */
[----:B------:R-:W-:Y:S04]  /*0710*/  STG.E desc[UR6][R2.64], R22 ;  /* 0x0000001602007986 */ /* 0x000fe8000c101906 */
        /* <DEDUP_REMOVED lines=30> */
[----:B------:R-:W-:Y:S01]  /*0900*/  STG.E desc[UR6][R2.64+0xf80], R17 ;  /* 0x000f801102007986 */ /* 0x000fe2000c101906 */
[----:B------:R-:W-:Y:S05]  /*0910*/  EXIT ;  /* 0x000000000000794d */ /* 0x000fea0003800000 */
.L_x_15:
        /* <DEDUP_REMOVED lines=14> */
.L_x_20:


//--------------------- .nv.shared.reserved.0     --------------------------
	.section	.nv.shared.reserved.0,"aw",@nobits
	.weak		__nv_reservedSMEM_offset_0_alias
	.size		__nv_reservedSMEM_offset_0_alias, 0, 64
	.other		__nv_reservedSMEM_offset_0_alias,@"STO_CUDA_RESERVED_SHARED STV_DEFAULT"
__nv_reservedSMEM_offset_0_alias:
	.zero		0
	.zero		64


//--------------------- .nv.shared._Z23implicitSparseConvCuda0PKiS0_PKfS2_Pfjjjjjjjjj --------------------------
	.section	.nv.shared._Z23implicitSparseConvCuda0PKiS0_PKfS2_Pfjjjjjjjjj,"aw",@nobits
	.sectionflags	@""
	.align	4
.nv.shared._Z23implicitSparseConvCuda0PKiS0_PKfS2_Pfjjjjjjjjj:
	.zero		1280


//--------------------- .nv.constant0._Z15SparseConvCuda0PKiS0_PKfS2_Pfjjjjjjjjj --------------------------
	.section	.nv.constant0._Z15SparseConvCuda0PKiS0_PKfS2_Pfjjjjjjjjj,"a",@progbits
	.sectionflags	@""
	.align	4
.nv.constant0._Z15SparseConvCuda0PKiS0_PKfS2_Pfjjjjjjjjj:
	.zero		972


//--------------------- .nv.constant0._Z23implicitSparseConvCuda2iPKiS0_S0_PKfS2_Pfjjjjjjjjj --------------------------
	.section	.nv.constant0._Z23implicitSparseConvCuda2iPKiS0_S0_PKfS2_Pfjjjjjjjjj,"a",@progbits
	.sectionflags	@""
	.align	4
.nv.constant0._Z23implicitSparseConvCuda2iPKiS0_S0_PKfS2_Pfjjjjjjjjj:
	.zero		988


//--------------------- .nv.constant0._Z23implicitSparseConvCuda1iPKiS0_S0_PKfS2_Pfjjjjjjjjj --------------------------
	.section	.nv.constant0._Z23implicitSparseConvCuda1iPKiS0_S0_PKfS2_Pfjjjjjjjjj,"a",@progbits
	.sectionflags	@""
	.align	4
.nv.constant0._Z23implicitSparseConvCuda1iPKiS0_S0_PKfS2_Pfjjjjjjjjj:
	.zero		988


//--------------------- .nv.constant0._Z23implicitSparseConvCuda0PKiS0_PKfS2_Pfjjjjjjjjj --------------------------
	.section	.nv.constant0._Z23implicitSparseConvCuda0PKiS0_PKfS2_Pfjjjjjjjjj,"a",@progbits
	.sectionflags	@""
	.align	4
.nv.constant0._Z23implicitSparseConvCuda0PKiS0_PKfS2_Pfjjjjjjjjj:
	.zero		972


//--------------------- .nv.constant0._Z10columnWisePKfS0_Pf --------------------------
	.section	.nv.constant0._Z10columnWisePKfS0_Pf,"a",@progbits
	.sectionflags	@""
	.align	4
.nv.constant0._Z10columnWisePKfS0_Pf:
	.zero		920


//--------------------- SYMBOLS --------------------------

	.type		.nv.reservedSmem.offset0,@object
	.size		.nv.reservedSmem.offset0,0x4
	.type		.nv.reservedSmem.cap,@object
	.size		.nv.reservedSmem.cap,0x4
